def matmul_kernel(
    a_ptr,
    b_ptr,
    c_ptr,
    M,
    N,
    K,
    stride_am,
    stride_ak,
    stride_bk,
    stride_bn,
    stride_cm,
    stride_cn,
    BLOCK_M: tl.constexpr,
    BLOCK_N: tl.constexpr,
    BLOCK_K: tl.constexpr,
    GROUP_M: tl.constexpr,
):
    pid = tl.program_id(axis=0)
    num_pid_m = tl.cdiv(M, BLOCK_M)
    num_pid_n = tl.cdiv(N, BLOCK_N)
    num_pid_in_group = GROUP_M * num_pid_n
    group_id = pid // num_pid_in_group
    first_pid_m = group_id * GROUP_M
    group_size_m = min(num_pid_m - first_pid_m, GROUP_M)
    pid_m = first_pid_m + ((pid % num_pid_in_group) % group_size_m)
    pid_n = (pid % num_pid_in_group) // group_size_m

    offs_am = (pid_m * BLOCK_M + tl.arange(0, BLOCK_M)) % M
    offs_bn = (pid_n * BLOCK_N + tl.arange(0, BLOCK_N)) % N
    offs_k = tl.arange(0, BLOCK_K)
    a_ptrs = a_ptr + offs_am[:, None] * stride_am + offs_k[None, :] * stride_ak
    b_ptrs = b_ptr + offs_k[:, None] * stride_bk + offs_bn[None, :] * stride_bn

    acc = tl.zeros((BLOCK_M, BLOCK_N), dtype=tl.float32)
    for kk in range(0, tl.cdiv(K, BLOCK_K)):
        a = tl.load(a_ptrs, mask=offs_k[None, :] < K - kk * BLOCK_K, other=0.0)
        b = tl.load(b_ptrs, mask=offs_k[:, None] < K - kk * BLOCK_K, other=0.0)
        acc = tl.dot(a, b, acc)
        a_ptrs += BLOCK_K * stride_ak
        b_ptrs += BLOCK_K * stride_bk

    c = acc.to(c_ptr.dtype.element_ty)
    offs_cm = pid_m * BLOCK_M + tl.arange(0, BLOCK_M)
    offs_cn = pid_n * BLOCK_N + tl.arange(0, BLOCK_N)
    c_ptrs = c_ptr + offs_cm[:, None] * stride_cm + offs_cn[None, :] * stride_cn
    mask = (offs_cm[:, None] < M) & (offs_cn[None, :] < N)
    tl.store(c_ptrs, c, mask=mask)

# config = {"BLOCK_K": 256, "BLOCK_M": 32, "BLOCK_N": 256, "GROUP_M": 8, "arch": "sm_100", "dtype": "fp8e4m3", "num_ctas": 1, "num_stages": 3, "num_warps": 4}
# arch = sm_100


// ===== COMPILED SASS (sm_100a) =====

	.target	sm_100a

	.elftype	@"ET_EXEC"


//--------------------- .note.nv.tkinfo           --------------------------
	.section	.note.nv.tkinfo,"",@"SHT_NOTE"
	.sectionflags	@"SHF_NOTE_NV_TKINFO"
	.tkinfo
        /*0018*/ 	.word	0x00000081
        /*0030*/ 	.string	""
        /*0030*/ 	.string	"ptxas-blackwell"
        /*0030*/ 	.string	"Cuda compilation tools, release 12.9, V12.9.86"
        /*0030*/ 	.string	"Build cuda_12.9.r12.9/compiler.36037853_0"
        /*0030*/ 	.string	"-v  -suppress-debug-info  -lineinfo  -arch sm_100a "



//--------------------- .note.nv.cuver            --------------------------
	.section	.note.nv.cuver,"",@"SHT_NOTE"
	.sectionflags	@"SHF_NOTE_NV_CUVER"
        /*0018*/ 	.short	0x0001
        /*001a*/ 	.short	0x0064
        /*001c*/ 	.short	0x0001
        /*001e*/ 	.short	0x0000
        /*0020*/ 	.short	0x0001
        /*0022*/ 	.short	0x0000


//--------------------- .nv.info                  --------------------------
	.section	.nv.info,"",@"SHT_CUDA_INFO"
	.align	4


	//----- nvinfo : EIATTR_REGCOUNT
	.align		4
        /*0000*/ 	.byte	0x04, 0x2f
        /*0002*/ 	.short	(.L_1 - .L_0)
	.align		4
.L_0:
        /*0004*/ 	.word	index@(matmul_kernel)
        /*0008*/ 	.word	0x00000020


	//----- nvinfo : EIATTR_FRAME_SIZE
	.align		4
.L_1:
        /*000c*/ 	.byte	0x04, 0x11
        /*000e*/ 	.short	(.L_3 - .L_2)
	.align		4
.L_2:
        /*0010*/ 	.word	index@(matmul_kernel)
        /*0014*/ 	.word	0x00003538


	//----- nvinfo : EIATTR_MIN_STACK_SIZE
	.align		4
.L_3:
        /*0018*/ 	.byte	0x04, 0x12
        /*001a*/ 	.short	(.L_5 - .L_4)
	.align		4
.L_4:
        /*001c*/ 	.word	index@(matmul_kernel)
        /*0020*/ 	.word	0x00003538
.L_5:


//--------------------- .nv.info.matmul_kernel    --------------------------
	.section	.nv.info.matmul_kernel,"",@"SHT_CUDA_INFO"
	.sectionflags	@""
	.align	4


	//----- nvinfo : EIATTR_CUDA_API_VERSION
	.align		4
        /*0000*/ 	.byte	0x04, 0x37
        /*0002*/ 	.short	(.L_7 - .L_6)
.L_6:
        /*0004*/ 	.word	0x00000081


	//----- nvinfo : EIATTR_KPARAM_INFO
	.align		4
.L_7:
        /*0008*/ 	.byte	0x04, 0x17
        /*000a*/ 	.short	(.L_9 - .L_8)
.L_8:
        /*000c*/ 	.word	0x00000000
        /*0010*/ 	.short	0x000d
        /*0012*/ 	.short	0x0048
        /*0014*/ 	.byte	0x00, 0xf4, 0x21, 0x00


	//----- nvinfo : EIATTR_KPARAM_INFO
	.align		4
.L_9:
        /*0018*/ 	.byte	0x04, 0x17
        /*001a*/ 	.short	(.L_11 - .L_10)
.L_10:
        /*001c*/ 	.word	0x00000000
        /*0020*/ 	.short	0x000c
        /*0022*/ 	.short	0x0040
        /*0024*/ 	.byte	0x00, 0xf4, 0x21, 0x00


	//----- nvinfo : EIATTR_KPARAM_INFO
	.align		4
.L_11:
        /*0028*/ 	.byte	0x04, 0x17
        /*002a*/ 	.short	(.L_13 - .L_12)
.L_12:
        /*002c*/ 	.word	0x00000000
        /*0030*/ 	.short	0x000b
        /*0032*/ 	.short	0x0038
        /*0034*/ 	.byte	0x00, 0xf0, 0x11, 0x00


	//----- nvinfo : EIATTR_KPARAM_INFO
	.align		4
.L_13:
        /*0038*/ 	.byte	0x04, 0x17
        /*003a*/ 	.short	(.L_15 - .L_14)
.L_14:
        /*003c*/ 	.word	0x00000000
        /*0040*/ 	.short	0x000a
        /*0042*/ 	.short	0x0034
        /*0044*/ 	.byte	0x00, 0xf0, 0x11, 0x00


	//----- nvinfo : EIATTR_KPARAM_INFO
	.align		4
.L_15:
        /*0048*/ 	.byte	0x04, 0x17
        /*004a*/ 	.short	(.L_17 - .L_16)
.L_16:
        /*004c*/ 	.word	0x00000000
        /*0050*/ 	.short	0x0009
        /*0052*/ 	.short	0x0030
        /*0054*/ 	.byte	0x00, 0xf0, 0x11, 0x00


	//----- nvinfo : EIATTR_KPARAM_INFO
	.align		4
.L_17:
        /*0058*/ 	.byte	0x04, 0x17
        /*005a*/ 	.short	(.L_19 - .L_18)
.L_18:
        /*005c*/ 	.word	0x00000000
        /*0060*/ 	.short	0x0008
        /*0062*/ 	.short	0x002c
        /*0064*/ 	.byte	0x00, 0xf0, 0x11, 0x00


	//----- nvinfo : EIATTR_KPARAM_INFO
	.align		4
.L_19:
        /*0068*/ 	.byte	0x04, 0x17
        /*006a*/ 	.short	(.L_21 - .L_20)
.L_20:
        /*006c*/ 	.word	0x00000000
        /*0070*/ 	.short	0x0007
        /*0072*/ 	.short	0x0028
        /*0074*/ 	.byte	0x00, 0xf0, 0x11, 0x00


	//----- nvinfo : EIATTR_KPARAM_INFO
	.align		4
.L_21:
        /*0078*/ 	.byte	0x04, 0x17
        /*007a*/ 	.short	(.L_23 - .L_22)
.L_22:
        /*007c*/ 	.word	0x00000000
        /*0080*/ 	.short	0x0006
        /*0082*/ 	.short	0x0024
        /*0084*/ 	.byte	0x00, 0xf0, 0x11, 0x00


	//----- nvinfo : EIATTR_KPARAM_INFO
	.align		4
.L_23:
        /*0088*/ 	.byte	0x04, 0x17
        /*008a*/ 	.short	(.L_25 - .L_24)
.L_24:
        /*008c*/ 	.word	0x00000000
        /*0090*/ 	.short	0x0005
        /*0092*/ 	.short	0x0020
        /*0094*/ 	.byte	0x00, 0xf0, 0x11, 0x00


	//----- nvinfo : EIATTR_KPARAM_INFO
	.align		4
.L_25:
        /*0098*/ 	.byte	0x04, 0x17
        /*009a*/ 	.short	(.L_27 - .L_26)
.L_26:
        /*009c*/ 	.word	0x00000000
        /*00a0*/ 	.short	0x0004
        /*00a2*/ 	.short	0x001c
        /*00a4*/ 	.byte	0x00, 0xf0, 0x11, 0x00


	//----- nvinfo : EIATTR_KPARAM_INFO
	.align		4
.L_27:
        /*00a8*/ 	.byte	0x04, 0x17
        /*00aa*/ 	.short	(.L_29 - .L_28)
.L_28:
        /*00ac*/ 	.word	0x00000000
        /*00b0*/ 	.short	0x0003
        /*00b2*/ 	.short	0x0018
        /*00b4*/ 	.byte	0x00, 0xf0, 0x11, 0x00


	//----- nvinfo : EIATTR_KPARAM_INFO
	.align		4
.L_29:
        /*00b8*/ 	.byte	0x04, 0x17
        /*00ba*/ 	.short	(.L_31 - .L_30)
.L_30:
        /*00bc*/ 	.word	0x00000000
        /*00c0*/ 	.short	0x0002
        /*00c2*/ 	.short	0x0010
        /*00c4*/ 	.byte	0x00, 0xf4, 0x21, 0x00


	//----- nvinfo : EIATTR_KPARAM_INFO
	.align		4
.L_31:
        /*00c8*/ 	.byte	0x04, 0x17
        /*00ca*/ 	.short	(.L_33 - .L_32)
.L_32:
        /*00cc*/ 	.word	0x00000000
        /*00d0*/ 	.short	0x0001
        /*00d2*/ 	.short	0x0008
        /*00d4*/ 	.byte	0x00, 0xf4, 0x21, 0x00


	//----- nvinfo : EIATTR_KPARAM_INFO
	.align		4
.L_33:
        /*00d8*/ 	.byte	0x04, 0x17
        /*00da*/ 	.short	(.L_35 - .L_34)
.L_34:
        /*00dc*/ 	.word	0x00000000
        /*00e0*/ 	.short	0x0000
        /*00e2*/ 	.short	0x0000
        /*00e4*/ 	.byte	0x00, 0xf4, 0x21, 0x00


	//----- nvinfo : EIATTR_SPARSE_MMA_MASK
	.align		4
.L_35:
        /*00e8*/ 	.byte	0x03, 0x50
        /*00ea*/ 	.short	0x0000


	//----- nvinfo : EIATTR_MAXREG_COUNT
	.align		4
        /*00ec*/ 	.byte	0x03, 0x1b
        /*00ee*/ 	.short	0x00ff


	//----- nvinfo : EIATTR_NUM_BARRIERS
	.align		4
        /*00f0*/ 	.byte	0x02, 0x4c
        /*00f2*/ 	.byte	0x01
	.zero		1


	//----- nvinfo : EIATTR_ANNOTATIONS
	.align		4
        /*00f4*/ 	.byte	0x04, 0x55
        /*00f6*/ 	.short	(.L_37 - .L_36)


	//   ....[0]....
.L_36:
        /*00f8*/ 	.word	0x00000001
        /*00fc*/ 	.byte	0x50, 0x00, 0x00, 0x00, 0x01, 0x00, 0x00, 0x00, 0x70, 0x00, 0x00, 0x00, 0x01, 0x00, 0x00, 0x00
        /* <DEDUP_REMOVED lines=2273> */
        /*8f1c*/ 	.byte	0x60, 0x8c, 0x02, 0x00, 0x01, 0x00, 0x00, 0x00, 0x70, 0x8c, 0x02, 0x00


	//----- nvinfo : EIATTR_VRC_CTA_INIT_COUNT
	.align		4
.L_37:
        /*8f28*/ 	.byte	0x02, 0x4a
	.zero		1
	.zero		1


	//----- nvinfo : EIATTR_EXIT_INSTR_OFFSETS
	.align		4
        /*8f2c*/ 	.byte	0x04, 0x1c
        /*8f2e*/ 	.short	(.L_39 - .L_38)


	//   ....[0]....
.L_38:
        /*8f30*/ 	.word	0x00061460


	//   ....[1]....
        /*8f34*/ 	.word	0x00061480


	//----- nvinfo : EIATTR_REQNTID
	.align		4
.L_39:
        /*8f38*/ 	.byte	0x04, 0x10
        /*8f3a*/ 	.short	(.L_41 - .L_40)
.L_40:
        /*8f3c*/ 	.word	0x00000080
        /*8f40*/ 	.word	0x00000001
        /*8f44*/ 	.word	0x00000001


	//----- nvinfo : EIATTR_CBANK_PARAM_SIZE
	.align		4
.L_41:
        /*8f48*/ 	.byte	0x03, 0x19
        /*8f4a*/ 	.short	0x0050


	//----- nvinfo : EIATTR_PARAM_CBANK
	.align		4
        /*8f4c*/ 	.byte	0x04, 0x0a
        /*8f4e*/ 	.short	(.L_43 - .L_42)
	.align		4
.L_42:
        /*8f50*/ 	.word	index@(.nv.constant0.matmul_kernel)
        /*8f54*/ 	.short	0x0380
        /*8f56*/ 	.short	0x0050


	//----- nvinfo : EIATTR_SW_WAR
	.align		4
.L_43:
        /*8f58*/ 	.byte	0x04, 0x36
        /*8f5a*/ 	.short	(.L_45 - .L_44)
.L_44:
        /*8f5c*/ 	.word	0x00000008
.L_45:


//--------------------- .nv.compat                --------------------------
	.section	.nv.compat,"",@"SHT_CUDA_COMPAT_INFO"
	.align	4
        /*0000*/ 	.byte	0x02, 0x02, 0x02, 0x00, 0x02, 0x05, 0x05, 0x00, 0x02, 0x03, 0x00, 0x00, 0x02, 0x06, 0x01, 0x00


//--------------------- .nv.callgraph             --------------------------
	.section	.nv.callgraph,"",@"SHT_CUDA_CALLGRAPH"
	.align	4
	.sectionentsize	8
	.align		4
        /*0000*/ 	.word	0x00000000
	.align		4
        /*0004*/ 	.word	0xffffffff
	.align		4
        /*0008*/ 	.word	0x00000000
	.align		4
        /*000c*/ 	.word	0xfffffffe
	.align		4
        /*0010*/ 	.word	0x00000000
	.align		4
        /*0014*/ 	.word	0xfffffffd
	.align		4
        /*0018*/ 	.word	0x00000000
	.align		4
        /*001c*/ 	.word	0xfffffffc


//--------------------- .text.matmul_kernel       --------------------------
	.section	.text.matmul_kernel,"ax",@progbits
	.align	128
        .global         matmul_kernel
        .type           matmul_kernel,@function
        .size           matmul_kernel,(.L_x_3 - matmul_kernel)
        .other          matmul_kernel,@"STO_CUDA_ENTRY STV_DEFAULT"
matmul_kernel:
.text.matmul_kernel:
[----:B------:R-:W0:Y:S08]  /*0000*/  LDC R1, c[0x0][0x37c] ;  /* 0x0000df00ff017b82 */ /* 0x000e300000000800 */
[----:B------:R-:W1:Y:S01]  /*0010*/  LDC.64 R2, c[0x0][0x398] ;  /* 0x0000e600ff027b82 */ /* 0x000e620000000a00 */
[----:B------:R-:W2:Y:S01]  /*0020*/  S2R R14, SR_TID.X ;  /* 0x00000000000e7919 */ /* 0x000ea20000002100 */
[----:B0-----:R-:W-:Y:S01]  /*0030*/  VIADD R1, R1, 0xffffcac8 ;  /* 0xffffcac801017836 */ /* 0x001fe20000000000 */
[----:B------:R-:W0:Y:S04]  /*0040*/  LDCU UR4, c[0x0][0x3a0] ;  /* 0x00007400ff0477ac */ /* 0x000e280008000800 */
[----:B------:R3:W-:Y:S01]  /*0050*/  STL [R1+0x3b0], RZ ;  /* 0x0003b0ff01007387 */ /* 0x0007e20000100800 */
[----:B------:R-:W4:Y:S03]  /*0060*/  LDCU.64 UR8, c[0x0][0x358] ;  /* 0x00006b00ff0877ac */ /* 0x000f260008000a00 */
[----:B------:R3:W-:Y:S04]  /*0070*/  STL [R1+0x3b4], RZ ;  /* 0x0003b4ff01007387 */ /* 0x0007e80000100800 */
[----:B------:R3:W-:Y:S01]  /*0080*/  STL [R1+0x3b8], RZ ;  /* 0x0003b8ff01007387 */ /* 0x0007e20000100800 */
[----:B0-----:R-:W-:Y:S01]  /*0090*/  UIADD3 UR4, UPT, UPT, UR4, 0xff, URZ ;  /* 0x000000ff04047890 */ /* 0x001fe2000fffe0ff */
[----:B-1----:R-:W-:-:S03]  /*00a0*/  VIADD R0, R3, 0xff ;  /* 0x000000ff03007836 */ /* 0x002fc60000000000 */
[----:B------:R-:W-:Y:S02]  /*00b0*/  UISETP.GE.AND UP0, UPT, UR4, 0x100, UPT ;  /* 0x000001000400788c */ /* 0x000fe4000bf06270 */
[----:B------:R-:W-:-:S04]  /*00c0*/  SHF.R.S32.HI R5, RZ, 0x1f, R0 ;  /* 0x0000001fff057819 */ /* 0x000fc80000011400 */
[----:B------:R-:W-:-:S04]  /*00d0*/  LEA.HI R5, R5, R0, RZ, 0x8 ;  /* 0x0000000005057211 */ /* 0x000fc800078f40ff */
[----:B------:R-:W-:Y:S02]  /*00e0*/  SHF.R.S32.HI R0, RZ, 0x8, R5 ;  /* 0x00000008ff007819 */ /* 0x000fe40000011405 */
[----:B------:R-:W0:Y:S03]  /*00f0*/  S2R R5, SR_CTAID.X ;  /* 0x0000000000057919 */ /* 0x000e260000002500 */
[----:B------:R-:W-:-:S05]  /*0100*/  IMAD.SHL.U32 R0, R0, 0x8, RZ ;  /* 0x0000000800007824 */ /* 0x000fca00078e00ff */
[-C--:B------:R-:W-:Y:S02]  /*0110*/  IABS R9, R0.reuse ;  /* 0x0000000000097213 */ /* 0x080fe40000000000 */
[----:B------:R-:W-:Y:S02]  /*0120*/  IABS R12, R0 ;  /* 0x00000000000c7213 */ /* 0x000fe40000000000 */
[----:B------:R-:W1:Y:S08]  /*0130*/  I2F.RP R4, R9 ;  /* 0x0000000900047306 */ /* 0x000e700000209400 */
[----:B-1----:R-:W1:Y:S01]  /*0140*/  MUFU.RCP R4, R4 ;  /* 0x0000000400047308 */ /* 0x002e620000001000 */
[----:B0-----:R-:W-:Y:S01]  /*0150*/  IABS R10, R5 ;  /* 0x00000005000a7213 */ /* 0x001fe20000000000 */
[----:B-1----:R-:W-:-:S02]  /*0160*/  VIADD R6, R4, 0xffffffe ;  /* 0x0ffffffe04067836 */ /* 0x002fc40000000000 */
[----:B------:R-:W-:-:S04]  /*0170*/  IMAD.MOV R4, RZ, RZ, -R12 ;  /* 0x000000ffff047224 */ /* 0x000fc800078e0a0c */
[----:B------:R0:W1:Y:S02]  /*0180*/  F2I.FTZ.U32.TRUNC.NTZ R7, R6 ;  /* 0x0000000600077305 */ /* 0x000064000021f000 */
[----:B0-----:R-:W-:Y:S02]  /*0190*/  IMAD.MOV.U32 R6, RZ, RZ, RZ ;  /* 0x000000ffff067224 */ /* 0x001fe400078e00ff */
[----:B-1----:R-:W-:-:S04]  /*01a0*/  IMAD.MOV R8, RZ, RZ, -R7 ;  /* 0x000000ffff087224 */ /* 0x002fc800078e0a07 */
[----:B------:R-:W-:Y:S02]  /*01b0*/  IMAD R11, R8, R9, RZ ;  /* 0x00000009080b7224 */ /* 0x000fe400078e02ff */
[----:B------:R-:W-:Y:S02]  /*01c0*/  IMAD.MOV.U32 R8, RZ, RZ, R10 ;  /* 0x000000ffff087224 */ /* 0x000fe400078e000a */
[----:B------:R-:W-:-:S06]  /*01d0*/  IMAD.HI.U32 R7, R7, R11, R6 ;  /* 0x0000000b07077227 */ /* 0x000fcc00078e0006 */
[----:B------:R-:W-:-:S04]  /*01e0*/  IMAD.HI.U32 R7, R7, R8, RZ ;  /* 0x0000000807077227 */ /* 0x000fc800078e00ff */
[----:B------:R-:W-:-:S05]  /*01f0*/  IMAD R4, R7, R4, R8 ;  /* 0x0000000407047224 */ /* 0x000fca00078e0208 */
[----:B------:R-:W-:-:S13]  /*0200*/  ISETP.GT.U32.AND P1, PT, R9, R4, PT ;  /* 0x000000040900720c */ /* 0x000fda0003f24070 */
[----:B------:R-:W-:Y:S02]  /*0210*/  @!P1 IMAD.IADD R4, R4, 0x1, -R9 ;  /* 0x0000000104049824 */ /* 0x000fe400078e0a09 */
[----:B------:R-:W-:Y:S01]  /*0220*/  @!P1 VIADD R7, R7, 0x1 ;  /* 0x0000000107079836 */ /* 0x000fe20000000000 */
[----:B------:R-:W-:Y:S02]  /*0230*/  ISETP.NE.AND P1, PT, R0, RZ, PT ;  /* 0x000000ff0000720c */ /* 0x000fe40003f25270 */
[----:B------:R-:W-:Y:S02]  /*0240*/  ISETP.GE.U32.AND P0, PT, R4, R9, PT ;  /* 0x000000090400720c */ /* 0x000fe40003f06070 */
[----:B------:R-:W-:-:S04]  /*0250*/  LOP3.LUT R4, R5, R0, RZ, 0x3c, !PT ;  /* 0x0000000005047212 */ /* 0x000fc800078e3cff */
[----:B------:R-:W-:Y:S01]  /*0260*/  ISETP.GE.AND P2, PT, R4, RZ, PT ;  /* 0x000000ff0400720c */ /* 0x000fe20003f46270 */
[----:B------:R-:W-:-:S06]  /*0270*/  VIADD R4, R2, 0x1f ;  /* 0x0000001f02047836 */ /* 0x000fcc0000000000 */
[----:B------:R-:W-:-:S04]  /*0280*/  @P0 VIADD R7, R7, 0x1 ;  /* 0x0000000107070836 */ /* 0x000fc80000000000 */
[----:B------:R-:W-:Y:S01]  /*0290*/  IMAD.MOV.U32 R6, RZ, RZ, R7 ;  /* 0x000000ffff067224 */ /* 0x000fe200078e0007 */
[----:B------:R-:W-:-:S03]  /*02a0*/  SHF.R.S32.HI R7, RZ, 0x1f, R4 ;  /* 0x0000001fff077819 */ /* 0x000fc60000011404 */
[----:B------:R-:W-:Y:S01]  /*02b0*/  @!P2 IMAD.MOV R6, RZ, RZ, -R6 ;  /* 0x000000ffff06a224 */ /* 0x000fe200078e0a06 */
[----:B------:R-:W-:Y:S02]  /*02c0*/  @!P1 LOP3.LUT R6, RZ, R0, RZ, 0x33, !PT ;  /* 0x00000000ff069212 */ /* 0x000fe400078e33ff */
[----:B------:R-:W-:-:S03]  /*02d0*/  LEA.HI R7, R7, R4, RZ, 0x5 ;  /* 0x0000000407077211 */ /* 0x000fc600078f28ff */
[----:B------:R-:W-:Y:S02]  /*02e0*/  IMAD.SHL.U32 R4, R6, 0x8, RZ ;  /* 0x0000000806047824 */ /* 0x000fe400078e00ff */
[----:B------:R-:W-:-:S03]  /*02f0*/  IMAD.MOV R6, RZ, RZ, -R6 ;  /* 0x000000ffff067224 */ /* 0x000fc600078e0a06 */
[----:B------:R-:W-:Y:S01]  /*0300*/  LEA.HI.SX32 R7, R7, -R4, 0x1b ;  /* 0x8000000407077211 */ /* 0x000fe200078fdaff */
[----:B------:R-:W-:Y:S02]  /*0310*/  IMAD R13, R0, R6, R5 ;  /* 0x00000006000d7224 */ /* 0x000fe400078e0205 */
[----:B------:R-:W-:Y:S01]  /*0320*/  IMAD.MOV.U32 R6, RZ, RZ, RZ ;  /* 0x000000ffff067224 */ /* 0x000fe200078e00ff */
[----:B------:R-:W-:-:S04]  /*0330*/  VIMNMX R8, PT, PT, R7, 0x8, PT ;  /* 0x0000000807087848 */ /* 0x000fc80003fe0100 */
[-C--:B------:R-:W-:Y:S02]  /*0340*/  IABS R10, R8.reuse ;  /* 0x00000008000a7213 */ /* 0x080fe40000000000 */
[----:B------:R-:W-:Y:S02]  /*0350*/  IABS R0, R8 ;  /* 0x0000000800007213 */ /* 0x000fe40000000000 */
[----:B------:R-:W0:Y:S08]  /*0360*/  I2F.RP R9, R10 ;  /* 0x0000000a00097306 */ /* 0x000e300000209400 */
[----:B0-----:R-:W0:Y:S02]  /*0370*/  MUFU.RCP R9, R9 ;  /* 0x0000000900097308 */ /* 0x001e240000001000 */
[----:B0-----:R-:W-:-:S06]  /*0380*/  VIADD R7, R9, 0xffffffe ;  /* 0x0ffffffe09077836 */ /* 0x001fcc0000000000 */
[----:B------:R-:W0:Y:S02]  /*0390*/  F2I.FTZ.U32.TRUNC.NTZ R7, R7 ;  /* 0x0000000700077305 */ /* 0x000e24000021f000 */
[----:B0-----:R-:W-:-:S04]  /*03a0*/  IMAD.MOV R11, RZ, RZ, -R7 ;  /* 0x000000ffff0b7224 */ /* 0x001fc800078e0a07 */
[----:B------:R-:W-:Y:S01]  /*03b0*/  IMAD.MOV.U32 R5, RZ, RZ, R11 ;  /* 0x000000ffff057224 */ /* 0x000fe200078e000b */
[----:B------:R-:W-:-:S03]  /*03c0*/  IABS R11, R13 ;  /* 0x0000000d000b7213 */ /* 0x000fc60000000000 */
[----:B------:R-:W-:-:S04]  /*03d0*/  IMAD R5, R5, R10, RZ ;  /* 0x0000000a05057224 */ /* 0x000fc800078e02ff */
[----:B------:R-:W-:-:S04]  /*03e0*/  IMAD.HI.U32 R6, R7, R5, R6 ;  /* 0x0000000507067227 */ /* 0x000fc800078e0006 */
[----:B------:R-:W-:Y:S02]  /*03f0*/  IMAD.MOV R5, RZ, RZ, -R0 ;  /* 0x000000ffff057224 */ /* 0x000fe400078e0a00 */
[----:B------:R-:W-:Y:S01]  /*0400*/  IMAD.HI.U32 R0, R6, R11, RZ ;  /* 0x0000000b06007227 */ /* 0x000fe200078e00ff */
[----:B--2---:R-:W-:-:S03]  /*0410*/  LOP3.LUT R6, R14, 0x1f, RZ, 0xc0, !PT ;  /* 0x0000001f0e067812 */ /* 0x004fc600078ec0ff */
[----:B------:R-:W-:-:S05]  /*0420*/  IMAD R5, R0, R5, R11 ;  /* 0x0000000500057224 */ /* 0x000fca00078e020b */
[----:B------:R-:W-:-:S13]  /*0430*/  ISETP.GT.U32.AND P1, PT, R10, R5, PT ;  /* 0x000000050a00720c */ /* 0x000fda0003f24070 */
[----:B------:R-:W-:Y:S02]  /*0440*/  @!P1 IMAD.IADD R5, R5, 0x1, -R10 ;  /* 0x0000000105059824 */ /* 0x000fe400078e0a0a */
[----:B------:R-:W-:Y:S01]  /*0450*/  @!P1 VIADD R0, R0, 0x1 ;  /* 0x0000000100009836 */ /* 0x000fe20000000000 */
[----:B------:R-:W-:Y:S02]  /*0460*/  ISETP.NE.AND P1, PT, R8, RZ, PT ;  /* 0x000000ff0800720c */ /* 0x000fe40003f25270 */
[----:B------:R-:W-:Y:S02]  /*0470*/  ISETP.GE.U32.AND P0, PT, R5, R10, PT ;  /* 0x0000000a0500720c */ /* 0x000fe40003f06070 */
[----:B------:R-:W-:-:S04]  /*0480*/  LOP3.LUT R5, R13, R8, RZ, 0x3c, !PT ;  /* 0x000000080d057212 */ /* 0x000fc800078e3cff */
[----:B------:R-:W-:-:S07]  /*0490*/  ISETP.GE.AND P2, PT, R5, RZ, PT ;  /* 0x000000ff0500720c */ /* 0x000fce0003f46270 */
[----:B------:R-:W-:-:S06]  /*04a0*/  @P0 VIADD R0, R0, 0x1 ;  /* 0x0000000100000836 */ /* 0x000fcc0000000000 */
[----:B------:R-:W-:Y:S01]  /*04b0*/  @!P2 IMAD.MOV R0, RZ, RZ, -R0 ;  /* 0x000000ffff00a224 */ /* 0x000fe200078e0a00 */
[----:B------:R-:W-:-:S05]  /*04c0*/  @!P1 LOP3.LUT R0, RZ, R8, RZ, 0x33, !PT ;  /* 0x00000008ff009212 */ /* 0x000fca00078e33ff */
[----:B------:R-:W-:Y:S02]  /*04d0*/  IMAD.MOV R5, RZ, RZ, -R0 ;  /* 0x000000ffff057224 */ /* 0x000fe400078e0a00 */
[----:B------:R-:W-:Y:S02]  /*04e0*/  IMAD.SHL.U32 R24, R0, 0x100, RZ ;  /* 0x0000010000187824 */ /* 0x000fe400078e00ff */
[----:B------:R-:W-:-:S04]  /*04f0*/  IMAD R5, R8, R5, R13 ;  /* 0x0000000508057224 */ /* 0x000fc800078e020d */
[----:B------:R-:W-:Y:S01]  /*0500*/  IMAD.IADD R5, R4, 0x1, R5 ;  /* 0x0000000104057824 */ /* 0x000fe200078e0205 */
[----:B------:R-:W-:-:S03]  /*0510*/  SHF.R.U32.HI R4, RZ, 0x5, R14 ;  /* 0x00000005ff047819 */ /* 0x000fc6000001160e */
[----:B------:R-:W-:Y:S01]  /*0520*/  IMAD R17, R5, 0x20, R6 ;  /* 0x0000002005117824 */ /* 0x000fe200078e0206 */
[----:B------:R-:W-:-:S04]  /*0530*/  SGXT.U32 R25, R4, 0x2 ;  /* 0x000000020419781a */ /* 0x000fc80000000000 */
[----:B------:R3:W-:Y:S04]  /*0540*/  STL [R1+0x1ea8], R17 ;  /* 0x001ea81101007387 */ /* 0x0007e80000100800 */
[----:B------:R3:W-:Y:S04]  /*0550*/  STL [R1+0x3bc], RZ ;  /* 0x0003bcff01007387 */ /* 0x0007e80000100800 */
        /* <DEDUP_REMOVED lines=60> */
[----:B------:R3:W-:Y:S01]  /*0920*/  STL [R1+0x1e0], R24 ;  /* 0x0001e01801007387 */ /* 0x0007e20000100800 */
[----:B----4-:R-:W-:Y:S05]  /*0930*/  BRA.U !UP0, `(.L_x_0) ;  /* 0x000005cd08d87547 */ /* 0x010fea000b800000 */
[----:B------:R-:W-:Y:S01]  /*0940*/  IABS R0, R2 ;  /* 0x0000000200007213 */ /* 0x000fe20000000000 */
[C---:B------:R-:W-:Y:S01]  /*0950*/  VIADD R12, R24.reuse, 0xff ;  /* 0x000000ff180c7836 */ /* 0x040fe20000000000 */
[----:B------:R-:W-:Y:S01]  /*0960*/  IABS R8, R3 ;  /* 0x0000000300087213 */ /* 0x000fe20000000000 */
[C---:B------:R-:W-:Y:S01]  /*0970*/  VIADD R16, R24.reuse, 0xfe ;  /* 0x000000fe18107836 */ /* 0x040fe20000000000 */
[----:B------:R-:W0:Y:S01]  /*0980*/  I2F.RP R9, R0 ;  /* 0x0000000000097306 */ /* 0x000e220000209400 */
[C---:B------:R-:W-:Y:S01]  /*0990*/  VIADD R14, R24.reuse, 0xfd ;  /* 0x000000fd180e7836 */ /* 0x040fe20000000000 */
[----:B------:R-:W-:Y:S01]  /*09a0*/  IABS R13, R12 ;  /* 0x0000000c000d7213 */ /* 0x000fe20000000000 */
[C---:B------:R-:W-:Y:S01]  /*09b0*/  VIADD R18, R24.reuse, 0xf9 ;  /* 0x000000f918127836 */ /* 0x040fe20000000000 */
[----:B------:R-:W-:Y:S01]  /*09c0*/  IABS R21, R16 ;  /* 0x0000001000157213 */ /* 0x000fe20000000000 */
[----:B------:R-:W1:Y:S01]  /*09d0*/  LDCU UR6, c[0x0][0x3a8] ;  /* 0x00007500ff0677ac */ /* 0x000e620008000800 */
[----:B------:R-:W-:Y:S01]  /*09e0*/  IABS R15, R14 ;  /* 0x0000000e000f7213 */ /* 0x000fe20000000000 */
[C---:B------:R-:W-:Y:S01]  /*09f0*/  VIADD R27, R24.reuse, 0x3 ;  /* 0x00000003181b7836 */ /* 0x040fe20000000000 */
[----:B------:R-:W2:Y:S01]  /*0a00*/  I2F.RP R10, R8 ;  /* 0x00000008000a7306 */ /* 0x000ea20000209400 */
[----:B------:R-:W-:Y:S01]  /*0a10*/  ISETP.GE.AND P1, PT, R17, RZ, PT ;  /* 0x000000ff1100720c */ /* 0x000fe20003f26270 */
[----:B------:R-:W-:Y:S01]  /*0a20*/  VIADD R28, R24, 0x1 ;  /* 0x00000001181c7836 */ /* 0x000fe20000000000 */
[----:B------:R-:W-:Y:S01]  /*0a30*/  ISETP.GE.AND P2, PT, R12, RZ, PT ;  /* 0x000000ff0c00720c */ /* 0x000fe20003f46270 */
[----:B------:R-:W4:Y:S01]  /*0a40*/  LDCU.128 UR12, c[0x0][0x380] ;  /* 0x00007000ff0c77ac */ /* 0x000f220008000c00 */
[----:B------:R-:W-:-:S02]  /*0a50*/  ISETP.GE.AND P5, PT, R16, RZ, PT ;  /* 0x000000ff1000720c */ /* 0x000fc40003fa6270 */
[----:B------:R-:W-:Y:S01]  /*0a60*/  IABS R26, R28 ;  /* 0x0000001c001a7213 */ /* 0x000fe20000000000 */
[----:B0-----:R-:W0:Y:S01]  /*0a70*/  MUFU.RCP R9, R9 ;  /* 0x0000000900097308 */ /* 0x001e220000001000 */
[----:B------:R-:W5:Y:S01]  /*0a80*/  LDCU UR4, c[0x0][0x3a4] ;  /* 0x00007480ff0477ac */ /* 0x000f620008000800 */
[----:B------:R-:W3:Y:S06]  /*0a90*/  LDCU UR5, c[0x0][0x3b0] ;  /* 0x00007600ff0577ac */ /* 0x000eec0008000800 */
[----:B--2---:R-:W2:Y:S01]  /*0aa0*/  MUFU.RCP R10, R10 ;  /* 0x0000000a000a7308 */ /* 0x004ea20000001000 */
[----:B------:R-:W1:Y:S01]  /*0ab0*/  LDCU UR10, c[0x0][0x3a0] ;  /* 0x00007400ff0a77ac */ /* 0x000e620008000800 */
[----:B------:R-:W1:Y:S01]  /*0ac0*/  LDCU UR11, c[0x0][0x3a8] ;  /* 0x00007500ff0b77ac */ /* 0x000e620008000800 */
[----:B0-----:R-:W-:Y:S01]  /*0ad0*/  VIADD R6, R9, 0xffffffe ;  /* 0x0ffffffe09067836 */ /* 0x001fe20000000000 */
[----:B------:R-:W-:Y:S01]  /*0ae0*/  IABS R9, R17 ;  /* 0x0000001100097213 */ /* 0x000fe20000000000 */
[----:B------:R-:W0:Y:S03]  /*0af0*/  LDCU UR16, c[0x0][0x3ac] ;  /* 0x00007580ff1077ac */ /* 0x000e260008000800 */
[----:B------:R1:W0:Y:S01]  /*0b00*/  F2I.FTZ.U32.TRUNC.NTZ R7, R6 ;  /* 0x0000000600077305 */ /* 0x000222000021f000 */
[----:B--2---:R-:W-:-:S02]  /*0b10*/  VIADD R4, R10, 0xffffffe ;  /* 0x0ffffffe0a047836 */ /* 0x004fc40000000000 */
[----:B------:R-:W-:-:S05]  /*0b20*/  VIADD R10, R24, 0xfc ;  /* 0x000000fc180a7836 */ /* 0x000fca0000000000 */
[----:B------:R2:W3:Y:S01]  /*0b30*/  F2I.FTZ.U32.TRUNC.NTZ R5, R4 ;  /* 0x0000000400057305 */ /* 0x0004e2000021f000 */
[----:B-1----:R-:W-:Y:S02]  /*0b40*/  IMAD.MOV.U32 R6, RZ, RZ, RZ ;  /* 0x000000ffff067224 */ /* 0x002fe400078e00ff */
[----:B0-----:R-:W-:Y:S02]  /*0b50*/  IMAD.MOV R11, RZ, RZ, -R7 ;  /* 0x000000ffff0b7224 */ /* 0x001fe400078e0a07 */
[----:B--2---:R-:W-:Y:S02]  /*0b60*/  IMAD.MOV.U32 R4, RZ, RZ, RZ ;  /* 0x000000ffff047224 */ /* 0x004fe400078e00ff */
[----:B------:R-:W-:-:S04]  /*0b70*/  IMAD R11, R11, R0, RZ ;  /* 0x000000000b0b7224 */ /* 0x000fc800078e02ff */
[----:B------:R-:W-:-:S04]  /*0b80*/  IMAD.HI.U32 R7, R7, R11, R6 ;  /* 0x0000000b07077227 */ /* 0x000fc800078e0006 */
[----:B---3--:R-:W-:Y:S02]  /*0b90*/  IMAD.MOV R11, RZ, RZ, -R5 ;  /* 0x000000ffff0b7224 */ /* 0x008fe400078e0a05 */
[----:B------:R-:W-:-:S04]  /*0ba0*/  IMAD.HI.U32 R7, R7, R9, RZ ;  /* 0x0000000907077227 */ /* 0x000fc800078e00ff */
[----:B------:R-:W-:-:S04]  /*0bb0*/  IMAD.MOV R7, RZ, RZ, -R7 ;  /* 0x000000ffff077224 */ /* 0x000fc800078e0a07 */
[----:B------:R-:W-:Y:S02]  /*0bc0*/  IMAD R9, R0, R7, R9 ;  /* 0x0000000700097224 */ /* 0x000fe400078e0209 */
[----:B------:R-:W-:-:S03]  /*0bd0*/  IMAD R7, R11, R8, RZ ;  /* 0x000000080b077224 */ /* 0x000fc600078e02ff */
[----:B------:R-:W-:Y:S01]  /*0be0*/  ISETP.GT.U32.AND P0, PT, R0, R9, PT ;  /* 0x000000090000720c */ /* 0x000fe20003f04070 */
[----:B------:R-:W-:Y:S01]  /*0bf0*/  IMAD.HI.U32 R4, R5, R7, R4 ;  /* 0x0000000705047227 */ /* 0x000fe200078e0004 */
[----:B------:R-:W-:-:S05]  /*0c00*/  IABS R7, R10 ;  /* 0x0000000a00077213 */ /* 0x000fca0000000000 */
[----:B------:R-:W-:-:S04]  /*0c10*/  IMAD.HI.U32 R5, R4, R13, RZ ;  /* 0x0000000d04057227 */ /* 0x000fc800078e00ff */
[----:B------:R-:W-:Y:S02]  /*0c20*/  IMAD.MOV R5, RZ, RZ, -R5 ;  /* 0x000000ffff057224 */ /* 0x000fe400078e0a05 */
[----:B------:R-:W-:Y:S02]  /*0c30*/  @!P0 IMAD.IADD R9, R9, 0x1, -R0 ;  /* 0x0000000109098824 */ /* 0x000fe400078e0a00 */
[----:B------:R-:W-:Y:S02]  /*0c40*/  IMAD R5, R8, R5, R13 ;  /* 0x0000000508057224 */ /* 0x000fe400078e020d */
[----:B------:R-:W-:Y:S01]  /*0c50*/  IMAD.HI.U32 R6, R4, R21, RZ ;  /* 0x0000001504067227 */ /* 0x000fe200078e00ff */
[----:B------:R-:W-:Y:S02]  /*0c60*/  ISETP.GT.U32.AND P0, PT, R0, R9, PT ;  /* 0x000000090000720c */ /* 0x000fe40003f04070 */
[----:B------:R-:W-:Y:S01]  /*0c70*/  ISETP.GT.U32.AND P3, PT, R8, R5, PT ;  /* 0x000000050800720c */ /* 0x000fe20003f64070 */
[----:B------:R-:W-:-:S04]  /*0c80*/  IMAD.HI.U32 R12, R4, R7, RZ ;  /* 0x00000007040c7227 */ /* 0x000fc800078e00ff */
[----:B------:R-:W-:-:S04]  /*0c90*/  IMAD.HI.U32 R11, R4, R15, RZ ;  /* 0x0000000f040b7227 */ /* 0x000fc800078e00ff */
[----:B------:R-:W-:Y:S02]  /*0ca0*/  IMAD.MOV R6, RZ, RZ, -R6 ;  /* 0x000000ffff067224 */ /* 0x000fe400078e0a06 */
[----:B------:R-:W-:Y:S01]  /*0cb0*/  @!P0 IMAD.IADD R9, R9, 0x1, -R0 ;  /* 0x0000000109098824 */ /* 0x000fe200078e0a00 */
[----:B------:R-:W-:Y:S01]  /*0cc0*/  ISETP.NE.AND P0, PT, R2, RZ, PT ;  /* 0x000000ff0200720c */ /* 0x000fe20003f05270 */
[----:B------:R-:W-:Y:S02]  /*0cd0*/  IMAD.MOV R16, RZ, RZ, -R12 ;  /* 0x000000ffff107224 */ /* 0x000fe400078e0a0c */
[----:B------:R-:W-:Y:S02]  /*0ce0*/  IMAD.MOV R11, RZ, RZ, -R11 ;  /* 0x000000ffff0b7224 */ /* 0x000fe400078e0a0b */
[----:B------:R-:W-:Y:S02]  /*0cf0*/  VIADD R12, R24, 0xfb ;  /* 0x000000fb180c7836 */ /* 0x000fe40000000000 */
[----:B------:R-:W-:-:S02]  /*0d00*/  IMAD R21, R8, R6, R21 ;  /* 0x0000000608157224 */ /* 0x000fc400078e0215 */
[----:B------:R-:W-:Y:S02]  /*0d10*/  IMAD.MOV.U32 R0, RZ, RZ, R9 ;  /* 0x000000ffff007224 */ /* 0x000fe400078e0009 */
[C---:B------:R-:W-:Y:S01]  /*0d20*/  IMAD R13, R8.reuse, R11, R15 ;  /* 0x0000000b080d7224 */ /* 0x040fe200078e020f */
[----:B------:R-:W-:Y:S01]  /*0d30*/  IABS R11, R12 ;  /* 0x0000000c000b7213 */ /* 0x000fe20000000000 */
[----:B------:R-:W-:Y:S01]  /*0d40*/  @!P1 IMAD.MOV R0, RZ, RZ, -R0 ;  /* 0x000000ffff009224 */ /* 0x000fe200078e0a00 */
[C---:B------:R-:W-:Y:S01]  /*0d50*/  ISETP.GT.U32.AND P1, PT, R8.reuse, R21, PT ;  /* 0x000000150800720c */ /* 0x040fe20003f24070 */
[--C-:B------:R-:W-:Y:S01]  /*0d60*/  @!P3 IMAD.IADD R5, R5, 0x1, -R8.reuse ;  /* 0x000000010505b824 */ /* 0x100fe200078e0a08 */
[----:B------:R-:W-:Y:S01]  /*0d70*/  ISETP.GT.U32.AND P3, PT, R8, R13, PT ;  /* 0x0000000d0800720c */ /* 0x000fe20003f64070 */
[----:B------:R-:W-:Y:S01]  /*0d80*/  IMAD.HI.U32 R19, R4, R11, RZ ;  /* 0x0000000b04137227 */ /* 0x000fe200078e00ff */
[----:B------:R-:W-:Y:S02]  /*0d90*/  @!P0 LOP3.LUT R0, RZ, R2, RZ, 0x33, !PT ;  /* 0x00000002ff008212 */ /* 0x000fe400078e33ff */
[C---:B------:R-:W-:Y:S01]  /*0da0*/  ISETP.GT.U32.AND P0, PT, R8.reuse, R5, PT ;  /* 0x000000050800720c */ /* 0x040fe20003f04070 */
[----:B------:R-:W-:Y:S01]  /*0db0*/  IMAD R7, R8, R16, R7 ;  /* 0x0000001008077224 */ /* 0x000fe200078e0207 */
[----:B------:R-:W-:Y:S01]  /*0dc0*/  IABS R15, R18 ;  /* 0x00000012000f7213 */ /* 0x000fe20000000000 */
[----:B------:R-:W-:Y:S01]  /*0dd0*/  VIADD R16, R24, 0xfa ;  /* 0x000000fa18107836 */ /* 0x000fe20000000000 */
[----:B------:R0:W-:Y:S01]  /*0de0*/  STL [R1+0x1fa8], R0 ;  /* 0x001fa80001007387 */ /* 0x0001e20000100800 */
[----:B------:R-:W-:Y:S01]  /*0df0*/  IMAD.MOV R20, RZ, RZ, -R19 ;  /* 0x000000ffff147224 */ /* 0x000fe200078e0a13 */
[C---:B------:R-:W-:Y:S01]  /*0e00*/  ISETP.GT.U32.AND P6, PT, R8.reuse, R7, PT ;  /* 0x000000070800720c */ /* 0x040fe20003fc4070 */
[----:B------:R-:W-:Y:S01]  /*0e10*/  @!P1 IMAD.IADD R21, R21, 0x1, -R8 ;  /* 0x0000000115159824 */ /* 0x000fe200078e0a08 */
[----:B------:R-:W-:Y:S01]  /*0e20*/  IABS R17, R16 ;  /* 0x0000001000117213 */ /* 0x000fe20000000000 */
[----:B------:R-:W-:Y:S01]  /*0e30*/  IMAD R11, R8, R20, R11 ;  /* 0x00000014080b7224 */ /* 0x000fe200078e020b */
[----:B------:R-:W-:Y:S01]  /*0e40*/  ISETP.GE.AND P1, PT, R14, RZ, PT ;  /* 0x000000ff0e00720c */ /* 0x000fe20003f26270 */
[----:B------:R-:W-:-:S02]  /*0e50*/  VIADD R6, R24, 0xf8 ;  /* 0x000000f818067836 */ /* 0x000fc40000000000 */
[----:B------:R-:W-:Y:S01]  /*0e60*/  IMAD.HI.U32 R19, R4, R17, RZ ;  /* 0x0000001104137227 */ /* 0x000fe200078e00ff */
[C---:B------:R-:W-:Y:S02]  /*0e70*/  ISETP.GT.U32.AND P4, PT, R8.reuse, R11, PT ;  /* 0x0000000b0800720c */ /* 0x040fe40003f84070 */
[----:B------:R-:W-:Y:S01]  /*0e80*/  IABS R22, R6 ;  /* 0x0000000600167213 */ /* 0x000fe20000000000 */
[----:B------:R-:W-:Y:S01]  /*0e90*/  @!P3 IMAD.IADD R13, R13, 0x1, -R8 ;  /* 0x000000010d0db824 */ /* 0x000fe200078e0a08 */
[----:B------:R-:W-:Y:S01]  /*0ea0*/  ISETP.GT.U32.AND P3, PT, R8, R21, PT ;  /* 0x000000150800720c */ /* 0x000fe20003f64070 */
[----:B------:R-:W-:-:S04]  /*0eb0*/  IMAD.HI.U32 R2, R4, R15, RZ ;  /* 0x0000000f04027227 */ /* 0x000fc800078e00ff */
[----:B------:R-:W-:Y:S02]  /*0ec0*/  IMAD.MOV R19, RZ, RZ, -R19 ;  /* 0x000000ffff137224 */ /* 0x000fe400078e0a13 */
[----:B------:R-:W-:Y:S01]  /*0ed0*/  @!P0 IMAD.IADD R5, R5, 0x1, -R8 ;  /* 0x0000000105058824 */ /* 0x000fe200078e0a08 */
[C---:B------:R-:W-:Y:S01]  /*0ee0*/  ISETP.GT.U32.AND P0, PT, R8.reuse, R13, PT ;  /* 0x0000000d0800720c */ /* 0x040fe20003f04070 */
[----:B------:R-:W-:Y:S02]  /*0ef0*/  IMAD.MOV R2, RZ, RZ, -R2 ;  /* 0x000000ffff027224 */ /* 0x000fe400078e0a02 */
[----:B------:R-:W-:Y:S02]  /*0f00*/  @!P6 IMAD.IADD R7, R7, 0x1, -R8 ;  /* 0x000000010707e824 */ /* 0x000fe400078e0a08 */
[----:B------:R-:W-:Y:S02]  /*0f10*/  IMAD.MOV.U32 R9, RZ, RZ, R22 ;  /* 0x000000ffff097224 */ /* 0x000fe400078e0016 */
[C---:B------:R-:W-:Y:S01]  /*0f20*/  IMAD R17, R8.reuse, R19, R17 ;  /* 0x0000001308117224 */ /* 0x040fe200078e0211 */
[----:B------:R-:W-:Y:S01]  /*0f30*/  ISETP.GT.U32.AND P6, PT, R8, R7, PT ;  /* 0x000000070800720c */ /* 0x000fe20003fc4070 */
[----:B------:R-:W-:-:S02]  /*0f40*/  IMAD.MOV.U32 R23, RZ, RZ, R5 ;  /* 0x000000ffff177224 */ /* 0x000fc400078e0005 */
[----:B------:R-:W-:Y:S02]  /*0f50*/  IMAD R15, R8, R2, R15 ;  /* 0x00000002080f7224 */ /* 0x000fe400078e020f */
[----:B------:R-:W-:-:S04]  /*0f60*/  IMAD.HI.U32 R20, R4, R9, RZ ;  /* 0x0000000904147227 */ /* 0x000fc800078e00ff */
[--C-:B------:R-:W-:Y:S02]  /*0f70*/  @!P4 IMAD.IADD R11, R11, 0x1, -R8.reuse ;  /* 0x000000010b0bc824 */ /* 0x100fe400078e0a08 */
[----:B------:R-:W-:Y:S01]  /*0f80*/  @!P2 IMAD.MOV R23, RZ, RZ, -R23 ;  /* 0x000000ffff17a224 */ /* 0x000fe200078e0a17 */
[C---:B------:R-:W-:Y:S01]  /*0f90*/  ISETP.GT.U32.AND P2, PT, R8.reuse, R17, PT ;  /* 0x000000110800720c */ /* 0x040fe20003f44070 */
[----:B------:R-:W-:Y:S01]  /*0fa0*/  @!P3 IMAD.IADD R21, R21, 0x1, -R8 ;  /* 0x000000011515b824 */ /* 0x000fe200078e0a08 */
[C---:B------:R-:W-:Y:S01]  /*0fb0*/  ISETP.GT.U32.AND P3, PT, R8.reuse, R15, PT ;  /* 0x0000000f0800720c */ /* 0x040fe20003f64070 */
[----:B------:R-:W-:Y:S01]  /*0fc0*/  IMAD.MOV R20, RZ, RZ, -R20 ;  /* 0x000000ffff147224 */ /* 0x000fe200078e0a14 */
[----:B------:R-:W-:Y:S01]  /*0fd0*/  ISETP.GT.U32.AND P4, PT, R8, R11, PT ;  /* 0x0000000b0800720c */ /* 0x000fe20003f84070 */
[----:B------:R-:W-:Y:S01]  /*0fe0*/  VIADD R14, R24, 0xf6 ;  /* 0x000000f6180e7836 */ /* 0x000fe20000000000 */
[----:B------:R-:W-:Y:S01]  /*0ff0*/  STL [R1+0x1ec], R23 ;  /* 0x0001ec1701007387 */ /* 0x000fe20000100800 */
[----:B------:R-:W-:-:S02]  /*1000*/  IMAD R9, R8, R20, R9 ;  /* 0x0000001408097224 */ /* 0x000fc400078e0209 */
[----:B------:R-:W-:Y:S01]  /*1010*/  VIADD R2, R24, 0xf7 ;  /* 0x000000f718027836 */ /* 0x000fe20000000000 */
[----:B------:R-:W-:Y:S01]  /*1020*/  IABS R20, R14 ;  /* 0x0000000e00147213 */ /* 0x000fe20000000000 */
[--C-:B------:R-:W-:Y:S01]  /*1030*/  @!P0 IMAD.IADD R13, R13, 0x1, -R8.reuse ;  /* 0x000000010d0d8824 */ /* 0x100fe200078e0a08 */
[----:B------:R-:W-:Y:S01]  /*1040*/  ISETP.GE.AND P0, PT, R10, RZ, PT ;  /* 0x000000ff0a00720c */ /* 0x000fe20003f06270 */
[--C-:B------:R-:W-:Y:S01]  /*1050*/  @!P6 IMAD.IADD R7, R7, 0x1, -R8.reuse ;  /* 0x000000010707e824 */ /* 0x100fe200078e0a08 */
[----:B------:R-:W-:Y:S01]  /*1060*/  IABS R19, R2 ;  /* 0x0000000200137213 */ /* 0x000fe20000000000 */
[----:B------:R-:W-:Y:S01]  /*1070*/  @!P2 IMAD.IADD R17, R17, 0x1, -R8 ;  /* 0x000000011111a824 */ /* 0x000fe200078e0a08 */
[----:B------:R-:W-:Y:S01]  /*1080*/  ISETP.GT.U32.AND P6, PT, R8, R9, PT ;  /* 0x000000090800720c */ /* 0x000fe20003fc4070 */
[----:B------:R-:W-:Y:S01]  /*1090*/  IMAD.MOV.U32 R22, RZ, RZ, R21 ;  /* 0x000000ffff167224 */ /* 0x000fe200078e0015 */
[----:B------:R-:W-:Y:S01]  /*10a0*/  ISETP.GE.AND P2, PT, R16, RZ, PT ;  /* 0x000000ff1000720c */ /* 0x000fe20003f46270 */
[----:B------:R-:W-:-:S02]  /*10b0*/  IMAD.MOV.U32 R5, RZ, RZ, R20 ;  /* 0x000000ffff057224 */ /* 0x000fc400078e0014 */
[----:B------:R-:W-:Y:S01]  /*10c0*/  @!P3 IMAD.IADD R15, R15, 0x1, -R8 ;  /* 0x000000010f0fb824 */ /* 0x000fe200078e0a08 */
[----:B------:R-:W-:Y:S01]  /*10d0*/  ISETP.GE.AND P3, PT, R18, RZ, PT ;  /* 0x000000ff1200720c */ /* 0x000fe20003f66270 */
[----:B0-----:R-:W-:Y:S02]  /*10e0*/  IMAD.MOV.U32 R0, RZ, RZ, R13 ;  /* 0x000000ffff007224 */ /* 0x001fe400078e000d */
[----:B------:R-:W-:-:S04]  /*10f0*/  IMAD.HI.U32 R10, R4, R19, RZ ;  /* 0x00000013040a7227 */ /* 0x000fc800078e00ff */
[----:B------:R-:W-:Y:S01]  /*1100*/  @!P4 IMAD.IADD R11, R11, 0x1, -R8 ;  /* 0x000000010b0bc824 */ /* 0x000fe200078e0a08 */
[----:B------:R-:W-:Y:S01]  /*1110*/  ISETP.GE.AND P4, PT, R12, RZ, PT ;  /* 0x000000ff0c00720c */ /* 0x000fe20003f86270 */
[----:B------:R-:W-:Y:S01]  /*1120*/  @!P5 IMAD.MOV R22, RZ, RZ, -R22 ;  /* 0x000000ffff16d224 */ /* 0x000fe200078e0a16 */
[----:B------:R-:W-:Y:S01]  /*1130*/  ISETP.GT.U32.AND P5, PT, R8, R17, PT ;  /* 0x000000110800720c */ /* 0x000fe20003fa4070 */
[----:B------:R-:W-:-:S03]  /*1140*/  IMAD.HI.U32 R20, R4, R5, RZ ;  /* 0x0000000504147227 */ /* 0x000fc600078e00ff */
[----:B------:R-:W-:Y:S01]  /*1150*/  STL [R1+0x1e8], R22 ;  /* 0x0001e81601007387 */ /* 0x000fe20000100800 */
[----:B------:R-:W-:Y:S01]  /*1160*/  @!P1 IMAD.MOV R0, RZ, RZ, -R0 ;  /* 0x000000ffff009224 */ /* 0x000fe200078e0a00 */
[C---:B------:R-:W-:Y:S01]  /*1170*/  ISETP.GT.U32.AND P1, PT, R8.reuse, R15, PT ;  /* 0x0000000f0800720c */ /* 0x040fe20003f24070 */
[----:B------:R-:W-:Y:S02]  /*1180*/  IMAD.MOV R10, RZ, RZ, -R10 ;  /* 0x000000ffff0a7224 */ /* 0x000fe400078e0a0a */
[----:B------:R-:W-:Y:S01]  /*1190*/  IMAD.MOV R20, RZ, RZ, -R20 ;  /* 0x000000ffff147224 */ /* 0x000fe200078e0a14 */
[----:B------:R0:W-:Y:S01]  /*11a0*/  STL [R1+0x1e4], R0 ;  /* 0x0001e40001007387 */ /* 0x0001e20000100800 */
[C---:B------:R-:W-:Y:S02]  /*11b0*/  IMAD R19, R8.reuse, R10, R19 ;  /* 0x0000000a08137224 */ /* 0x040fe400078e0213 */
[----:B------:R-:W-:Y:S02]  /*11c0*/  @!P6 IMAD.IADD R9, R9, 0x1, -R8 ;  /* 0x000000010909e824 */ /* 0x000fe400078e0a08 */
[----:B------:R-:W-:-:S02]  /*11d0*/  IMAD R5, R8, R20, R5 ;  /* 0x0000001408057224 */ /* 0x000fc400078e0205 */
[----:B------:R-:W-:Y:S01]  /*11e0*/  VIADD R12, R24, 0xf5 ;  /* 0x000000f5180c7836 */ /* 0x000fe20000000000 */
[C---:B------:R-:W-:Y:S01]  /*11f0*/  ISETP.GT.U32.AND P6, PT, R8.reuse, R9, PT ;  /* 0x000000090800720c */ /* 0x040fe20003fc4070 */
[----:B------:R-:W-:Y:S01]  /*1200*/  @!P0 IMAD.MOV R7, RZ, RZ, -R7 ;  /* 0x000000ffff078224 */ /* 0x000fe200078e0a07 */
[C---:B------:R-:W-:Y:S01]  /*1210*/  ISETP.GT.U32.AND P0, PT, R8.reuse, R19, PT ;  /* 0x000000130800720c */ /* 0x040fe20003f04070 */
[----:B0-----:R-:W-:Y:S01]  /*1220*/  IMAD.MOV.U32 R0, RZ, RZ, R11 ;  /* 0x000000ffff007224 */ /* 0x001fe200078e000b */
[----:B------:R-:W-:Y:S01]  /*1230*/  IABS R11, R12 ;  /* 0x0000000c000b7213 */ /* 0x000fe20000000000 */
[----:B------:R-:W-:Y:S01]  /*1240*/  @!P5 IMAD.IADD R17, R17, 0x1, -R8 ;  /* 0x000000011111d824 */ /* 0x000fe200078e0a08 */
[----:B------:R-:W-:Y:S01]  /*1250*/  ISETP.GT.U32.AND P5, PT, R8, R5, PT ;  /* 0x000000050800720c */ /* 0x000fe20003fa4070 */
[----:B------:R-:W-:Y:S01]  /*1260*/  @!P4 IMAD.MOV R0, RZ, RZ, -R0 ;  /* 0x000000ffff00c224 */ /* 0x000fe200078e0a00 */
[----:B------:R-:W-:Y:S01]  /*1270*/  STL [R1+0x1dc], R7 ;  /* 0x0001dc0701007387 */ /* 0x000fe20000100800 */
[----:B------:R-:W-:Y:S01]  /*1280*/  @!P1 IMAD.IADD R15, R15, 0x1, -R8 ;  /* 0x000000010f0f9824 */ /* 0x000fe200078e0a08 */
[----:B------:R-:W-:Y:S01]  /*1290*/  ISETP.GE.AND P4, PT, R6, RZ, PT ;  /* 0x000000ff0600720c */ /* 0x000fe20003f86270 */
[----:B------:R-:W-:Y:S01]  /*12a0*/  IMAD.MOV.U32 R13, RZ, RZ, R17 ;  /* 0x000000ffff0d7224 */ /* 0x000fe200078e0011 */
[----:B------:R0:W-:Y:S01]  /*12b0*/  STL [R1+0x1d8], R0 ;  /* 0x0001d80001007387 */ /* 0x0001e20000100800 */
[----:B------:R-:W-:Y:S01]  /*12c0*/  ISETP.GE.AND P1, PT, R2, RZ, PT ;  /* 0x000000ff0200720c */ /* 0x000fe20003f26270 */
[----:B------:R-:W-:-:S04]  /*12d0*/  IMAD.HI.U32 R2, R4, R11, RZ ;  /* 0x0000000b04027227 */ /* 0x000fc800078e00ff */
[----:B------:R-:W-:Y:S02]  /*12e0*/  @!P2 IMAD.MOV R13, RZ, RZ, -R13 ;  /* 0x000000ffff0da224 */ /* 0x000fe400078e0a0d */
[----:B------:R-:W-:Y:S02]  /*12f0*/  VIADD R10, R24, 0xf4 ;  /* 0x000000f4180a7836 */ /* 0x000fe40000000000 */
[----:B0-----:R-:W-:Y:S01]  /*1300*/  IMAD.MOV.U32 R0, RZ, RZ, R15 ;  /* 0x000000ffff007224 */ /* 0x001fe200078e000f */
[----:B------:R-:W-:Y:S01]  /*1310*/  STL [R1+0x1f0], R13 ;  /* 0x0001f00d01007387 */ /* 0x000fe20000100800 */
[----:B------:R-:W-:Y:S01]  /*1320*/  @!P6 IMAD.IADD R9, R9, 0x1, -R8 ;  /* 0x000000010909e824 */ /* 0x000fe200078e0a08 */
[----:B------:R-:W-:Y:S01]  /*1330*/  IABS R7, R10 ;  /* 0x0000000a00077213 */ /* 0x000fe20000000000 */
[----:B------:R-:W-:Y:S01]  /*1340*/  @!P3 IMAD.MOV R0, RZ, RZ, -R0 ;  /* 0x000000ffff00b224 */ /* 0x000fe200078e0a00 */
[----:B------:R-:W-:Y:S01]  /*1350*/  ISETP.GE.AND P6, PT, R14, RZ, PT ;  /* 0x000000ff0e00720c */ /* 0x000fe20003fc6270 */
[----:B------:R-:W-:Y:S01]  /*1360*/  @!P0 IMAD.IADD R19, R19, 0x1, -R8 ;  /* 0x0000000113138824 */ /* 0x000fe200078e0a08 */
[----:B------:R-:W-:Y:S01]  /*1370*/  ISETP.GE.AND P3, PT, R10, RZ, PT ;  /* 0x000000ff0a00720c */ /* 0x000fe20003f66270 */
[----:B------:R-:W-:Y:S01]  /*1380*/  IMAD.MOV R2, RZ, RZ, -R2 ;  /* 0x000000ffff027224 */ /* 0x000fe200078e0a02 */
[----:B------:R0:W-:Y:S01]  /*1390*/  STL [R1+0x1f8], R0 ;  /* 0x0001f80001007387 */ /* 0x0001e20000100800 */
[----:B------:R-:W-:Y:S01]  /*13a0*/  @!P5 IMAD.IADD R5, R5, 0x1, -R8 ;  /* 0x000000010505d824 */ /* 0x000fe200078e0a08 */
[C---:B------:R-:W-:Y:S01]  /*13b0*/  ISETP.GT.U32.AND P2, PT, R8.reuse, R19, PT ;  /* 0x000000130800720c */ /* 0x040fe20003f44070 */
[----:B------:R-:W-:Y:S01]  /*13c0*/  IMAD R14, R8, R2, R11 ;  /* 0x00000002080e7224 */ /* 0x000fe200078e020b */
[----:B------:R-:W-:Y:S01]  /*13d0*/  ISETP.GE.AND P0, PT, R12, RZ, PT ;  /* 0x000000ff0c00720c */ /* 0x000fe20003f06270 */
[----:B------:R-:W-:Y:S01]  /*13e0*/  IMAD.HI.U32 R6, R4, R7, RZ ;  /* 0x0000000704067227 */ /* 0x000fe200078e00ff */
[----:B------:R-:W-:-:S03]  /*13f0*/  ISETP.GT.U32.AND P5, PT, R8, R5, PT ;  /* 0x000000050800720c */ /* 0x000fc60003fa4070 */
[----:B------:R-:W-:Y:S02]  /*1400*/  IMAD.MOV R6, RZ, RZ, -R6 ;  /* 0x000000ffff067224 */ /* 0x000fe400078e0a06 */
[----:B0-----:R-:W-:Y:S02]  /*1410*/  IMAD.MOV.U32 R0, RZ, RZ, R9 ;  /* 0x000000ffff007224 */ /* 0x001fe400078e0009 */
[C---:B------:R-:W-:Y:S02]  /*1420*/  IMAD R17, R8.reuse, R6, R7 ;  /* 0x0000000608117224 */ /* 0x040fe400078e0207 */
[----:B------:R-:W-:Y:S01]  /*1430*/  @!P4 IMAD.MOV R0, RZ, RZ, -R0 ;  /* 0x000000ffff00c224 */ /* 0x000fe200078e0a00 */
[----:B------:R-:W-:Y:S01]  /*1440*/  ISETP.GT.U32.AND P4, PT, R8, R14, PT ;  /* 0x0000000e0800720c */ /* 0x000fe20003f84070 */
[----:B------:R-:W-:Y:S02]  /*1450*/  VIADD R2, R24, 0xf3 ;  /* 0x000000f318027836 */ /* 0x000fe40000000000 */
[--C-:B------:R-:W-:Y:S01]  /*1460*/  @!P2 IMAD.IADD R19, R19, 0x1, -R8.reuse ;  /* 0x000000011313a824 */ /* 0x100fe200078e0a08 */
[----:B------:R0:W-:Y:S01]  /*1470*/  STL [R1+0x210], R0 ;  /* 0x0002100001007387 */ /* 0x0001e20000100800 */
[----:B------:R-:W-:Y:S01]  /*1480*/  @!P5 IMAD.IADD R5, R5, 0x1, -R8 ;  /* 0x000000010505d824 */ /* 0x000fe200078e0a08 */
[----:B------:R-:W-:Y:S01]  /*1490*/  ISETP.GT.U32.AND P5, PT, R8, R17, PT ;  /* 0x000000110800720c */ /* 0x000fe20003fa4070 */
[C---:B------:R-:W-:Y:S01]  /*14a0*/  VIADD R6, R24.reuse, 0xf2 ;  /* 0x000000f218067836 */ /* 0x040fe20000000000 */
[----:B------:R-:W-:Y:S01]  /*14b0*/  IABS R15, R2 ;  /* 0x00000002000f7213 */ /* 0x000fe20000000000 */
[----:B------:R-:W-:Y:S01]  /*14c0*/  VIADD R10, R24, 0xf1 ;  /* 0x000000f1180a7836 */ /* 0x000fe20000000000 */
[----:B------:R-:W-:-:S02]  /*14d0*/  ISETP.GE.AND P2, PT, R2, RZ, PT ;  /* 0x000000ff0200720c */ /* 0x000fc40003f46270 */
[----:B------:R-:W-:Y:S01]  /*14e0*/  IABS R9, R6 ;  /* 0x0000000600097213 */ /* 0x000fe20000000000 */
[----:B------:R-:W-:Y:S01]  /*14f0*/  @!P4 IMAD.IADD R14, R14, 0x1, -R8 ;  /* 0x000000010e0ec824 */ /* 0x000fe200078e0a08 */
[----:B------:R-:W-:Y:S01]  /*1500*/  IABS R7, R10 ;  /* 0x0000000a00077213 */ /* 0x000fe20000000000 */
[----:B0-----:R-:W-:Y:S02]  /*1510*/  IMAD.MOV.U32 R0, RZ, RZ, R19 ;  /* 0x000000ffff007224 */ /* 0x001fe400078e0013 */
[----:B------:R-:W-:Y:S01]  /*1520*/  IMAD.HI.U32 R11, R4, R9, RZ ;  /* 0x00000009040b7227 */ /* 0x000fe200078e00ff */
[----:B------:R-:W-:-:S03]  /*1530*/  ISETP.GT.U32.AND P4, PT, R8, R14, PT ;  /* 0x0000000e0800720c */ /* 0x000fc60003f84070 */
[----:B------:R-:W-:Y:S01]  /*1540*/  @!P1 IMAD.MOV R0, RZ, RZ, -R0 ;  /* 0x000000ffff009224 */ /* 0x000fe200078e0a00 */
[----:B------:R-:W-:Y:S01]  /*1550*/  ISETP.GE.AND P1, PT, R6, RZ, PT ;  /* 0x000000ff0600720c */ /* 0x000fe20003f26270 */
[----:B------:R-:W-:-:S03]  /*1560*/  IMAD.HI.U32 R6, R4, R15, RZ ;  /* 0x0000000f04067227 */ /* 0x000fc600078e00ff */
[----:B------:R0:W-:Y:S01]  /*1570*/  STL [R1+0x214], R0 ;  /* 0x0002140001007387 */ /* 0x0001e20000100800 */
[----:B------:R-:W-:Y:S02]  /*1580*/  IMAD.MOV R6, RZ, RZ, -R6 ;  /* 0x000000ffff067224 */ /* 0x000fe400078e0a06 */
[----:B------:R-:W-:Y:S02]  /*1590*/  @!P5 IMAD.IADD R17, R17, 0x1, -R8 ;  /* 0x000000011111d824 */ /* 0x000fe400078e0a08 */
[----:B------:R-:W-:Y:S02]  /*15a0*/  IMAD R15, R8, R6, R15 ;  /* 0x00000006080f7224 */ /* 0x000fe400078e020f */
[----:B------:R-:W-:Y:S01]  /*15b0*/  IMAD.HI.U32 R2, R4, R7, RZ ;  /* 0x0000000704027227 */ /* 0x000fe200078e00ff */
[----:B------:R-:W-:-:S03]  /*15c0*/  ISETP.GT.U32.AND P5, PT, R8, R17, PT ;  /* 0x000000110800720c */ /* 0x000fc60003fa4070 */
[----:B0-----:R-:W-:Y:S02]  /*15d0*/  IMAD.MOV.U32 R0, RZ, RZ, R5 ;  /* 0x000000ffff007224 */ /* 0x001fe400078e0005 */
[----:B------:R-:W-:Y:S01]  /*15e0*/  @!P4 IMAD.IADD R14, R14, 0x1, -R8 ;  /* 0x000000010e0ec824 */ /* 0x000fe200078e0a08 */
[----:B------:R-:W-:Y:S01]  /*15f0*/  ISETP.GT.U32.AND P4, PT, R8, R15, PT ;  /* 0x0000000f0800720c */ /* 0x000fe20003f84070 */
[----:B------:R-:W-:Y:S01]  /*1600*/  @!P6 IMAD.MOV R0, RZ, RZ, -R0 ;  /* 0x000000ffff00e224 */ /* 0x000fe200078e0a00 */
[----:B------:R-:W-:Y:S01]  /*1610*/  ISETP.GE.AND P6, PT, R10, RZ, PT ;  /* 0x000000ff0a00720c */ /* 0x000fe20003fc6270 */
[----:B------:R-:W-:Y:S02]  /*1620*/  IMAD.MOV R12, RZ, RZ, -R2 ;  /* 0x000000ffff0c7224 */ /* 0x000fe400078e0a02 */
[----:B------:R-:W-:Y:S01]  /*1630*/  IMAD.MOV R11, RZ, RZ, -R11 ;  /* 0x000000ffff0b7224 */ /* 0x000fe200078e0a0b */
[----:B------:R0:W-:Y:S01]  /*1640*/  STL [R1+0x218], R0 ;  /* 0x0002180001007387 */ /* 0x0001e20000100800 */
[----:B------:R-:W-:-:S02]  /*1650*/  IMAD R12, R8, R12, R7 ;  /* 0x0000000c080c7224 */ /* 0x000fc400078e0207 */
[----:B------:R-:W-:Y:S02]  /*1660*/  IMAD R9, R8, R11, R9 ;  /* 0x0000000b08097224 */ /* 0x000fe400078e0209 */
[----:B------:R-:W-:Y:S02]  /*1670*/  VIADD R2, R24, 0xf0 ;  /* 0x000000f018027836 */ /* 0x000fe40000000000 */
[--C-:B------:R-:W-:Y:S01]  /*1680*/  @!P5 IMAD.IADD R17, R17, 0x1, -R8.reuse ;  /* 0x000000011111d824 */ /* 0x100fe200078e0a08 */
[----:B------:R-:W-:Y:S01]  /*1690*/  ISETP.GT.U32.AND P5, PT, R8, R9, PT ;  /* 0x000000090800720c */ /* 0x000fe20003fa4070 */
[----:B------:R-:W-:Y:S01]  /*16a0*/  @!P4 IMAD.IADD R15, R15, 0x1, -R8 ;  /* 0x000000010f0fc824 */ /* 0x000fe200078e0a08 */
[----:B------:R-:W-:Y:S01]  /*16b0*/  IABS R6, R2 ;  /* 0x0000000200067213 */ /* 0x000fe20000000000 */
[----:B0-----:R-:W-:Y:S02]  /*16c0*/  IMAD.MOV.U32 R0, RZ, RZ, R14 ;  /* 0x000000ffff007224 */ /* 0x001fe400078e000e */
[----:B------:R-:W-:Y:S01]  /*16d0*/  VIADD R10, R24, 0xee ;  /* 0x000000ee180a7836 */ /* 0x000fe20000000000 */
[C---:B------:R-:W-:Y:S01]  /*16e0*/  ISETP.GT.U32.AND P4, PT, R8.reuse, R15, PT ;  /* 0x0000000f0800720c */ /* 0x040fe20003f84070 */
[----:B------:R-:W-:Y:S01]  /*16f0*/  @!P0 IMAD.MOV R0, RZ, RZ, -R0 ;  /* 0x000000ffff008224 */ /* 0x000fe200078e0a00 */
[----:B------:R-:W-:Y:S01]  /*1700*/  ISETP.GT.U32.AND P0, PT, R8, R12, PT ;  /* 0x0000000c0800720c */ /* 0x000fe20003f04070 */
[----:B------:R-:W-:Y:S01]  /*1710*/  IMAD.HI.U32 R14, R4, R6, RZ ;  /* 0x00000006040e7227 */ /* 0x000fe200078e00ff */
[----:B------:R-:W-:-:S02]  /*1720*/  IABS R13, R10 ;  /* 0x0000000a000d7213 */ /* 0x000fc40000000000 */
[----:B------:R0:W-:Y:S01]  /*1730*/  STL [R1+0x22c], R0 ;  /* 0x00022c0001007387 */ /* 0x0001e20000100800 */
[----:B------:R-:W-:Y:S02]  /*1740*/  IMAD.MOV R14, RZ, RZ, -R14 ;  /* 0x000000ffff0e7224 */ /* 0x000fe400078e0a0e */
[--C-:B------:R-:W-:Y:S02]  /*1750*/  @!P5 IMAD.IADD R9, R9, 0x1, -R8.reuse ;  /* 0x000000010909d824 */ /* 0x100fe400078e0a08 */
[C---:B------:R-:W-:Y:S02]  /*1760*/  VIADD R11, R24.reuse, 0xef ;  /* 0x000000ef180b7836 */ /* 0x040fe40000000000 */
[----:B------:R-:W-:Y:S01]  /*1770*/  VIADD R5, R24, 0xed ;  /* 0x000000ed18057836 */ /* 0x000fe20000000000 */
[----:B------:R-:W-:Y:S01]  /*1780*/  ISETP.GT.U32.AND P5, PT, R8, R9, PT ;  /* 0x000000090800720c */ /* 0x000fe20003fa4070 */
[--C-:B------:R-:W-:Y:S01]  /*1790*/  @!P0 IMAD.IADD R12, R12, 0x1, -R8.reuse ;  /* 0x000000010c0c8824 */ /* 0x100fe200078e0a08 */
[----:B------:R-:W-:Y:S01]  /*17a0*/  IABS R16, R11 ;  /* 0x0000000b00107213 */ /* 0x000fe20000000000 */
[----:B0-----:R-:W-:Y:S01]  /*17b0*/  IMAD.MOV.U32 R0, RZ, RZ, R17 ;  /* 0x000000ffff007224 */ /* 0x001fe200078e0011 */
[----:B------:R-:W-:Y:S01]  /*17c0*/  IABS R7, R5 ;  /* 0x0000000500077213 */ /* 0x000fe20000000000 */
[----:B------:R-:W-:Y:S01]  /*17d0*/  @!P4 IMAD.IADD R15, R15, 0x1, -R8 ;  /* 0x000000010f0fc824 */ /* 0x000fe200078e0a08 */
[----:B------:R-:W-:Y:S01]  /*17e0*/  ISETP.GT.U32.AND P0, PT, R8, R12, PT ;  /* 0x0000000c0800720c */ /* 0x000fe20003f04070 */
[----:B------:R-:W-:Y:S01]  /*17f0*/  @!P3 IMAD.MOV R0, RZ, RZ, -R0 ;  /* 0x000000ffff00b224 */ /* 0x000fe200078e0a00 */
[----:B------:R-:W-:Y:S01]  /*1800*/  ISETP.GE.AND P3, PT, R2, RZ, PT ;  /* 0x000000ff0200720c */ /* 0x000fe20003f66270 */
[----:B------:R-:W-:-:S02]  /*1810*/  IMAD R2, R8, R14, R6 ;  /* 0x0000000e08027224 */ /* 0x000fc400078e0206 */
[----:B------:R-:W-:Y:S01]  /*1820*/  IMAD.HI.U32 R6, R4, R13, RZ ;  /* 0x0000000d04067227 */ /* 0x000fe200078e00ff */
[----:B------:R0:W-:Y:S02]  /*1830*/  STL [R1+0x230], R0 ;  /* 0x0002300001007387 */ /* 0x0001e40000100800 */
[----:B------:R-:W-:Y:S01]  /*1840*/  ISETP.GT.U32.AND P4, PT, R8, R2, PT ;  /* 0x000000020800720c */ /* 0x000fe20003f84070 */
[----:B------:R-:W-:-:S04]  /*1850*/  IMAD.HI.U32 R17, R4, R16, RZ ;  /* 0x0000001004117227 */ /* 0x000fc800078e00ff */
[----:B------:R-:W-:-:S04]  /*1860*/  IMAD.HI.U32 R14, R4, R7, RZ ;  /* 0x00000007040e7227 */ /* 0x000fc800078e00ff */
[----:B0-----:R-:W-:Y:S02]  /*1870*/  IMAD.MOV.U32 R0, RZ, RZ, R15 ;  /* 0x000000ffff007224 */ /* 0x001fe400078e000f */
[----:B------:R-:W-:Y:S02]  /*1880*/  IMAD.MOV R6, RZ, RZ, -R6 ;  /* 0x000000ffff067224 */ /* 0x000fe400078e0a06 */
[----:B------:R-:W-:Y:S02]  /*1890*/  @!P2 IMAD.MOV R0, RZ, RZ, -R0 ;  /* 0x000000ffff00a224 */ /* 0x000fe400078e0a00 */
[----:B------:R-:W-:Y:S02]  /*18a0*/  IMAD.MOV R17, RZ, RZ, -R17 ;  /* 0x000000ffff117224 */ /* 0x000fe400078e0a11 */
[----:B------:R-:W-:Y:S01]  /*18b0*/  IMAD.MOV R14, RZ, RZ, -R14 ;  /* 0x000000ffff0e7224 */ /* 0x000fe200078e0a0e */
[----:B------:R0:W-:Y:S01]  /*18c0*/  STL [R1+0x234], R0 ;  /* 0x0002340001007387 */ /* 0x0001e20000100800 */
[----:B------:R-:W-:-:S02]  /*18d0*/  IMAD R13, R8, R6, R13 ;  /* 0x00000006080d7224 */ /* 0x000fc400078e020d */
[--C-:B------:R-:W-:Y:S02]  /*18e0*/  @!P0 IMAD.IADD R12, R12, 0x1, -R8.reuse ;  /* 0x000000010c0c8824 */ /* 0x100fe400078e0a08 */
[----:B------:R-:W-:Y:S01]  /*18f0*/  VIADD R6, R24, 0xec ;  /* 0x000000ec18067836 */ /* 0x000fe20000000000 */
[C---:B------:R-:W-:Y:S01]  /*1900*/  ISETP.GT.U32.AND P0, PT, R8.reuse, R13, PT ;  /* 0x0000000d0800720c */ /* 0x040fe20003f04070 */
[----:B------:R-:W-:Y:S01]  /*1910*/  @!P5 IMAD.IADD R9, R9, 0x1, -R8 ;  /* 0x000000010909d824 */ /* 0x000fe200078e0a08 */
[----:B------:R-:W-:Y:S01]  /*1920*/  ISETP.GE.AND P5, PT, R11, RZ, PT ;  /* 0x000000ff0b00720c */ /* 0x000fe20003fa6270 */
[C---:B------:R-:W-:Y:S02]  /*1930*/  IMAD R11, R8.reuse, R17, R16 ;  /* 0x00000011080b7224 */ /* 0x040fe400078e0210 */
[C---:B------:R-:W-:Y:S01]  /*1940*/  IMAD R7, R8.reuse, R14, R7 ;  /* 0x0000000e08077224 */ /* 0x040fe200078e0207 */
[----:B------:R-:W-:Y:S01]  /*1950*/  IABS R14, R6 ;  /* 0x00000006000e7213 */ /* 0x000fe20000000000 */
[----:B0-----:R-:W-:Y:S01]  /*1960*/  IMAD.MOV.U32 R0, RZ, RZ, R12 ;  /* 0x000000ffff007224 */ /* 0x001fe200078e000c */
[----:B------:R-:W-:Y:S01]  /*1970*/  ISETP.GT.U32.AND P2, PT, R8, R11, PT ;  /* 0x0000000b0800720c */ /* 0x000fe20003f44070 */
[----:B------:R-:W-:-:S02]  /*1980*/  @!P4 IMAD.IADD R2, R2, 0x1, -R8 ;  /* 0x000000010202c824 */ /* 0x000fc400078e0a08 */
[----:B------:R-:W-:Y:S01]  /*1990*/  @!P6 IMAD.MOV R0, RZ, RZ, -R0 ;  /* 0x000000ffff00e224 */ /* 0x000fe200078e0a00 */
[C---:B------:R-:W-:Y:S01]  /*19a0*/  ISETP.GT.U32.AND P6, PT, R8.reuse, R7, PT ;  /* 0x000000070800720c */ /* 0x040fe20003fc4070 */
[----:B------:R-:W-:Y:S01]  /*19b0*/  IMAD.MOV.U32 R15, RZ, RZ, R9 ;  /* 0x000000ffff0f7224 */ /* 0x000fe200078e0009 */
[----:B------:R-:W-:Y:S01]  /*19c0*/  ISETP.GT.U32.AND P4, PT, R8, R2, PT ;  /* 0x000000020800720c */ /* 0x000fe20003f84070 */
[----:B------:R-:W-:Y:S02]  /*19d0*/  IMAD.MOV.U32 R9, RZ, RZ, R14 ;  /* 0x000000ffff097224 */ /* 0x000fe400078e000e */
[----:B------:R-:W-:Y:S01]  /*19e0*/  @!P1 IMAD.MOV R15, RZ, RZ, -R15 ;  /* 0x000000ffff0f9224 */ /* 0x000fe200078e0a0f */
[----:B------:R-:W-:Y:S01]  /*19f0*/  ISETP.GE.AND P1, PT, R10, RZ, PT ;  /* 0x000000ff0a00720c */ /* 0x000fe20003f26270 */
[----:B------:R-:W-:Y:S02]  /*1a00*/  VIADD R12, R24, 0xeb ;  /* 0x000000eb180c7836 */ /* 0x000fe40000000000 */
[----:B------:R-:W-:Y:S01]  /*1a10*/  IMAD.HI.U32 R10, R4, R9, RZ ;  /* 0x00000009040a7227 */ /* 0x000fe200078e00ff */
[----:B------:R-:W-:Y:S02]  /*1a20*/  STL [R1+0x238], R15 ;  /* 0x0002380f01007387 */ /* 0x000fe40000100800 */
[----:B------:R-:W-:Y:S01]  /*1a30*/  IABS R14, R12 ;  /* 0x0000000c000e7213 */ /* 0x000fe20000000000 */
[----:B------:R-:W-:Y:S01]  /*1a40*/  @!P0 IMAD.IADD R13, R13, 0x1, -R8 ;  /* 0x000000010d0d8824 */ /* 0x000fe200078e0a08 */
[----:B------:R0:W-:Y:S01]  /*1a50*/  STL [R1+0x240], R0 ;  /* 0x0002400001007387 */ /* 0x0001e20000100800 */
[----:B------:R-:W-:-:S02]  /*1a60*/  IMAD.MOV R10, RZ, RZ, -R10 ;  /* 0x000000ffff0a7224 */ /* 0x000fc400078e0a0a */
[--C-:B------:R-:W-:Y:S01]  /*1a70*/  @!P2 IMAD.IADD R11, R11, 0x1, -R8.reuse ;  /* 0x000000010b0ba824 */ /* 0x100fe200078e0a08 */
[----:B------:R-:W-:Y:S01]  /*1a80*/  ISETP.GE.AND P2, PT, R6, RZ, PT ;  /* 0x000000ff0600720c */ /* 0x000fe20003f46270 */
[--C-:B------:R-:W-:Y:S01]  /*1a90*/  @!P6 IMAD.IADD R7, R7, 0x1, -R8.reuse ;  /* 0x000000010707e824 */ /* 0x100fe200078e0a08 */
[----:B------:R-:W-:Y:S01]  /*1aa0*/  ISETP.GT.U32.AND P6, PT, R8, R13, PT ;  /* 0x0000000d0800720c */ /* 0x000fe20003fc4070 */
[----:B------:R-:W-:Y:S01]  /*1ab0*/  @!P4 IMAD.IADD R2, R2, 0x1, -R8 ;  /* 0x000000010202c824 */ /* 0x000fe200078e0a08 */
[C---:B------:R-:W-:Y:S01]  /*1ac0*/  ISETP.GT.U32.AND P0, PT, R8.reuse, R11, PT ;  /* 0x0000000b0800720c */ /* 0x040fe20003f04070 */
[----:B------:R-:W-:Y:S01]  /*1ad0*/  IMAD R9, R8, R10, R9 ;  /* 0x0000000a08097224 */ /* 0x000fe200078e0209 */
[----:B------:R-:W-:Y:S01]  /*1ae0*/  ISETP.GE.AND P4, PT, R5, RZ, PT ;  /* 0x000000ff0500720c */ /* 0x000fe20003f86270 */
[----:B------:R-:W-:-:S04]  /*1af0*/  IMAD.HI.U32 R10, R4, R14, RZ ;  /* 0x0000000e040a7227 */ /* 0x000fc800078e00ff */
[----:B0-----:R-:W-:Y:S02]  /*1b00*/  IMAD.MOV.U32 R0, RZ, RZ, R2 ;  /* 0x000000ffff007224 */ /* 0x001fe400078e0002 */
[----:B------:R-:W-:Y:S02]  /*1b10*/  IMAD.MOV R10, RZ, RZ, -R10 ;  /* 0x000000ffff0a7224 */ /* 0x000fe400078e0a0a */
[----:B------:R-:W-:Y:S01]  /*1b20*/  @!P3 IMAD.MOV R0, RZ, RZ, -R0 ;  /* 0x000000ffff00b224 */ /* 0x000fe200078e0a00 */
[C---:B------:R-:W-:Y:S01]  /*1b30*/  ISETP.GT.U32.AND P3, PT, R8.reuse, R7, PT ;  /* 0x000000070800720c */ /* 0x040fe20003f64070 */
[----:B------:R-:W-:Y:S02]  /*1b40*/  IMAD R14, R8, R10, R14 ;  /* 0x0000000a080e7224 */ /* 0x000fe400078e020e */
[----:B------:R-:W-:Y:S01]  /*1b50*/  @!P6 IMAD.IADD R13, R13, 0x1, -R8 ;  /* 0x000000010d0de824 */ /* 0x000fe200078e0a08 */
[----:B------:R0:W-:Y:S01]  /*1b60*/  STL [R1+0x254], R0 ;  /* 0x0002540001007387 */ /* 0x0001e20000100800 */
[----:B------:R-:W-:Y:S01]  /*1b70*/  VIADD R6, R24, 0xe8 ;  /* 0x000000e818067836 */ /* 0x000fe20000000000 */
[----:B------:R-:W-:Y:S01]  /*1b80*/  ISETP.GT.U32.AND P6, PT, R8, R14, PT ;  /* 0x0000000e0800720c */ /* 0x000fe20003fc4070 */
[----:B------:R-:W-:-:S02]  /*1b90*/  VIADD R5, R24, 0xea ;  /* 0x000000ea18057836 */ /* 0x000fc40000000000 */
[--C-:B------:R-:W-:Y:S01]  /*1ba0*/  @!P0 IMAD.IADD R11, R11, 0x1, -R8.reuse ;  /* 0x000000010b0b8824 */ /* 0x100fe200078e0a08 */
[----:B------:R-:W-:Y:S01]  /*1bb0*/  ISETP.GT.U32.AND P0, PT, R8, R9, PT ;  /* 0x000000090800720c */ /* 0x000fe20003f04070 */
[----:B------:R-:W-:Y:S01]  /*1bc0*/  VIADD R2, R24, 0xe9 ;  /* 0x000000e918027836 */ /* 0x000fe20000000000 */
[----:B------:R-:W-:Y:S01]  /*1bd0*/  IABS R16, R6 ;  /* 0x0000000600107213 */ /* 0x000fe20000000000 */
[----:B------:R-:W-:Y:S01]  /*1be0*/  @!P3 IMAD.IADD R7, R7, 0x1, -R8 ;  /* 0x000000010707b824 */ /* 0x000fe200078e0a08 */
[----:B------:R-:W-:Y:S01]  /*1bf0*/  IABS R15, R5 ;  /* 0x00000005000f7213 */ /* 0x000fe20000000000 */
[----:B0-----:R-:W-:Y:S01]  /*1c00*/  IMAD.MOV.U32 R0, RZ, RZ, R11 ;  /* 0x000000ffff007224 */ /* 0x001fe200078e000b */
[----:B------:R-:W-:Y:S01]  /*1c10*/  ISETP.GE.AND P3, PT, R12, RZ, PT ;  /* 0x000000ff0c00720c */ /* 0x000fe20003f66270 */
[----:B------:R-:W-:Y:S01]  /*1c20*/  IMAD.MOV.U32 R12, RZ, RZ, R16 ;  /* 0x000000ffff0c7224 */ /* 0x000fe200078e0010 */
[----:B------:R-:W-:Y:S01]  /*1c30*/  IABS R10, R2 ;  /* 0x00000002000a7213 */ /* 0x000fe20000000000 */
[----:B------:R-:W-:-:S04]  /*1c40*/  IMAD.HI.U32 R16, R4, R15, RZ ;  /* 0x0000000f04107227 */ /* 0x000fc800078e00ff */
[----:B------:R-:W-:Y:S02]  /*1c50*/  @!P6 IMAD.IADD R14, R14, 0x1, -R8 ;  /* 0x000000010e0ee824 */ /* 0x000fe400078e0a08 */
[----:B------:R-:W-:-:S03]  /*1c60*/  IMAD.HI.U32 R17, R4, R10, RZ ;  /* 0x0000000a04117227 */ /* 0x000fc600078e00ff */
[----:B------:R-:W-:Y:S01]  /*1c70*/  ISETP.GT.U32.AND P6, PT, R8, R14, PT ;  /* 0x0000000e0800720c */ /* 0x000fe20003fc4070 */
[----:B------:R-:W-:Y:S02]  /*1c80*/  IMAD.MOV R16, RZ, RZ, -R16 ;  /* 0x000000ffff107224 */ /* 0x000fe400078e0a10 */
[----:B------:R-:W-:Y:S01]  /*1c90*/  @!P0 IMAD.IADD R9, R9, 0x1, -R8 ;  /* 0x0000000109098824 */ /* 0x000fe200078e0a08 */
[----:B------:R-:W-:Y:S01]  /*1ca0*/  ISETP.GE.AND P0, PT, R5, RZ, PT ;  /* 0x000000ff0500720c */ /* 0x000fe20003f06270 */
[----:B------:R-:W-:Y:S02]  /*1cb0*/  @!P5 IMAD.MOV R0, RZ, RZ, -R0 ;  /* 0x000000ffff00d224 */ /* 0x000fe400078e0a00 */
[----:B------:R-:W-:Y:S01]  /*1cc0*/  IMAD.HI.U32 R5, R4, R12, RZ ;  /* 0x0000000c04057227 */ /* 0x000fe200078e00ff */
[----:B------:R-:W-:Y:S02]  /*1cd0*/  ISETP.GT.U32.AND P5, PT, R8, R9, PT ;  /* 0x000000090800720c */ /* 0x000fe40003fa4070 */
[----:B------:R0:W-:Y:S01]  /*1ce0*/  STL [R1+0x25c], R0 ;  /* 0x00025c0001007387 */ /* 0x0001e20000100800 */
[----:B------:R-:W-:-:S02]  /*1cf0*/  IMAD.MOV R11, RZ, RZ, -R17 ;  /* 0x000000ffff0b7224 */ /* 0x000fc400078e0a11 */
[C---:B------:R-:W-:Y:S02]  /*1d00*/  IMAD R15, R8.reuse, R16, R15 ;  /* 0x00000010080f7224 */ /* 0x040fe400078e020f */
[----:B------:R-:W-:Y:S02]  /*1d10*/  IMAD.MOV R5, RZ, RZ, -R5 ;  /* 0x000000ffff057224 */ /* 0x000fe400078e0a05 */
[C---:B------:R-:W-:Y:S02]  /*1d20*/  IMAD R10, R8.reuse, R11, R10 ;  /* 0x0000000b080a7224 */ /* 0x040fe400078e020a */
[----:B------:R-:W-:Y:S01]  /*1d30*/  @!P1 IMAD.MOV R13, RZ, RZ, -R13 ;  /* 0x000000ffff0d9224 */ /* 0x000fe200078e0a0d */
[C---:B------:R-:W-:Y:S01]  /*1d40*/  ISETP.GT.U32.AND P1, PT, R8.reuse, R15, PT ;  /* 0x0000000f0800720c */ /* 0x040fe20003f24070 */
[----:B0-----:R-:W-:Y:S02]  /*1d50*/  IMAD.MOV.U32 R0, RZ, RZ, R7 ;  /* 0x000000ffff007224 */ /* 0x001fe400078e0007 */
[C---:B------:R-:W-:Y:S01]  /*1d60*/  IMAD R12, R8.reuse, R5, R12 ;  /* 0x00000005080c7224 */ /* 0x040fe200078e020c */
[----:B------:R-:W-:Y:S01]  /*1d70*/  STL [R1+0x260], R13 ;  /* 0x0002600d01007387 */ /* 0x000fe20000100800 */
[----:B------:R-:W-:Y:S01]  /*1d80*/  @!P4 IMAD.MOV R0, RZ, RZ, -R0 ;  /* 0x000000ffff00c224 */ /* 0x000fe200078e0a00 */
[----:B------:R-:W-:Y:S01]  /*1d90*/  ISETP.GT.U32.AND P4, PT, R8, R10, PT ;  /* 0x0000000a0800720c */ /* 0x000fe20003f84070 */
[--C-:B------:R-:W-:Y:S01]  /*1da0*/  @!P6 IMAD.IADD R14, R14, 0x1, -R8.reuse ;  /* 0x000000010e0ee824 */ /* 0x100fe200078e0a08 */
[----:B------:R-:W-:Y:S01]  /*1db0*/  ISETP.GT.U32.AND P6, PT, R8, R12, PT ;  /* 0x0000000c0800720c */ /* 0x000fe20003fc4070 */
[----:B------:R-:W-:Y:S01]  /*1dc0*/  VIADD R16, R24, 0xe7 ;  /* 0x000000e718107836 */ /* 0x000fe20000000000 */
[----:B------:R0:W-:Y:S01]  /*1dd0*/  STL [R1+0x268], R0 ;  /* 0x0002680001007387 */ /* 0x0001e20000100800 */
[--C-:B------:R-:W-:Y:S01]  /*1de0*/  @!P5 IMAD.IADD R9, R9, 0x1, -R8.reuse ;  /* 0x000000010909d824 */ /* 0x100fe200078e0a08 */
[----:B------:R-:W-:Y:S01]  /*1df0*/  ISETP.GE.AND P5, PT, R2, RZ, PT ;  /* 0x000000ff0200720c */ /* 0x000fe20003fa6270 */
[----:B------:R-:W-:Y:S01]  /*1e00*/  VIADD R2, R24, 0xe6 ;  /* 0x000000e618027836 */ /* 0x000fe20000000000 */
[----:B------:R-:W-:Y:S01]  /*1e10*/  IABS R5, R16 ;  /* 0x0000001000057213 */ /* 0x000fe20000000000 */
[--C-:B------:R-:W-:Y:S01]  /*1e20*/  @!P1 IMAD.IADD R15, R15, 0x1, -R8.reuse ;  /* 0x000000010f0f9824 */ /* 0x100fe200078e0a08 */
[----:B------:R-:W-:Y:S01]  /*1e30*/  ISETP.GE.AND P1, PT, R6, RZ, PT ;  /* 0x000000ff0600720c */ /* 0x000fe20003f26270 */
[----:B------:R-:W-:Y:S01]  /*1e40*/  VIADD R6, R24, 0xe5 ;  /* 0x000000e518067836 */ /* 0x000fe20000000000 */
[----:B------:R-:W-:Y:S01]  /*1e50*/  IABS R7, R2 ;  /* 0x0000000200077213 */ /* 0x000fe20000000000 */
[----:B------:R-:W-:Y:S01]  /*1e60*/  @!P4 IMAD.IADD R10, R10, 0x1, -R8 ;  /* 0x000000010a0ac824 */ /* 0x000fe200078e0a08 */
[----:B------:R-:W-:Y:S01]  /*1e70*/  ISETP.GT.U32.AND P4, PT, R8, R15, PT ;  /* 0x0000000f0800720c */ /* 0x000fe20003f84070 */
[----:B------:R-:W-:Y:S01]  /*1e80*/  IMAD.HI.U32 R11, R4, R5, RZ ;  /* 0x00000005040b7227 */ /* 0x000fe200078e00ff */
[----:B------:R-:W-:-:S03]  /*1e90*/  IABS R18, R6 ;  /* 0x0000000600127213 */ /* 0x000fc60000000000 */
[----:B------:R-:W-:Y:S01]  /*1ea0*/  @!P6 IMAD.IADD R12, R12, 0x1, -R8 ;  /* 0x000000010c0ce824 */ /* 0x000fe200078e0a08 */
[----:B------:R-:W-:Y:S01]  /*1eb0*/  ISETP.GT.U32.AND P6, PT, R8, R10, PT ;  /* 0x0000000a0800720c */ /* 0x000fe20003fc4070 */
[----:B0-----:R-:W-:Y:S02]  /*1ec0*/  IMAD.MOV.U32 R0, RZ, RZ, R9 ;  /* 0x000000ffff007224 */ /* 0x001fe400078e0009 */
[----:B------:R-:W-:Y:S02]  /*1ed0*/  IMAD.MOV R11, RZ, RZ, -R11 ;  /* 0x000000ffff0b7224 */ /* 0x000fe400078e0a0b */
[----:B------:R-:W-:-:S04]  /*1ee0*/  IMAD.HI.U32 R9, R4, R7, RZ ;  /* 0x0000000704097227 */ /* 0x000fc800078e00ff */
[C---:B------:R-:W-:Y:S02]  /*1ef0*/  IMAD R5, R8.reuse, R11, R5 ;  /* 0x0000000b08057224 */ /* 0x040fe400078e0205 */
[----:B------:R-:W-:Y:S02]  /*1f00*/  IMAD.MOV R9, RZ, RZ, -R9 ;  /* 0x000000ffff097224 */ /* 0x000fe400078e0a09 */
[--C-:B------:R-:W-:Y:S01]  /*1f10*/  @!P4 IMAD.IADD R15, R15, 0x1, -R8.reuse ;  /* 0x000000010f0fc824 */ /* 0x100fe200078e0a08 */
[C---:B------:R-:W-:Y:S01]  /*1f20*/  ISETP.GT.U32.AND P4, PT, R8.reuse, R5, PT ;  /* 0x000000050800720c */ /* 0x040fe20003f84070 */
[----:B------:R-:W-:Y:S02]  /*1f30*/  IMAD R7, R8, R9, R7 ;  /* 0x0000000908077224 */ /* 0x000fe400078e0207 */
[----:B------:R-:W-:Y:S02]  /*1f40*/  @!P6 IMAD.IADD R10, R10, 0x1, -R8 ;  /* 0x000000010a0ae824 */ /* 0x000fe400078e0a08 */
[----:B------:R-:W-:Y:S01]  /*1f50*/  @!P2 IMAD.MOV R0, RZ, RZ, -R0 ;  /* 0x000000ffff00a224 */ /* 0x000fe200078e0a00 */
[----:B------:R-:W-:Y:S01]  /*1f60*/  ISETP.GT.U32.AND P6, PT, R8, R7, PT ;  /* 0x000000070800720c */ /* 0x000fe20003fc4070 */
[----:B------:R-:W-:Y:S01]  /*1f70*/  VIADD R11, R24, 0xe4 ;  /* 0x000000e4180b7836 */ /* 0x000fe20000000000 */
[----:B------:R-:W-:Y:S01]  /*1f80*/  ISETP.GT.U32.AND P2, PT, R8, R12, PT ;  /* 0x0000000c0800720c */ /* 0x000fe20003f44070 */
[----:B------:R-:W-:Y:S01]  /*1f90*/  IMAD.HI.U32 R19, R4, R18, RZ ;  /* 0x0000001204137227 */ /* 0x000fe200078e00ff */
[----:B------:R0:W-:Y:S02]  /*1fa0*/  STL [R1+0x270], R0 ;  /* 0x0002700001007387 */ /* 0x0001e40000100800 */
[----:B------:R-:W-:Y:S01]  /*1fb0*/  IABS R9, R11 ;  /* 0x0000000b00097213 */ /* 0x000fe20000000000 */
[----:B------:R-:W-:Y:S01]  /*1fc0*/  @!P4 IMAD.IADD R5, R5, 0x1, -R8 ;  /* 0x000000010505c824 */ /* 0x000fe200078e0a08 */
[----:B------:R-:W-:Y:S01]  /*1fd0*/  ISETP.GE.AND P4, PT, R2, RZ, PT ;  /* 0x000000ff0200720c */ /* 0x000fe20003f86270 */
[----:B------:R-:W-:-:S02]  /*1fe0*/  @!P3 IMAD.MOV R14, RZ, RZ, -R14 ;  /* 0x000000ffff0eb224 */ /* 0x000fc400078e0a0e */
[----:B------:R-:W-:Y:S02]  /*1ff0*/  IMAD.MOV R19, RZ, RZ, -R19 ;  /* 0x000000ffff137224 */ /* 0x000fe400078e0a13 */
[----:B------:R-:W-:Y:S01]  /*2000*/  @!P6 IMAD.IADD R7, R7, 0x1, -R8 ;  /* 0x000000010707e824 */ /* 0x000fe200078e0a08 */
[----:B------:R-:W-:Y:S01]  /*2010*/  ISETP.GT.U32.AND P6, PT, R8, R5, PT ;  /* 0x000000050800720c */ /* 0x000fe20003fc4070 */
[----:B0-----:R-:W-:Y:S01]  /*2020*/  IMAD.MOV.U32 R0, RZ, RZ, R15 ;  /* 0x000000ffff007224 */ /* 0x001fe200078e000f */
[----:B------:R-:W-:Y:S01]  /*2030*/  STL [R1+0x278], R14 ;  /* 0x0002780e01007387 */ /* 0x000fe20000100800 */
[----:B------:R-:W-:-:S04]  /*2040*/  IMAD.HI.U32 R17, R4, R9, RZ ;  /* 0x0000000904117227 */ /* 0x000fc800078e00ff */
[----:B------:R-:W-:Y:S01]  /*2050*/  @!P0 IMAD.MOV R0, RZ, RZ, -R0 ;  /* 0x000000ffff008224 */ /* 0x000fe200078e0a00 */
[----:B------:R-:W-:Y:S01]  /*2060*/  ISETP.GT.U32.AND P0, PT, R8, R7, PT ;  /* 0x000000070800720c */ /* 0x000fe20003f04070 */
[----:B------:R-:W-:Y:S01]  /*2070*/  @!P2 IMAD.IADD R12, R12, 0x1, -R8 ;  /* 0x000000010c0ca824 */ /* 0x000fe200078e0a08 */
[----:B------:R-:W-:Y:S01]  /*2080*/  ISETP.GE.AND P2, PT, R16, RZ, PT ;  /* 0x000000ff1000720c */ /* 0x000fe20003f46270 */
[----:B------:R-:W-:Y:S01]  /*2090*/  IMAD R2, R8, R19, R18 ;  /* 0x0000001308027224 */ /* 0x000fe200078e0212 */
[----:B------:R0:W-:Y:S01]  /*20a0*/  STL [R1+0x27c], R0 ;  /* 0x00027c0001007387 */ /* 0x0001e20000100800 */
[----:B------:R-:W-:Y:S02]  /*20b0*/  IMAD.MOV R17, RZ, RZ, -R17 ;  /* 0x000000ffff117224 */ /* 0x000fe400078e0a11 */
[----:B------:R-:W-:Y:S01]  /*20c0*/  VIADD R13, R24, 0xe3 ;  /* 0x000000e3180d7836 */ /* 0x000fe20000000000 */
[C---:B------:R-:W-:Y:S01]  /*20d0*/  ISETP.GT.U32.AND P3, PT, R8.reuse, R2, PT ;  /* 0x000000020800720c */ /* 0x040fe20003f64070 */
[----:B------:R-:W-:-:S02]  /*20e0*/  IMAD R9, R8, R17, R9 ;  /* 0x0000001108097224 */ /* 0x000fc400078e0209 */
[----:B------:R-:W-:Y:S01]  /*20f0*/  @!P5 IMAD.MOV R10, RZ, RZ, -R10 ;  /* 0x000000ffff0ad224 */ /* 0x000fe200078e0a0a */
[----:B------:R-:W-:Y:S01]  /*2100*/  IABS R16, R13 ;  /* 0x0000000d00107213 */ /* 0x000fe20000000000 */
[----:B------:R-:W-:Y:S01]  /*2110*/  @!P6 IMAD.IADD R5, R5, 0x1, -R8 ;  /* 0x000000010505e824 */ /* 0x000fe200078e0a08 */
[----:B------:R-:W-:Y:S01]  /*2120*/  ISETP.GT.U32.AND P6, PT, R8, R9, PT ;  /* 0x000000090800720c */ /* 0x000fe20003fc4070 */
[----:B0-----:R-:W-:Y:S01]  /*2130*/  IMAD.MOV.U32 R0, RZ, RZ, R12 ;  /* 0x000000ffff007224 */ /* 0x001fe200078e000c */
[----:B------:R0:W-:Y:S01]  /*2140*/  STL [R1+0x284], R10 ;  /* 0x0002840a01007387 */ /* 0x0001e20000100800 */
[----:B------:R-:W-:Y:S01]  /*2150*/  ISETP.GE.AND P5, PT, R6, RZ, PT ;  /* 0x000000ff0600720c */ /* 0x000fe20003fa6270 */
[----:B------:R-:W-:-:S04]  /*2160*/  IMAD.HI.U32 R6, R4, R16, RZ ;  /* 0x0000001004067227 */ /* 0x000fc800078e00ff */
[----:B------:R-:W-:Y:S01]  /*2170*/  @!P1 IMAD.MOV R0, RZ, RZ, -R0 ;  /* 0x000000ffff009224 */ /* 0x000fe200078e0a00 */
[----:B------:R-:W-:Y:S01]  /*2180*/  ISETP.GE.AND P1, PT, R11, RZ, PT ;  /* 0x000000ff0b00720c */ /* 0x000fe20003f26270 */
[----:B------:R-:W-:Y:S02]  /*2190*/  IMAD.MOV R6, RZ, RZ, -R6 ;  /* 0x000000ffff067224 */ /* 0x000fe400078e0a06 */
[----:B0-----:R-:W-:Y:S01]  /*21a0*/  VIADD R10, R24, 0xe2 ;  /* 0x000000e2180a7836 */ /* 0x001fe20000000000 */
[----:B------:R0:W-:Y:S01]  /*21b0*/  STL [R1+0x28c], R0 ;  /* 0x00028c0001007387 */ /* 0x0001e20000100800 */
[--C-:B------:R-:W-:Y:S01]  /*21c0*/  @!P0 IMAD.IADD R7, R7, 0x1, -R8.reuse ;  /* 0x0000000107078824 */ /* 0x100fe200078e0a08 */
[----:B------:R-:W-:Y:S01]  /*21d0*/  ISETP.GE.AND P0, PT, R13, RZ, PT ;  /* 0x000000ff0d00720c */ /* 0x000fe20003f06270 */
[----:B------:R-:W-:Y:S01]  /*21e0*/  @!P3 IMAD.IADD R2, R2, 0x1, -R8 ;  /* 0x000000010202b824 */ /* 0x000fe200078e0a08 */
[----:B------:R-:W-:Y:S01]  /*21f0*/  IABS R18, R10 ;  /* 0x0000000a00127213 */ /* 0x000fe20000000000 */
[----:B------:R-:W-:Y:S01]  /*2200*/  IMAD R19, R8, R6, R16 ;  /* 0x0000000608137224 */ /* 0x000fe200078e0210 */
[----:B------:R-:W-:Y:S01]  /*2210*/  ISETP.GE.AND P3, PT, R10, RZ, PT ;  /* 0x000000ff0a00720c */ /* 0x000fe20003f66270 */
[----:B------:R-:W-:Y:S01]  /*2220*/  @!P6 IMAD.IADD R9, R9, 0x1, -R8 ;  /* 0x000000010909e824 */ /* 0x000fe200078e0a08 */
[----:B------:R-:W-:Y:S01]  /*2230*/  ISETP.GT.U32.AND P6, PT, R8, R2, PT ;  /* 0x000000020800720c */ /* 0x000fe20003fc4070 */
[----:B------:R-:W-:-:S02]  /*2240*/  VIADD R11, R24, 0xe1 ;  /* 0x000000e1180b7836 */ /* 0x000fc40000000000 */
[----:B0-----:R-:W-:Y:S02]  /*2250*/  IMAD.MOV.U32 R0, RZ, RZ, R5 ;  /* 0x000000ffff007224 */ /* 0x001fe400078e0005 */
[----:B------:R-:W-:Y:S01]  /*2260*/  IMAD.HI.U32 R5, R4, R18, RZ ;  /* 0x0000001204057227 */ /* 0x000fe200078e00ff */
[----:B------:R-:W-:-:S03]  /*2270*/  IABS R14, R11 ;  /* 0x0000000b000e7213 */ /* 0x000fc60000000000 */
[----:B------:R-:W-:Y:S01]  /*2280*/  @!P2 IMAD.MOV R0, RZ, RZ, -R0 ;  /* 0x000000ffff00a224 */ /* 0x000fe200078e0a00 */
[----:B------:R-:W-:Y:S01]  /*2290*/  ISETP.GT.U32.AND P2, PT, R8, R9, PT ;  /* 0x000000090800720c */ /* 0x000fe20003f44070 */
[----:B------:R-:W-:Y:S02]  /*22a0*/  IMAD.MOV R5, RZ, RZ, -R5 ;  /* 0x000000ffff057224 */ /* 0x000fe400078e0a05 */
[----:B------:R-:W-:Y:S01]  /*22b0*/  VIADD R10, R24, 0xe0 ;  /* 0x000000e0180a7836 */ /* 0x000fe20000000000 */
[----:B------:R0:W-:Y:S01]  /*22c0*/  STL [R1+0x298], R0 ;  /* 0x0002980001007387 */ /* 0x0001e20000100800 */
[----:B------:R-:W-:Y:S02]  /*22d0*/  IMAD R18, R8, R5, R18 ;  /* 0x0000000508127224 */ /* 0x000fe400078e0212 */
[----:B------:R-:W-:Y:S01]  /*22e0*/  @!P6 IMAD.IADD R2, R2, 0x1, -R8 ;  /* 0x000000010202e824 */ /* 0x000fe200078e0a08 */
[----:B------:R-:W-:Y:S01]  /*22f0*/  IABS R17, R10 ;  /* 0x0000000a00117213 */ /* 0x000fe20000000000 */
[----:B------:R-:W-:Y:S01]  /*2300*/  IMAD.HI.U32 R5, R4, R14, RZ ;  /* 0x0000000e04057227 */ /* 0x000fe200078e00ff */
[----:B------:R-:W-:-:S03]  /*2310*/  ISETP.GT.U32.AND P6, PT, R8, R18, PT ;  /* 0x000000120800720c */ /* 0x000fc60003fc4070 */
[----:B------:R-:W-:Y:S01]  /*2320*/  @!P2 IMAD.IADD R9, R9, 0x1, -R8 ;  /* 0x000000010909a824 */ /* 0x000fe200078e0a08 */
[----:B------:R-:W-:Y:S01]  /*2330*/  ISETP.GE.AND P2, PT, R11, RZ, PT ;  /* 0x000000ff0b00720c */ /* 0x000fe20003f46270 */
[----:B0-----:R-:W-:Y:S02]  /*2340*/  IMAD.MOV.U32 R0, RZ, RZ, R7 ;  /* 0x000000ffff007224 */ /* 0x001fe400078e0007 */
[----:B------:R-:W-:-:S04]  /*2350*/  IMAD.HI.U32 R7, R4, R17, RZ ;  /* 0x0000001104077227 */ /* 0x000fc800078e00ff */
[----:B------:R-:W-:Y:S01]  /*2360*/  @!P4 IMAD.MOV R0, RZ, RZ, -R0 ;  /* 0x000000ffff00c224 */ /* 0x000fe200078e0a00 */
[----:B------:R-:W-:Y:S01]  /*2370*/  ISETP.GT.U32.AND P4, PT, R8, R19, PT ;  /* 0x000000130800720c */ /* 0x000fe20003f84070 */
[----:B------:R-:W-:Y:S02]  /*2380*/  IMAD.MOV R11, RZ, RZ, -R5 ;  /* 0x000000ffff0b7224 */ /* 0x000fe400078e0a05 */
[----:B------:R-:W-:Y:S01]  /*2390*/  VIADD R6, R24, 0xdf ;  /* 0x000000df18067836 */ /* 0x000fe20000000000 */
[----:B------:R0:W-:Y:S01]  /*23a0*/  STL [R1+0x2b8], R0 ;  /* 0x0002b80001007387 */ /* 0x0001e20000100800 */
[----:B------:R-:W-:Y:S02]  /*23b0*/  IMAD.MOV R7, RZ, RZ, -R7 ;  /* 0x000000ffff077224 */ /* 0x000fe400078e0a07 */
[----:B------:R-:W-:Y:S01]  /*23c0*/  IMAD R14, R8, R11, R14 ;  /* 0x0000000b080e7224 */ /* 0x000fe200078e020e */
[----:B------:R-:W-:Y:S01]  /*23d0*/  IABS R16, R6 ;  /* 0x0000000600107213 */ /* 0x000fe20000000000 */
[----:B------:R-:W-:-:S02]  /*23e0*/  @!P6 IMAD.IADD R18, R18, 0x1, -R8 ;  /* 0x000000011212e824 */ /* 0x000fc400078e0a08 */
[C---:B------:R-:W-:Y:S02]  /*23f0*/  IMAD R17, R8.reuse, R7, R17 ;  /* 0x0000000708117224 */ /* 0x040fe400078e0211 */
[----:B------:R-:W-:Y:S01]  /*2400*/  @!P4 IMAD.IADD R19, R19, 0x1, -R8 ;  /* 0x000000011313c824 */ /* 0x000fe200078e0a08 */
[----:B------:R-:W-:Y:S01]  /*2410*/  ISETP.GT.U32.AND P6, PT, R8, R18, PT ;  /* 0x000000120800720c */ /* 0x000fe20003fc4070 */
[----:B0-----:R-:W-:Y:S01]  /*2420*/  IMAD.MOV.U32 R0, RZ, RZ, R2 ;  /* 0x000000ffff007224 */ /* 0x001fe200078e0002 */
[----:B------:R-:W-:Y:S01]  /*2430*/  ISETP.GE.AND P4, PT, R10, RZ, PT ;  /* 0x000000ff0a00720c */ /* 0x000fe20003f86270 */
[----:B------:R-:W-:-:S04]  /*2440*/  IMAD.HI.U32 R5, R4, R16, RZ ;  /* 0x0000001004057227 */ /* 0x000fc800078e00ff */
        /* <DEDUP_REMOVED lines=8> */
[----:B------:R-:W-:Y:S01]  /*24d0*/  VIADD R5, R24, 0xdd ;  /* 0x000000dd18057836 */ /* 0x000fe20000000000 */
[----:B------:R-:W-:Y:S01]  /*24e0*/  ISETP.GT.U32.AND P6, PT, R8, R16, PT ;  /* 0x000000100800720c */ /* 0x000fe20003fc4070 */
[----:B------:R-:W-:-:S02]  /*24f0*/  VIADD R13, R24, 0xdb ;  /* 0x000000db180d7836 */ /* 0x000fc40000000000 */
[----:B------:R-:W-:Y:S01]  /*2500*/  @!P5 IMAD.IADD R19, R19, 0x1, -R8 ;  /* 0x000000011313d824 */ /* 0x000fe200078e0a08 */
[----:B------:R-:W-:Y:S01]  /*2510*/  ISETP.GT.U32.AND P5, PT, R8, R17, PT ;  /* 0x000000110800720c */ /* 0x000fe20003fa4070 */
[----:B0-----:R-:W-:Y:S01]  /*2520*/  IMAD.MOV.U32 R0, RZ, RZ, R9 ;  /* 0x000000ffff007224 */ /* 0x001fe200078e0009 */
[----:B------:R-:W-:Y:S01]  /*2530*/  IABS R2, R5 ;  /* 0x0000000500027213 */ /* 0x000fe20000000000 */
[----:B------:R-:W-:Y:S01]  /*2540*/  IMAD.HI.U32 R15, R4, R12, RZ ;  /* 0x0000000c040f7227 */ /* 0x000fe200078e00ff */
[----:B------:R-:W-:-:S03]  /*2550*/  IABS R7, R13 ;  /* 0x0000000d00077213 */ /* 0x000fc60000000000 */
[----:B------:R-:W-:Y:S01]  /*2560*/  @!P1 IMAD.MOV R0, RZ, RZ, -R0 ;  /* 0x000000ffff009224 */ /* 0x000fe200078e0a00 */
[----:B------:R-:W-:Y:S01]  /*2570*/  ISETP.GT.U32.AND P1, PT, R8, R14, PT ;  /* 0x0000000e0800720c */ /* 0x000fe20003f24070 */
[----:B------:R-:W-:Y:S02]  /*2580*/  IMAD.MOV R15, RZ, RZ, -R15 ;  /* 0x000000ffff0f7224 */ /* 0x000fe400078e0a0f */
[--C-:B------:R-:W-:Y:S01]  /*2590*/  @!P6 IMAD.IADD R16, R16, 0x1, -R8.reuse ;  /* 0x000000011010e824 */ /* 0x100fe200078e0a08 */
[----:B------:R0:W-:Y:S01]  /*25a0*/  STL [R1+0x2c8], R0 ;  /* 0x0002c80001007387 */ /* 0x0001e20000100800 */
[----:B------:R-:W-:Y:S02]  /*25b0*/  @!P5 IMAD.IADD R17, R17, 0x1, -R8 ;  /* 0x000000011111d824 */ /* 0x000fe400078e0a08 */
[C---:B------:R-:W-:Y:S02]  /*25c0*/  IMAD R12, R8.reuse, R15, R12 ;  /* 0x0000000f080c7224 */ /* 0x040fe400078e020c */
[----:B------:R-:W-:Y:S01]  /*25d0*/  IMAD.MOV.U32 R20, RZ, RZ, R19 ;  /* 0x000000ffff147224 */ /* 0x000fe200078e0013 */
[----:B------:R-:W-:Y:S01]  /*25e0*/  ISETP.GT.U32.AND P6, PT, R8, R17, PT ;  /* 0x000000110800720c */ /* 0x000fe20003fc4070 */
[----:B------:R-:W-:-:S02]  /*25f0*/  VIADD R11, R24, 0xdc ;  /* 0x000000dc180b7836 */ /* 0x000fc40000000000 */
[----:B------:R-:W-:Y:S01]  /*2600*/  @!P1 IMAD.IADD R14, R14, 0x1, -R8 ;  /* 0x000000010e0e9824 */ /* 0x000fe200078e0a08 */
[----:B------:R-:W-:Y:S01]  /*2610*/  ISETP.GE.AND P1, PT, R6, RZ, PT ;  /* 0x000000ff0600720c */ /* 0x000fe20003f26270 */
[----:B------:R-:W-:Y:S01]  /*2620*/  IMAD.HI.U32 R6, R4, R2, RZ ;  /* 0x0000000204067227 */ /* 0x000fe200078e00ff */
[----:B------:R-:W-:Y:S02]  /*2630*/  IABS R9, R11 ;  /* 0x0000000b00097213 */ /* 0x000fe40000000000 */
[C---:B------:R-:W-:Y:S01]  /*2640*/  ISETP.GT.U32.AND P5, PT, R8.reuse, R14, PT ;  /* 0x0000000e0800720c */ /* 0x040fe20003fa4070 */
[----:B------:R-:W-:Y:S02]  /*2650*/  IMAD.MOV R6, RZ, RZ, -R6 ;  /* 0x000000ffff067224 */ /* 0x000fe400078e0a06 */
[----:B0-----:R-:W-:Y:S02]  /*2660*/  IMAD.MOV.U32 R0, RZ, RZ, R18 ;  /* 0x000000ffff007224 */ /* 0x001fe400078e0012 */
[----:B------:R-:W-:Y:S01]  /*2670*/  @!P0 IMAD.MOV R20, RZ, RZ, -R20 ;  /* 0x000000ffff148224 */ /* 0x000fe200078e0a14 */
[----:B------:R-:W-:Y:S01]  /*2680*/  ISETP.GT.U32.AND P0, PT, R8, R16, PT ;  /* 0x000000100800720c */ /* 0x000fe20003f04070 */
[----:B------:R-:W-:Y:S01]  /*2690*/  @!P3 IMAD.MOV R0, RZ, RZ, -R0 ;  /* 0x000000ffff00b224 */ /* 0x000fe200078e0a00 */
[----:B------:R-:W-:Y:S01]  /*26a0*/  ISETP.GE.AND P3, PT, R10, RZ, PT ;  /* 0x000000ff0a00720c */ /* 0x000fe20003f66270 */
[----:B------:R-:W-:Y:S01]  /*26b0*/  IMAD R2, R8, R6, R2 ;  /* 0x0000000608027224 */ /* 0x000fe200078e0202 */
[----:B------:R-:W-:Y:S01]  /*26c0*/  STL [R1+0x2d4], R20 ;  /* 0x0002d41401007387 */ /* 0x000fe20000100800 */
[----:B------:R-:W-:-:S03]  /*26d0*/  IMAD.HI.U32 R10, R4, R7, RZ ;  /* 0x00000007040a7227 */ /* 0x000fc600078e00ff */
[----:B------:R0:W-:Y:S01]  /*26e0*/  STL [R1+0x2d8], R0 ;  /* 0x0002d80001007387 */ /* 0x0001e20000100800 */
[--C-:B------:R-:W-:Y:S01]  /*26f0*/  @!P5 IMAD.IADD R14, R14, 0x1, -R8.reuse ;  /* 0x000000010e0ed824 */ /* 0x100fe200078e0a08 */
[C---:B------:R-:W-:Y:S01]  /*2700*/  ISETP.GT.U32.AND P5, PT, R8.reuse, R12, PT ;  /* 0x0000000c0800720c */ /* 0x040fe20003fa4070 */
[----:B------:R-:W-:Y:S01]  /*2710*/  @!P6 IMAD.IADD R17, R17, 0x1, -R8 ;  /* 0x000000011111e824 */ /* 0x000fe200078e0a08 */
[----:B------:R-:W-:Y:S01]  /*2720*/  ISETP.GT.U32.AND P6, PT, R8, R2, PT ;  /* 0x000000020800720c */ /* 0x000fe20003fc4070 */
[----:B------:R-:W-:Y:S02]  /*2730*/  IMAD.MOV R10, RZ, RZ, -R10 ;  /* 0x000000ffff0a7224 */ /* 0x000fe400078e0a0a */
[----:B------:R-:W-:Y:S02]  /*2740*/  VIADD R6, R24, 0xda ;  /* 0x000000da18067836 */ /* 0x000fe40000000000 */
[----:B------:R-:W-:Y:S02]  /*2750*/  IMAD R7, R8, R10, R7 ;  /* 0x0000000a08077224 */ /* 0x000fe400078e0207 */
[----:B0-----:R-:W-:-:S02]  /*2760*/  IMAD.MOV.U32 R0, RZ, RZ, R14 ;  /* 0x000000ffff007224 */ /* 0x001fc400078e000e */
[--C-:B------:R-:W-:Y:S01]  /*2770*/  @!P0 IMAD.IADD R16, R16, 0x1, -R8.reuse ;  /* 0x0000000110108824 */ /* 0x100fe200078e0a08 */
[----:B------:R-:W-:Y:S01]  /*2780*/  ISETP.GE.AND P0, PT, R5, RZ, PT ;  /* 0x000000ff0500720c */ /* 0x000fe20003f06270 */
[----:B------:R-:W-:Y:S01]  /*2790*/  @!P5 IMAD.IADD R12, R12, 0x1, -R8 ;  /* 0x000000010c0cd824 */ /* 0x000fe200078e0a08 */
[----:B------:R-:W-:Y:S01]  /*27a0*/  IABS R5, R6 ;  /* 0x0000000600057213 */ /* 0x000fe20000000000 */
[----:B------:R-:W-:Y:S02]  /*27b0*/  @!P2 IMAD.MOV R0, RZ, RZ, -R0 ;  /* 0x000000ffff00a224 */ /* 0x000fe400078e0a00 */
[----:B------:R-:W-:Y:S01]  /*27c0*/  @!P4 IMAD.MOV R17, RZ, RZ, -R17 ;  /* 0x000000ffff11c224 */ /* 0x000fe200078e0a11 */
[----:B------:R-:W-:Y:S01]  /*27d0*/  ISETP.GT.U32.AND P2, PT, R8, R12, PT ;  /* 0x0000000c0800720c */ /* 0x000fe20003f44070 */
[----:B------:R-:W-:Y:S01]  /*27e0*/  IMAD.HI.U32 R15, R4, R9, RZ ;  /* 0x00000009040f7227 */ /* 0x000fe200078e00ff */
[----:B------:R-:W-:Y:S01]  /*27f0*/  ISETP.GT.U32.AND P4, PT, R8, R7, PT ;  /* 0x000000070800720c */ /* 0x000fe20003f84070 */
[----:B------:R0:W-:Y:S02]  /*2800*/  STL [R1+0x2e0], R0 ;  /* 0x0002e00001007387 */ /* 0x0001e40000100800 */
[----:B------:R-:W-:-:S02]  /*2810*/  @!P6 IMAD.IADD R2, R2, 0x1, -R8 ;  /* 0x000000010202e824 */ /* 0x000fc400078e0a08 */
[----:B------:R-:W-:Y:S01]  /*2820*/  IMAD.MOV R15, RZ, RZ, -R15 ;  /* 0x000000ffff0f7224 */ /* 0x000fe200078e0a0f */
[----:B------:R-:W-:Y:S01]  /*2830*/  STL [R1+0x2e8], R17 ;  /* 0x0002e81101007387 */ /* 0x000fe20000100800 */
[----:B------:R-:W-:Y:S01]  /*2840*/  VIADD R10, R24, 0xd9 ;  /* 0x000000d9180a7836 */ /* 0x000fe20000000000 */
[C---:B------:R-:W-:Y:S01]  /*2850*/  ISETP.GT.U32.AND P6, PT, R8.reuse, R2, PT ;  /* 0x000000020800720c */ /* 0x040fe20003fc4070 */
[----:B------:R-:W-:Y:S02]  /*2860*/  IMAD R9, R8, R15, R9 ;  /* 0x0000000f08097224 */ /* 0x000fe400078e0209 */
[----:B0-----:R-:W-:Y:S01]  /*2870*/  IMAD.MOV.U32 R0, RZ, RZ, R16 ;  /* 0x000000ffff007224 */ /* 0x001fe200078e0010 */
[----:B------:R-:W-:Y:S01]  /*2880*/  IABS R15, R10 ;  /* 0x0000000a000f7213 */ /* 0x000fe20000000000 */
[----:B------:R-:W-:Y:S01]  /*2890*/  IMAD.HI.U32 R14, R4, R5, RZ ;  /* 0x00000005040e7227 */ /* 0x000fe200078e00ff */
[----:B------:R-:W-:-:S03]  /*28a0*/  ISETP.GT.U32.AND P5, PT, R8, R9, PT ;  /* 0x000000090800720c */ /* 0x000fc60003fa4070 */
[----:B------:R-:W-:Y:S01]  /*28b0*/  @!P1 IMAD.MOV R0, RZ, RZ, -R0 ;  /* 0x000000ffff009224 */ /* 0x000fe200078e0a00 */
[----:B------:R-:W-:Y:S01]  /*28c0*/  ISETP.GE.AND P1, PT, R11, RZ, PT ;  /* 0x000000ff0b00720c */ /* 0x000fe20003f26270 */
[----:B------:R-:W-:Y:S01]  /*28d0*/  @!P2 IMAD.IADD R12, R12, 0x1, -R8 ;  /* 0x000000010c0ca824 */ /* 0x000fe200078e0a08 */
[----:B------:R-:W-:Y:S01]  /*28e0*/  ISETP.GE.AND P2, PT, R13, RZ, PT ;  /* 0x000000ff0d00720c */ /* 0x000fe20003f46270 */
[----:B------:R-:W-:Y:S01]  /*28f0*/  IMAD.MOV R14, RZ, RZ, -R14 ;  /* 0x000000ffff0e7224 */ /* 0x000fe200078e0a0e */
[----:B------:R0:W-:Y:S01]  /*2900*/  STL [R1+0x2f4], R0 ;  /* 0x0002f40001007387 */ /* 0x0001e20000100800 */
[----:B------:R-:W-:Y:S01]  /*2910*/  @!P4 IMAD.IADD R7, R7, 0x1, -R8 ;  /* 0x000000010707c824 */ /* 0x000fe200078e0a08 */
[----:B------:R-:W-:Y:S01]  /*2920*/  ISETP.GE.AND P4, PT, R6, RZ, PT ;  /* 0x000000ff0600720c */ /* 0x000fe20003f86270 */
[----:B------:R-:W-:Y:S02]  /*2930*/  IMAD.MOV.U32 R11, RZ, RZ, R15 ;  /* 0x000000ffff0b7224 */ /* 0x000fe400078e000f */
[----:B------:R-:W-:-:S02]  /*2940*/  IMAD R5, R8, R14, R5 ;  /* 0x0000000e08057224 */ /* 0x000fc400078e0205 */
[----:B------:R-:W-:-:S04]  /*2950*/  IMAD.HI.U32 R13, R4, R11, RZ ;  /* 0x0000000b040d7227 */ /* 0x000fc800078e00ff */
[----:B0-----:R-:W-:Y:S02]  /*2960*/  IMAD.MOV.U32 R0, RZ, RZ, R12 ;  /* 0x000000ffff007224 */ /* 0x001fe400078e000c */
[----:B------:R-:W-:Y:S01]  /*2970*/  @!P6 IMAD.IADD R2, R2, 0x1, -R8 ;  /* 0x000000010202e824 */ /* 0x000fe200078e0a08 */
[C---:B------:R-:W-:Y:S01]  /*2980*/  ISETP.GT.U32.AND P6, PT, R8.reuse, R5, PT ;  /* 0x000000050800720c */ /* 0x040fe20003fc4070 */
[----:B------:R-:W-:Y:S01]  /*2990*/  @!P3 IMAD.MOV R0, RZ, RZ, -R0 ;  /* 0x000000ffff00b224 */ /* 0x000fe200078e0a00 */
[C---:B------:R-:W-:Y:S01]  /*29a0*/  ISETP.GT.U32.AND P3, PT, R8.reuse, R7, PT ;  /* 0x000000070800720c */ /* 0x040fe20003f64070 */
[----:B------:R-:W-:Y:S02]  /*29b0*/  IMAD.MOV R13, RZ, RZ, -R13 ;  /* 0x000000ffff0d7224 */ /* 0x000fe400078e0a0d */
[----:B------:R-:W-:Y:S01]  /*29c0*/  @!P5 IMAD.IADD R9, R9, 0x1, -R8 ;  /* 0x000000010909d824 */ /* 0x000fe200078e0a08 */
[----:B------:R0:W-:Y:S01]  /*29d0*/  STL [R1+0x2f8], R0 ;  /* 0x0002f80001007387 */ /* 0x0001e20000100800 */
[----:B------:R-:W-:-:S02]  /*29e0*/  IMAD R6, R8, R13, R11 ;  /* 0x0000000d08067224 */ /* 0x000fc400078e020b */
[----:B------:R-:W-:Y:S01]  /*29f0*/  VIADD R15, R24, 0xd8 ;  /* 0x000000d8180f7836 */ /* 0x000fe20000000000 */
[----:B------:R-:W-:Y:S01]  /*2a00*/  ISETP.GT.U32.AND P5, PT, R8, R9, PT ;  /* 0x000000090800720c */ /* 0x000fe20003fa4070 */
[----:B------:R-:W-:Y:S02]  /*2a10*/  VIADD R12, R24, 0xd7 ;  /* 0x000000d7180c7836 */ /* 0x000fe40000000000 */
[--C-:B------:R-:W-:Y:S02]  /*2a20*/  @!P6 IMAD.IADD R5, R5, 0x1, -R8.reuse ;  /* 0x000000010505e824 */ /* 0x100fe400078e0a08 */
[----:B------:R-:W-:Y:S01]  /*2a30*/  @!P3 IMAD.IADD R7, R7, 0x1, -R8 ;  /* 0x000000010707b824 */ /* 0x000fe200078e0a08 */
[C---:B------:R-:W-:Y:S01]  /*2a40*/  ISETP.GT.U32.AND P3, PT, R8.reuse, R6, PT ;  /* 0x000000060800720c */ /* 0x040fe20003f64070 */
[----:B0-----:R-:W-:Y:S01]  /*2a50*/  IMAD.MOV.U32 R0, RZ, RZ, R2 ;  /* 0x000000ffff007224 */ /* 0x001fe200078e0002 */
[----:B------:R-:W-:Y:S01]  /*2a60*/  ISETP.GT.U32.AND P6, PT, R8, R5, PT ;  /* 0x000000050800720c */ /* 0x000fe20003fc4070 */
[----:B------:R-:W-:-:S02]  /*2a70*/  VIADD R2, R24, 0xd6 ;  /* 0x000000d618027836 */ /* 0x000fc40000000000 */
[----:B------:R-:W-:Y:S01]  /*2a80*/  @!P0 IMAD.MOV R0, RZ, RZ, -R0 ;  /* 0x000000ffff008224 */ /* 0x000fe200078e0a00 */
[----:B------:R-:W-:Y:S01]  /*2a90*/  ISETP.GE.AND P0, PT, R15, RZ, PT ;  /* 0x000000ff0f00720c */ /* 0x000fe20003f06270 */
[--C-:B------:R-:W-:Y:S01]  /*2aa0*/  @!P5 IMAD.IADD R9, R9, 0x1, -R8.reuse ;  /* 0x000000010909d824 */ /* 0x100fe200078e0a08 */
[----:B------:R-:W-:Y:S01]  /*2ab0*/  IABS R15, R15 ;  /* 0x0000000f000f7213 */ /* 0x000fe20000000000 */
[----:B------:R-:W-:Y:S01]  /*2ac0*/  VIADD R11, R24, 0xd5 ;  /* 0x000000d5180b7836 */ /* 0x000fe20000000000 */
[----:B------:R0:W-:Y:S01]  /*2ad0*/  STL [R1+0x314], R0 ;  /* 0x0003140001007387 */ /* 0x0001e20000100800 */
[----:B------:R-:W-:Y:S01]  /*2ae0*/  ISETP.GE.AND P5, PT, R10, RZ, PT ;  /* 0x000000ff0a00720c */ /* 0x000fe20003fa6270 */
[----:B------:R-:W-:Y:S01]  /*2af0*/  @!P1 IMAD.MOV R9, RZ, RZ, -R9 ;  /* 0x000000ffff099224 */ /* 0x000fe200078e0a09 */
[----:B------:R-:W-:Y:S01]  /*2b00*/  ISETP.GE.AND P1, PT, R12, RZ, PT ;  /* 0x000000ff0c00720c */ /* 0x000fe20003f26270 */
[----:B------:R-:W-:Y:S01]  /*2b10*/  @!P3 IMAD.IADD R6, R6, 0x1, -R8 ;  /* 0x000000010606b824 */ /* 0x000fe200078e0a08 */
[----:B------:R-:W-:Y:S01]  /*2b20*/  IABS R12, R12 ;  /* 0x0000000c000c7213 */ /* 0x000fe20000000000 */
[----:B------:R-:W-:Y:S01]  /*2b30*/  IMAD.HI.U32 R10, R4, R15, RZ ;  /* 0x0000000f040a7227 */ /* 0x000fe200078e00ff */
[----:B------:R1:W-:Y:S02]  /*2b40*/  STL [R1+0x318], R9 ;  /* 0x0003180901007387 */ /* 0x0003e40000100800 */
[----:B------:R-:W-:Y:S01]  /*2b50*/  ISETP.GT.U32.AND P3, PT, R8, R6, PT ;  /* 0x000000060800720c */ /* 0x000fe20003f64070 */
[----:B0-----:R-:W-:-:S02]  /*2b60*/  IMAD.MOV.U32 R0, RZ, RZ, R7 ;  /* 0x000000ffff007224 */ /* 0x001fc400078e0007 */
[----:B------:R-:W-:Y:S01]  /*2b70*/  @!P6 IMAD.IADD R5, R5, 0x1, -R8 ;  /* 0x000000010505e824 */ /* 0x000fe200078e0a08 */
[----:B------:R-:W-:Y:S01]  /*2b80*/  ISETP.GE.AND P6, PT, R11, RZ, PT ;  /* 0x000000ff0b00720c */ /* 0x000fe20003fc6270 */
[----:B------:R-:W-:Y:S01]  /*2b90*/  @!P2 IMAD.MOV R0, RZ, RZ, -R0 ;  /* 0x000000ffff00a224 */ /* 0x000fe200078e0a00 */
[----:B------:R-:W-:Y:S01]  /*2ba0*/  ISETP.GE.AND P2, PT, R2, RZ, PT ;  /* 0x000000ff0200720c */ /* 0x000fe20003f46270 */
[----:B------:R-:W-:Y:S01]  /*2bb0*/  IMAD.MOV R10, RZ, RZ, -R10 ;  /* 0x000000ffff0a7224 */ /* 0x000fe200078e0a0a */
[----:B------:R-:W-:Y:S01]  /*2bc0*/  IABS R2, R2 ;  /* 0x0000000200027213 */ /* 0x000fe20000000000 */
[C---:B-1----:R-:W-:Y:S01]  /*2bd0*/  IMAD.HI.U32 R9, R4.reuse, R12, RZ ;  /* 0x0000000c04097227 */ /* 0x042fe200078e00ff */
[----:B------:R0:W-:Y:S01]  /*2be0*/  STL [R1+0x320], R0 ;  /* 0x0003200001007387 */ /* 0x0001e20000100800 */
[----:B------:R-:W-:Y:S02]  /*2bf0*/  IABS R11, R11 ;  /* 0x0000000b000b7213 */ /* 0x000fe40000000000 */
[----:B------:R-:W-:-:S04]  /*2c00*/  IMAD.HI.U32 R7, R4, R2, RZ ;  /* 0x0000000204077227 */ /* 0x000fc800078e00ff */
[----:B------:R-:W-:Y:S02]  /*2c10*/  IMAD R15, R8, R10, R15 ;  /* 0x0000000a080f7224 */ /* 0x000fe400078e020f */
[----:B------:R-:W-:Y:S02]  /*2c20*/  IMAD.MOV R7, RZ, RZ, -R7 ;  /* 0x000000ffff077224 */ /* 0x000fe400078e0a07 */
[----:B0-----:R-:W-:Y:S02]  /*2c30*/  IMAD.MOV.U32 R0, RZ, RZ, R5 ;  /* 0x000000ffff007224 */ /* 0x001fe400078e0005 */
[----:B------:R-:W-:Y:S02]  /*2c40*/  @!P3 IMAD.IADD R6, R6, 0x1, -R8 ;  /* 0x000000010606b824 */ /* 0x000fe400078e0a08 */
[----:B------:R-:W-:Y:S01]  /*2c50*/  @!P4 IMAD.MOV R0, RZ, RZ, -R0 ;  /* 0x000000ffff00c224 */ /* 0x000fe200078e0a00 */
[C---:B------:R-:W-:Y:S01]  /*2c60*/  ISETP.GT.U32.AND P4, PT, R8.reuse, R15, PT ;  /* 0x0000000f0800720c */ /* 0x040fe20003f84070 */
[----:B------:R-:W-:-:S02]  /*2c70*/  IMAD R2, R8, R7, R2 ;  /* 0x0000000708027224 */ /* 0x000fc400078e0202 */
[----:B------:R-:W-:Y:S01]  /*2c80*/  IMAD.MOV R9, RZ, RZ, -R9 ;  /* 0x000000ffff097224 */ /* 0x000fe200078e0a09 */
[----:B------:R0:W-:Y:S01]  /*2c90*/  STL [R1+0x32c], R0 ;  /* 0x00032c0001007387 */ /* 0x0001e20000100800 */
[----:B------:R-:W-:Y:S02]  /*2ca0*/  VIADD R14, R24, 0xd3 ;  /* 0x000000d3180e7836 */ /* 0x000fe40000000000 */
[----:B------:R-:W-:Y:S02]  /*2cb0*/  IMAD R12, R8, R9, R12 ;  /* 0x00000009080c7224 */ /* 0x000fe400078e020c */
[----:B------:R-:W-:Y:S01]  /*2cc0*/  IMAD.HI.U32 R5, R4, R11, RZ ;  /* 0x0000000b04057227 */ /* 0x000fe200078e00ff */
[----:B------:R-:W-:Y:S02]  /*2cd0*/  IABS R17, R14 ;  /* 0x0000000e00117213 */ /* 0x000fe40000000000 */
[----:B------:R-:W-:Y:S01]  /*2ce0*/  ISETP.GT.U32.AND P3, PT, R8, R12, PT ;  /* 0x0000000c0800720c */ /* 0x000fe20003f64070 */
[----:B------:R-:W-:-:S02]  /*2cf0*/  @!P4 IMAD.IADD R15, R15, 0x1, -R8 ;  /* 0x000000010f0fc824 */ /* 0x000fc400078e0a08 */
[----:B0-----:R-:W-:Y:S02]  /*2d00*/  IMAD.MOV.U32 R0, RZ, RZ, R6 ;  /* 0x000000ffff007224 */ /* 0x001fe400078e0006 */
[----:B------:R-:W-:Y:S01]  /*2d10*/  IMAD.MOV R5, RZ, RZ, -R5 ;  /* 0x000000ffff057224 */ /* 0x000fe200078e0a05 */
[C---:B------:R-:W-:Y:S01]  /*2d20*/  ISETP.GT.U32.AND P4, PT, R8.reuse, R15, PT ;  /* 0x0000000f0800720c */ /* 0x040fe20003f84070 */
[----:B------:R-:W-:Y:S01]  /*2d30*/  @!P5 IMAD.MOV R0, RZ, RZ, -R0 ;  /* 0x000000ffff00d224 */ /* 0x000fe200078e0a00 */
[----:B------:R-:W-:Y:S01]  /*2d40*/  ISETP.GT.U32.AND P5, PT, R8, R2, PT ;  /* 0x000000020800720c */ /* 0x000fe20003fa4070 */
[----:B------:R-:W-:Y:S02]  /*2d50*/  VIADD R19, R24, 0xd4 ;  /* 0x000000d418137836 */ /* 0x000fe40000000000 */
[----:B------:R-:W-:Y:S01]  /*2d60*/  IMAD R11, R8, R5, R11 ;  /* 0x00000005080b7224 */ /* 0x000fe200078e020b */
[----:B------:R0:W-:Y:S01]  /*2d70*/  STL [R1+0x334], R0 ;  /* 0x0003340001007387 */ /* 0x0001e20000100800 */
[----:B------:R-:W-:Y:S01]  /*2d80*/  IMAD.HI.U32 R7, R4, R17, RZ ;  /* 0x0000001104077227 */ /* 0x000fe200078e00ff */
[----:B------:R-:W-:-:S03]  /*2d90*/  IABS R5, R19 ;  /* 0x0000001300057213 */ /* 0x000fc60000000000 */
[--C-:B------:R-:W-:Y:S02]  /*2da0*/  @!P3 IMAD.IADD R12, R12, 0x1, -R8.reuse ;  /* 0x000000010c0cb824 */ /* 0x100fe400078e0a08 */
[----:B------:R-:W-:Y:S02]  /*2db0*/  IMAD.MOV R7, RZ, RZ, -R7 ;  /* 0x000000ffff077224 */ /* 0x000fe400078e0a07 */
[--C-:B------:R-:W-:Y:S01]  /*2dc0*/  @!P5 IMAD.IADD R2, R2, 0x1, -R8.reuse ;  /* 0x000000010202d824 */ /* 0x100fe200078e0a08 */
[C---:B------:R-:W-:Y:S01]  /*2dd0*/  ISETP.GT.U32.AND P3, PT, R8.reuse, R12, PT ;  /* 0x0000000c0800720c */ /* 0x040fe20003f64070 */
[----:B------:R-:W-:Y:S01]  /*2de0*/  @!P4 IMAD.IADD R15, R15, 0x1, -R8 ;  /* 0x000000010f0fc824 */ /* 0x000fe200078e0a08 */
[----:B------:R-:W-:Y:S01]  /*2df0*/  ISETP.GT.U32.AND P4, PT, R8, R11, PT ;  /* 0x0000000b0800720c */ /* 0x000fe20003f84070 */
[----:B------:R-:W-:Y:S01]  /*2e00*/  IMAD.HI.U32 R13, R4, R5, RZ ;  /* 0x00000005040d7227 */ /* 0x000fe200078e00ff */
[----:B------:R-:W-:-:S03]  /*2e10*/  ISETP.GT.U32.AND P5, PT, R8, R2, PT ;  /* 0x000000020800720c */ /* 0x000fc60003fa4070 */
[----:B------:R-:W-:Y:S02]  /*2e20*/  IMAD R17, R8, R7, R17 ;  /* 0x0000000708117224 */ /* 0x000fe400078e0211 */
[----:B------:R-:W-:Y:S02]  /*2e30*/  IMAD.MOV R13, RZ, RZ, -R13 ;  /* 0x000000ffff0d7224 */ /* 0x000fe400078e0a0d */
[----:B------:R-:W-:Y:S02]  /*2e40*/  VIADD R10, R24, 0xd2 ;  /* 0x000000d2180a7836 */ /* 0x000fe40000000000 */
[----:B------:R-:W-:Y:S02]  /*2e50*/  IMAD R5, R8, R13, R5 ;  /* 0x0000000d08057224 */ /* 0x000fe400078e0205 */
[----:B0-----:R-:W-:Y:S01]  /*2e60*/  IMAD.MOV.U32 R0, RZ, RZ, R15 ;  /* 0x000000ffff007224 */ /* 0x001fe200078e000f */
[----:B------:R-:W-:Y:S01]  /*2e70*/  IABS R9, R10 ;  /* 0x0000000a00097213 */ /* 0x000fe20000000000 */
[--C-:B------:R-:W-:Y:S01]  /*2e80*/  @!P5 IMAD.IADD R2, R2, 0x1, -R8.reuse ;  /* 0x000000010202d824 */ /* 0x100fe200078e0a08 */
[----:B------:R-:W-:Y:S01]  /*2e90*/  ISETP.GT.U32.AND P5, PT, R8, R17, PT ;  /* 0x000000110800720c */ /* 0x000fe20003fa4070 */
[--C-:B------:R-:W-:Y:S01]  /*2ea0*/  @!P4 IMAD.IADD R11, R11, 0x1, -R8.reuse ;  /* 0x000000010b0bc824 */ /* 0x100fe200078e0a08 */
[----:B------:R-:W-:Y:S01]  /*2eb0*/  ISETP.GE.AND P4, PT, R19, RZ, PT ;  /* 0x000000ff1300720c */ /* 0x000fe20003f86270 */
[----:B------:R-:W-:Y:S01]  /*2ec0*/  @!P3 IMAD.IADD R12, R12, 0x1, -R8 ;  /* 0x000000010c0cb824 */ /* 0x000fe200078e0a08 */
[----:B------:R-:W-:Y:S01]  /*2ed0*/  ISETP.GT.U32.AND P3, PT, R8, R5, PT ;  /* 0x000000050800720c */ /* 0x000fe20003f64070 */
[----:B------:R-:W-:-:S02]  /*2ee0*/  VIADD R6, R24, 0xd1 ;  /* 0x000000d118067836 */ /* 0x000fc40000000000 */
[----:B------:R-:W-:Y:S02]  /*2ef0*/  VIADD R7, R24, 0xd0 ;  /* 0x000000d018077836 */ /* 0x000fe40000000000 */
[----:B------:R-:W-:Y:S01]  /*2f00*/  @!P0 IMAD.MOV R0, RZ, RZ, -R0 ;  /* 0x000000ffff008224 */ /* 0x000fe200078e0a00 */
[----:B------:R-:W-:Y:S01]  /*2f10*/  ISETP.GT.U32.AND P0, PT, R8, R11, PT ;  /* 0x0000000b0800720c */ /* 0x000fe20003f04070 */
[C---:B------:R-:W-:Y:S01]  /*2f20*/  IMAD.HI.U32 R18, R4.reuse, R9, RZ ;  /* 0x0000000904127227 */ /* 0x040fe200078e00ff */
[----:B------:R-:W-:Y:S02]  /*2f30*/  IABS R16, R6 ;  /* 0x0000000600107213 */ /* 0x000fe40000000000 */
[----:B------:R-:W-:Y:S01]  /*2f40*/  IABS R15, R7 ;  /* 0x00000007000f7213 */ /* 0x000fe20000000000 */
[----:B------:R-:W-:Y:S01]  /*2f50*/  @!P5 IMAD.IADD R17, R17, 0x1, -R8 ;  /* 0x000000011111d824 */ /* 0x000fe200078e0a08 */
[----:B------:R0:W-:Y:S01]  /*2f60*/  STL [R1+0x338], R0 ;  /* 0x0003380001007387 */ /* 0x0001e20000100800 */
[----:B------:R-:W-:-:S03]  /*2f70*/  IMAD.HI.U32 R13, R4, R16, RZ ;  /* 0x00000010040d7227 */ /* 0x000fc600078e00ff */
[----:B------:R-:W-:Y:S01]  /*2f80*/  ISETP.GT.U32.AND P5, PT, R8, R17, PT ;  /* 0x000000110800720c */ /* 0x000fe20003fa4070 */
[----:B------:R-:W-:Y:S02]  /*2f90*/  IMAD.MOV R18, RZ, RZ, -R18 ;  /* 0x000000ffff127224 */ /* 0x000fe400078e0a12 */
[----:B------:R-:W-:Y:S01]  /*2fa0*/  @!P3 IMAD.IADD R5, R5, 0x1, -R8 ;  /* 0x000000010505b824 */ /* 0x000fe200078e0a08 */
[----:B------:R-:W-:Y:S01]  /*2fb0*/  ISETP.GE.AND P3, PT, R14, RZ, PT ;  /* 0x000000ff0e00720c */ /* 0x000fe20003f66270 */
[----:B------:R-:W-:Y:S02]  /*2fc0*/  IMAD.MOV R13, RZ, RZ, -R13 ;  /* 0x000000ffff0d7224 */ /* 0x000fe400078e0a0d */
[----:B0-----:R-:W-:Y:S02]  /*2fd0*/  IMAD.MOV.U32 R0, RZ, RZ, R12 ;  /* 0x000000ffff007224 */ /* 0x001fe400078e000c */
[----:B------:R-:W-:-:S04]  /*2fe0*/  IMAD.HI.U32 R12, R4, R15, RZ ;  /* 0x0000000f040c7227 */ /* 0x000fc800078e00ff */
[----:B------:R-:W-:Y:S01]  /*2ff0*/  @!P1 IMAD.MOV R0, RZ, RZ, -R0 ;  /* 0x000000ffff009224 */ /* 0x000fe200078e0a00 */
[C---:B------:R-:W-:Y:S01]  /*3000*/  ISETP.GT.U32.AND P1, PT, R8.reuse, R5, PT ;  /* 0x000000050800720c */ /* 0x040fe20003f24070 */
[C---:B------:R-:W-:Y:S02]  /*3010*/  IMAD R9, R8.reuse, R18, R9 ;  /* 0x0000001208097224 */ /* 0x040fe400078e0209 */
[----:B------:R-:W-:Y:S01]  /*3020*/  @!P0 IMAD.IADD R11, R11, 0x1, -R8 ;  /* 0x000000010b0b8824 */ /* 0x000fe200078e0a08 */
[----:B------:R0:W-:Y:S01]  /*3030*/  STL [R1+0x340], R0 ;  /* 0x0003400001007387 */ /* 0x0001e20000100800 */
[----:B------:R-:W-:Y:S01]  /*3040*/  IMAD.MOV R12, RZ, RZ, -R12 ;  /* 0x000000ffff0c7224 */ /* 0x000fe200078e0a0c */
[C---:B------:R-:W-:Y:S01]  /*3050*/  ISETP.GT.U32.AND P0, PT, R8.reuse, R9, PT ;  /* 0x000000090800720c */ /* 0x040fe20003f04070 */
[C---:B------:R-:W-:Y:S02]  /*3060*/  IMAD R16, R8.reuse, R13, R16 ;  /* 0x0000000d08107224 */ /* 0x040fe400078e0210 */
[----:B------:R-:W-:-:S02]  /*3070*/  IMAD R15, R8, R12, R15 ;  /* 0x0000000c080f7224 */ /* 0x000fc400078e020f */
[----:B------:R-:W-:Y:S01]  /*3080*/  @!P2 IMAD.MOV R2, RZ, RZ, -R2 ;  /* 0x000000ffff02a224 */ /* 0x000fe200078e0a02 */
[----:B------:R-:W-:Y:S01]  /*3090*/  ISETP.GE.AND P2, PT, R10, RZ, PT ;  /* 0x000000ff0a00720c */ /* 0x000fe20003f46270 */
[--C-:B------:R-:W-:Y:S01]  /*30a0*/  @!P5 IMAD.IADD R17, R17, 0x1, -R8.reuse ;  /* 0x000000011111d824 */ /* 0x100fe200078e0a08 */
[----:B------:R-:W-:Y:S01]  /*30b0*/  ISETP.GT.U32.AND P5, PT, R8, R15, PT ;  /* 0x0000000f0800720c */ /* 0x000fe20003fa4070 */
[----:B0-----:R-:W-:Y:S01]  /*30c0*/  IMAD.MOV.U32 R0, RZ, RZ, R11 ;  /* 0x000000ffff007224 */ /* 0x001fe200078e000b */
[----:B------:R0:W-:Y:S01]  /*30d0*/  STL [R1+0x350], R2 ;  /* 0x0003500201007387 */ /* 0x0001e20000100800 */
[----:B------:R-:W-:Y:S01]  /*30e0*/  @!P1 IMAD.IADD R5, R5, 0x1, -R8 ;  /* 0x0000000105059824 */ /* 0x000fe200078e0a08 */
[----:B------:R-:W-:Y:S01]  /*30f0*/  ISETP.GE.AND P1, PT, R6, RZ, PT ;  /* 0x000000ff0600720c */ /* 0x000fe20003f26270 */
[----:B------:R-:W-:Y:S01]  /*3100*/  @!P6 IMAD.MOV R0, RZ, RZ, -R0 ;  /* 0x000000ffff00e224 */ /* 0x000fe200078e0a00 */
[----:B------:R-:W-:Y:S01]  /*3110*/  ISETP.GT.U32.AND P6, PT, R8, R16, PT ;  /* 0x000000100800720c */ /* 0x000fe20003fc4070 */
[----:B------:R-:W-:-:S02]  /*3120*/  VIADD R6, R24, 0xce ;  /* 0x000000ce18067836 */ /* 0x000fc40000000000 */
[--C-:B------:R-:W-:Y:S01]  /*3130*/  @!P0 IMAD.IADD R9, R9, 0x1, -R8.reuse ;  /* 0x0000000109098824 */ /* 0x100fe200078e0a08 */
[----:B------:R1:W-:Y:S01]  /*3140*/  STL [R1+0x354], R0 ;  /* 0x0003540001007387 */ /* 0x0003e20000100800 */
[----:B------:R-:W-:Y:S01]  /*3150*/  ISETP.GE.AND P0, PT, R7, RZ, PT ;  /* 0x000000ff0700720c */ /* 0x000fe20003f06270 */
[C---:B0-----:R-:W-:Y:S01]  /*3160*/  VIADD R2, R24.reuse, 0xcf ;  /* 0x000000cf18027836 */ /* 0x041fe20000000000 */
[----:B------:R-:W-:Y:S01]  /*3170*/  IABS R7, R6 ;  /* 0x0000000600077213 */ /* 0x000fe20000000000 */
[--C-:B------:R-:W-:Y:S02]  /*3180*/  @!P5 IMAD.IADD R15, R15, 0x1, -R8.reuse ;  /* 0x000000010f0fd824 */ /* 0x100fe400078e0a08 */
[C---:B------:R-:W-:Y:S01]  /*3190*/  VIADD R13, R24.reuse, 0xcd ;  /* 0x000000cd180d7836 */ /* 0x040fe20000000000 */
[----:B------:R-:W-:Y:S01]  /*31a0*/  IABS R10, R2 ;  /* 0x00000002000a7213 */ /* 0x000fe20000000000 */
[----:B------:R-:W-:Y:S02]  /*31b0*/  VIADD R12, R24, 0xcc ;  /* 0x000000cc180c7836 */ /* 0x000fe40000000000 */
[----:B------:R-:W-:Y:S01]  /*31c0*/  @!P6 IMAD.IADD R16, R16, 0x1, -R8 ;  /* 0x000000011010e824 */ /* 0x000fe200078e0a08 */
[----:B------:R-:W-:Y:S01]  /*31d0*/  ISETP.GT.U32.AND P6, PT, R8, R9, PT ;  /* 0x000000090800720c */ /* 0x000fe20003fc4070 */
[----:B-1----:R-:W-:Y:S01]  /*31e0*/  IMAD.MOV.U32 R0, RZ, RZ, R5 ;  /* 0x000000ffff007224 */ /* 0x002fe200078e0005 */
[----:B------:R-:W-:Y:S01]  /*31f0*/  IABS R14, R13 ;  /* 0x0000000d000e7213 */ /* 0x000fe20000000000 */
[----:B------:R-:W-:Y:S01]  /*3200*/  IMAD.HI.U32 R11, R4, R10, RZ ;  /* 0x0000000a040b7227 */ /* 0x000fe200078e00ff */
[----:B------:R-:W-:-:S02]  /*3210*/  ISETP.GT.U32.AND P5, PT, R8, R16, PT ;  /* 0x000000100800720c */ /* 0x000fc40003fa4070 */
[----:B------:R-:W-:Y:S01]  /*3220*/  IABS R19, R12 ;  /* 0x0000000c00137213 */ /* 0x000fe20000000000 */
[----:B------:R-:W-:Y:S01]  /*3230*/  @!P4 IMAD.MOV R0, RZ, RZ, -R0 ;  /* 0x000000ffff00c224 */ /* 0x000fe200078e0a00 */
[----:B------:R-:W-:Y:S01]  /*3240*/  ISETP.GT.U32.AND P4, PT, R8, R15, PT ;  /* 0x0000000f0800720c */ /* 0x000fe20003f84070 */
[----:B------:R-:W-:Y:S02]  /*3250*/  IMAD.MOV R11, RZ, RZ, -R11 ;  /* 0x000000ffff0b7224 */ /* 0x000fe400078e0a0b */
[----:B------:R-:W-:Y:S01]  /*3260*/  IMAD.HI.U32 R5, R4, R7, RZ ;  /* 0x0000000704057227 */ /* 0x000fe200078e00ff */
[----:B------:R0:W-:Y:S03]  /*3270*/  STL [R1+0x35c], R0 ;  /* 0x00035c0001007387 */ /* 0x0001e60000100800 */
[----:B------:R-:W-:Y:S02]  /*3280*/  IMAD R10, R8, R11, R10 ;  /* 0x0000000b080a7224 */ /* 0x000fe400078e020a */
[----:B------:R-:W-:-:S02]  /*3290*/  IMAD.MOV R5, RZ, RZ, -R5 ;  /* 0x000000ffff057224 */ /* 0x000fc400078e0a05 */
[--C-:B------:R-:W-:Y:S01]  /*32a0*/  @!P6 IMAD.IADD R9, R9, 0x1, -R8.reuse ;  /* 0x000000010909e824 */ /* 0x100fe200078e0a08 */
[C---:B------:R-:W-:Y:S01]  /*32b0*/  ISETP.GT.U32.AND P6, PT, R8.reuse, R10, PT ;  /* 0x0000000a0800720c */ /* 0x040fe20003fc4070 */
[----:B------:R-:W-:Y:S02]  /*32c0*/  IMAD R7, R8, R5, R7 ;  /* 0x0000000508077224 */ /* 0x000fe400078e0207 */
[----:B------:R-:W-:Y:S02]  /*32d0*/  @!P4 IMAD.IADD R15, R15, 0x1, -R8 ;  /* 0x000000010f0fc824 */ /* 0x000fe400078e0a08 */
[----:B------:R-:W-:Y:S01]  /*32e0*/  IMAD.HI.U32 R5, R4, R14, RZ ;  /* 0x0000000e04057227 */ /* 0x000fe200078e00ff */
[----:B------:R-:W-:-:S03]  /*32f0*/  ISETP.GT.U32.AND P4, PT, R8, R7, PT ;  /* 0x000000070800720c */ /* 0x000fc60003f84070 */
[----:B------:R-:W-:Y:S01]  /*3300*/  @!P5 IMAD.IADD R16, R16, 0x1, -R8 ;  /* 0x000000011010d824 */ /* 0x000fe200078e0a08 */
[----:B------:R-:W-:Y:S01]  /*3310*/  ISETP.GE.AND P5, PT, R2, RZ, PT ;  /* 0x000000ff0200720c */ /* 0x000fe20003fa6270 */
[----:B------:R-:W-:-:S04]  /*3320*/  IMAD.HI.U32 R11, R4, R19, RZ ;  /* 0x00000013040b7227 */ /* 0x000fc800078e00ff */
[--C-:B------:R-:W-:Y:S01]  /*3330*/  @!P6 IMAD.IADD R10, R10, 0x1, -R8.reuse ;  /* 0x000000010a0ae824 */ /* 0x100fe200078e0a08 */
[----:B------:R-:W-:Y:S01]  /*3340*/  ISETP.GE.AND P6, PT, R6, RZ, PT ;  /* 0x000000ff0600720c */ /* 0x000fe20003fc6270 */
[----:B------:R-:W-:Y:S02]  /*3350*/  VIADD R2, R24, 0xcb ;  /* 0x000000cb18027836 */ /* 0x000fe40000000000 */
[----:B------:R-:W-:Y:S02]  /*3360*/  IMAD.MOV R5, RZ, RZ, -R5 ;  /* 0x000000ffff057224 */ /* 0x000fe400078e0a05 */
[----:B------:R-:W-:Y:S02]  /*3370*/  @!P4 IMAD.IADD R7, R7, 0x1, -R8 ;  /* 0x000000010707c824 */ /* 0x000fe400078e0a08 */
[----:B------:R-:W-:Y:S01]  /*3380*/  @!P3 IMAD.MOV R17, RZ, RZ, -R17 ;  /* 0x000000ffff11b224 */ /* 0x000fe200078e0a11 */
[C---:B------:R-:W-:Y:S01]  /*3390*/  ISETP.GT.U32.AND P3, PT, R8.reuse, R10, PT ;  /* 0x0000000a0800720c */ /* 0x040fe20003f64070 */
[----:B0-----:R-:W-:Y:S01]  /*33a0*/  IMAD.MOV.U32 R0, RZ, RZ, R9 ;  /* 0x000000ffff007224 */ /* 0x001fe200078e0009 */
[----:B------:R-:W-:Y:S01]  /*33b0*/  ISETP.GT.U32.AND P4, PT, R8, R7, PT ;  /* 0x000000070800720c */ /* 0x000fe20003f84070 */
[----:B------:R-:W-:Y:S01]  /*33c0*/  IMAD.MOV R11, RZ, RZ, -R11 ;  /* 0x000000ffff0b7224 */ /* 0x000fe200078e0a0b */
[----:B------:R-:W-:Y:S01]  /*33d0*/  STL [R1+0x364], R17 ;  /* 0x0003641101007387 */ /* 0x000fe20000100800 */
[----:B------:R-:W-:-:S02]  /*33e0*/  VIADD R6, R24, 0xca ;  /* 0x000000ca18067836 */ /* 0x000fc40000000000 */
[C---:B------:R-:W-:Y:S01]  /*33f0*/  IMAD R14, R8.reuse, R5, R14 ;  /* 0x00000005080e7224 */ /* 0x040fe200078e020e */
[----:B------:R-:W-:Y:S01]  /*3400*/  IABS R5, R2 ;  /* 0x0000000200057213 */ /* 0x000fe20000000000 */
[----:B------:R-:W-:Y:S02]  /*3410*/  @!P2 IMAD.MOV R0, RZ, RZ, -R0 ;  /* 0x000000ffff00a224 */ /* 0x000fe400078e0a00 */
[----:B------:R-:W-:Y:S01]  /*3420*/  IMAD R19, R8, R11, R19 ;  /* 0x0000000b08137224 */ /* 0x000fe200078e0213 */
[----:B------:R-:W-:Y:S01]  /*3430*/  IABS R11, R6 ;  /* 0x00000006000b7213 */ /* 0x000fe20000000000 */
[----:B------:R-:W-:Y:S01]  /*3440*/  IMAD.HI.U32 R9, R4, R5, RZ ;  /* 0x0000000504097227 */ /* 0x000fe200078e00ff */
[----:B------:R0:W-:Y:S01]  /*3450*/  STL [R1+0x368], R0 ;  /* 0x0003680001007387 */ /* 0x0001e20000100800 */
[C---:B------:R-:W-:Y:S02]  /*3460*/  ISETP.GT.U32.AND P2, PT, R8.reuse, R14, PT ;  /* 0x0000000e0800720c */ /* 0x040fe40003f44070 */
[----:B------:R-:W-:Y:S01]  /*3470*/  @!P1 IMAD.MOV R16, RZ, RZ, -R16 ;  /* 0x000000ffff109224 */ /* 0x000fe200078e0a10 */
[----:B------:R-:W-:Y:S01]  /*3480*/  ISETP.GT.U32.AND P1, PT, R8, R19, PT ;  /* 0x000000130800720c */ /* 0x000fe20003f24070 */
[--C-:B------:R-:W-:Y:S01]  /*3490*/  @!P3 IMAD.IADD R10, R10, 0x1, -R8.reuse ;  /* 0x000000010a0ab824 */ /* 0x100fe200078e0a08 */
[----:B------:R-:W-:Y:S01]  /*34a0*/  ISETP.GE.AND P3, PT, R12, RZ, PT ;  /* 0x000000ff0c00720c */ /* 0x000fe20003f66270 */
[----:B------:R-:W-:Y:S01]  /*34b0*/  IMAD.MOV R9, RZ, RZ, -R9 ;  /* 0x000000ffff097224 */ /* 0x000fe200078e0a09 */
[----:B------:R1:W-:Y:S01]  /*34c0*/  STL [R1+0x380], R16 ;  /* 0x0003801001007387 */ /* 0x0003e20000100800 */
[----:B------:R-:W-:Y:S01]  /*34d0*/  @!P4 IMAD.IADD R7, R7, 0x1, -R8 ;  /* 0x000000010707c824 */ /* 0x000fe200078e0a08 */
[----:B------:R-:W-:Y:S01]  /*34e0*/  ISETP.GE.AND P4, PT, R2, RZ, PT ;  /* 0x000000ff0200720c */ /* 0x000fe20003f86270 */
[----:B0-----:R-:W-:-:S02]  /*34f0*/  IMAD.MOV.U32 R0, RZ, RZ, R15 ;  /* 0x000000ffff007224 */ /* 0x001fc400078e000f */
[----:B------:R-:W-:-:S04]  /*3500*/  IMAD.HI.U32 R15, R4, R11, RZ ;  /* 0x0000000b040f7227 */ /* 0x000fc800078e00ff */
[----:B------:R-:W-:Y:S01]  /*3510*/  @!P0 IMAD.MOV R0, RZ, RZ, -R0 ;  /* 0x000000ffff008224 */ /* 0x000fe200078e0a00 */
[----:B------:R-:W-:Y:S01]  /*3520*/  ISETP.GE.AND P0, PT, R13, RZ, PT ;  /* 0x000000ff0d00720c */ /* 0x000fe20003f06270 */
[----:B------:R-:W-:Y:S02]  /*3530*/  IMAD.MOV R15, RZ, RZ, -R15 ;  /* 0x000000ffff0f7224 */ /* 0x000fe400078e0a0f */
[C---:B------:R-:W-:Y:S01]  /*3540*/  IMAD R5, R8.reuse, R9, R5 ;  /* 0x0000000908057224 */ /* 0x040fe200078e0205 */
[----:B------:R0:W-:Y:S01]  /*3550*/  STL [R1+0x384], R0 ;  /* 0x0003840001007387 */ /* 0x0001e20000100800 */
[----:B-1----:R-:W-:Y:S02]  /*3560*/  IMAD.MOV.U32 R16, RZ, RZ, R10 ;  /* 0x000000ffff107224 */ /* 0x002fe400078e000a */
[C---:B------:R-:W-:Y:S02]  /*3570*/  IMAD R11, R8.reuse, R15, R11 ;  /* 0x0000000f080b7224 */ /* 0x040fe400078e020b */
[----:B------:R-:W-:Y:S01]  /*3580*/  @!P5 IMAD.MOV R16, RZ, RZ, -R16 ;  /* 0x000000ffff10d224 */ /* 0x000fe200078e0a10 */
[----:B------:R-:W-:Y:S01]  /*3590*/  ISETP.GT.U32.AND P5, PT, R8, R5, PT ;  /* 0x000000050800720c */ /* 0x000fe20003fa4070 */
[----:B------:R-:W-:-:S02]  /*35a0*/  @!P1 IMAD.IADD R19, R19, 0x1, -R8 ;  /* 0x0000000113139824 */ /* 0x000fc400078e0a08 */
[----:B------:R-:W-:Y:S01]  /*35b0*/  VIADD R2, R24, 0xc9 ;  /* 0x000000c918027836 */ /* 0x000fe20000000000 */
[----:B------:R-:W-:Y:S01]  /*35c0*/  STL [R1+0x38c], R16 ;  /* 0x00038c1001007387 */ /* 0x000fe20000100800 */
[----:B0-----:R-:W-:Y:S01]  /*35d0*/  IMAD.MOV.U32 R0, RZ, RZ, R7 ;  /* 0x000000ffff007224 */ /* 0x001fe200078e0007 */
[----:B------:R-:W-:Y:S01]  /*35e0*/  ISETP.GT.U32.AND P1, PT, R8, R19, PT ;  /* 0x000000130800720c */ /* 0x000fe20003f24070 */
[----:B------:R-:W-:Y:S01]  /*35f0*/  VIADD R9, R24, 0xc8 ;  /* 0x000000c818097836 */ /* 0x000fe20000000000 */
[----:B------:R-:W-:Y:S01]  /*3600*/  IABS R12, R2 ;  /* 0x00000002000c7213 */ /* 0x000fe20000000000 */
[----:B------:R-:W-:Y:S01]  /*3610*/  @!P6 IMAD.MOV R0, RZ, RZ, -R0 ;  /* 0x000000ffff00e224 */ /* 0x000fe200078e0a00 */
[----:B------:R-:W-:Y:S01]  /*3620*/  ISETP.GT.U32.AND P6, PT, R8, R11, PT ;  /* 0x0000000b0800720c */ /* 0x000fe20003fc4070 */
[--C-:B------:R-:W-:Y:S01]  /*3630*/  @!P2 IMAD.IADD R14, R14, 0x1, -R8.reuse ;  /* 0x000000010e0ea824 */ /* 0x100fe200078e0a08 */
[----:B------:R-:W-:Y:S01]  /*3640*/  IABS R10, R9 ;  /* 0x00000009000a7213 */ /* 0x000fe20000000000 */
[----:B------:R-:W-:Y:S01]  /*3650*/  @!P5 IMAD.IADD R5, R5, 0x1, -R8 ;  /* 0x000000010505d824 */ /* 0x000fe200078e0a08 */
[----:B------:R0:W-:Y:S01]  /*3660*/  STL [R1+0x390], R0 ;  /* 0x0003900001007387 */ /* 0x0001e20000100800 */
[----:B------:R-:W-:Y:S01]  /*3670*/  IMAD.HI.U32 R13, R4, R12, RZ ;  /* 0x0000000c040d7227 */ /* 0x000fe200078e00ff */
[----:B------:R-:W-:-:S02]  /*3680*/  ISETP.GT.U32.AND P2, PT, R8, R14, PT ;  /* 0x0000000e0800720c */ /* 0x000fc40003f44070 */
[----:B------:R-:W-:Y:S01]  /*3690*/  ISETP.GT.U32.AND P5, PT, R8, R5, PT ;  /* 0x000000050800720c */ /* 0x000fe20003fa4070 */
[----:B------:R-:W-:Y:S01]  /*36a0*/  @!P1 IMAD.IADD R19, R19, 0x1, -R8 ;  /* 0x0000000113139824 */ /* 0x000fe200078e0a08 */
[----:B------:R-:W-:Y:S01]  /*36b0*/  ISETP.GE.AND P1, PT, R2, RZ, PT ;  /* 0x000000ff0200720c */ /* 0x000fe20003f26270 */
[----:B------:R-:W-:-:S04]  /*36c0*/  IMAD.HI.U32 R2, R4, R10, RZ ;  /* 0x0000000a04027227 */ /* 0x000fc800078e00ff */
[----:B------:R-:W-:Y:S02]  /*36d0*/  @!P6 IMAD.IADD R11, R11, 0x1, -R8 ;  /* 0x000000010b0be824 */ /* 0x000fe400078e0a08 */
[----:B------:R-:W-:Y:S02]  /*36e0*/  IMAD.MOV R13, RZ, RZ, -R13 ;  /* 0x000000ffff0d7224 */ /* 0x000fe400078e0a0d */
[----:B------:R-:W-:Y:S01]  /*36f0*/  IMAD.MOV R2, RZ, RZ, -R2 ;  /* 0x000000ffff027224 */ /* 0x000fe200078e0a02 */
[C---:B------:R-:W-:Y:S01]  /*3700*/  ISETP.GT.U32.AND P6, PT, R8.reuse, R11, PT ;  /* 0x0000000b0800720c */ /* 0x040fe20003fc4070 */
[C---:B------:R-:W-:Y:S02]  /*3710*/  IMAD R12, R8.reuse, R13, R12 ;  /* 0x0000000d080c7224 */ /* 0x040fe400078e020c */
[C---:B------:R-:W-:Y:S02]  /*3720*/  IMAD R10, R8.reuse, R2, R10 ;  /* 0x00000002080a7224 */ /* 0x040fe400078e020a */
[--C-:B------:R-:W-:Y:S01]  /*3730*/  @!P5 IMAD.IADD R5, R5, 0x1, -R8.reuse ;  /* 0x000000010505d824 */ /* 0x100fe200078e0a08 */
[----:B------:R-:W-:Y:S01]  /*3740*/  ISETP.GT.U32.AND P5, PT, R8, R12, PT ;  /* 0x0000000c0800720c */ /* 0x000fe20003fa4070 */
[----:B------:R-:W-:Y:S01]  /*3750*/  @!P2 IMAD.IADD R14, R14, 0x1, -R8 ;  /* 0x000000010e0ea824 */ /* 0x000fe200078e0a08 */
[----:B------:R-:W-:Y:S01]  /*3760*/  ISETP.GE.AND P2, PT, R6, RZ, PT ;  /* 0x000000ff0600720c */ /* 0x000fe20003f46270 */
[----:B------:R-:W-:-:S02]  /*3770*/  VIADD R6, R24, 0xc7 ;  /* 0x000000c718067836 */ /* 0x000fc40000000000 */
[----:B0-----:R-:W-:Y:S02]  /*3780*/  IMAD.MOV.U32 R0, RZ, RZ, R14 ;  /* 0x000000ffff007224 */ /* 0x001fe400078e000e */
[----:B------:R-:W-:Y:S01]  /*3790*/  @!P6 IMAD.IADD R11, R11, 0x1, -R8 ;  /* 0x000000010b0be824 */ /* 0x000fe200078e0a08 */
[----:B------:R-:W-:Y:S01]  /*37a0*/  ISETP.GT.U32.AND P6, PT, R8, R10, PT ;  /* 0x0000000a0800720c */ /* 0x000fe20003fc4070 */
[----:B------:R-:W-:Y:S01]  /*37b0*/  @!P0 IMAD.MOV R0, RZ, RZ, -R0 ;  /* 0x000000ffff008224 */ /* 0x000fe200078e0a00 */
[----:B------:R-:W-:Y:S01]  /*37c0*/  IABS R7, R6 ;  /* 0x0000000600077213 */ /* 0x000fe20000000000 */
[C---:B------:R-:W-:Y:S01]  /*37d0*/  VIADD R14, R24.reuse, 0xc6 ;  /* 0x000000c6180e7836 */ /* 0x040fe20000000000 */
[----:B------:R-:W-:Y:S01]  /*37e0*/  ISETP.GE.AND P0, PT, R9, RZ, PT ;  /* 0x000000ff0900720c */ /* 0x000fe20003f06270 */
[----:B------:R-:W-:Y:S01]  /*37f0*/  VIADD R15, R24, 0xc5 ;  /* 0x000000c5180f7836 */ /* 0x000fe20000000000 */
[----:B------:R0:W-:Y:S01]  /*3800*/  STL [R1+0x3ac], R0 ;  /* 0x0003ac0001007387 */ /* 0x0001e20000100800 */
[----:B------:R-:W-:Y:S01]  /*3810*/  IMAD.HI.U32 R9, R4, R7, RZ ;  /* 0x0000000704097227 */ /* 0x000fe200078e00ff */
[----:B------:R-:W-:-:S02]  /*3820*/  IABS R17, R14 ;  /* 0x0000000e00117213 */ /* 0x000fc40000000000 */
[----:B------:R-:W-:Y:S01]  /*3830*/  IABS R16, R15 ;  /* 0x0000000f00107213 */ /* 0x000fe20000000000 */
[--C-:B------:R-:W-:Y:S02]  /*3840*/  @!P5 IMAD.IADD R12, R12, 0x1, -R8.reuse ;  /* 0x000000010c0cd824 */ /* 0x100fe400078e0a08 */
[----:B------:R-:W-:Y:S02]  /*3850*/  IMAD.MOV R9, RZ, RZ, -R9 ;  /* 0x000000ffff097224 */ /* 0x000fe400078e0a09 */
[----:B------:R-:W-:Y:S01]  /*3860*/  @!P6 IMAD.IADD R10, R10, 0x1, -R8 ;  /* 0x000000010a0ae824 */ /* 0x000fe200078e0a08 */
[----:B------:R-:W-:Y:S01]  /*3870*/  ISETP.GT.U32.AND P6, PT, R8, R12, PT ;  /* 0x0000000c0800720c */ /* 0x000fe20003fc4070 */
[----:B0-----:R-:W-:Y:S02]  /*3880*/  IMAD.MOV.U32 R0, RZ, RZ, R19 ;  /* 0x000000ffff007224 */ /* 0x001fe400078e0013 */
[----:B------:R-:W-:Y:S02]  /*3890*/  VIADD R2, R24, 0xc4 ;  /* 0x000000c418027836 */ /* 0x000fe40000000000 */
[----:B------:R-:W-:-:S04]  /*38a0*/  IMAD.HI.U32 R20, R4, R17, RZ ;  /* 0x0000001104147227 */ /* 0x000fc800078e00ff */
[----:B------:R-:W-:Y:S01]  /*38b0*/  @!P3 IMAD.MOV R0, RZ, RZ, -R0 ;  /* 0x000000ffff00b224 */ /* 0x000fe200078e0a00 */
[----:B------:R-:W-:Y:S01]  /*38c0*/  ISETP.GE.AND P3, PT, R6, RZ, PT ;  /* 0x000000ff0600720c */ /* 0x000fe20003f66270 */
[----:B------:R-:W-:Y:S01]  /*38d0*/  IMAD R7, R8, R9, R7 ;  /* 0x0000000908077224 */ /* 0x000fe200078e0207 */
[----:B------:R-:W-:Y:S01]  /*38e0*/  IABS R9, R2 ;  /* 0x0000000200097213 */ /* 0x000fe20000000000 */
[----:B------:R-:W-:Y:S01]  /*38f0*/  IMAD.HI.U32 R18, R4, R16, RZ ;  /* 0x0000001004127227 */ /* 0x000fe200078e00ff */
[----:B------:R0:W-:Y:S02]  /*3900*/  STL [R1+0x3b0], R0 ;  /* 0x0003b00001007387 */ /* 0x0001e40000100800 */
[----:B------:R-:W-:Y:S01]  /*3910*/  ISETP.GT.U32.AND P5, PT, R8, R7, PT ;  /* 0x000000070800720c */ /* 0x000fe20003fa4070 */
[----:B------:R-:W-:Y:S02]  /*3920*/  IMAD.MOV R20, RZ, RZ, -R20 ;  /* 0x000000ffff147224 */ /* 0x000fe400078e0a14 */
[----:B------:R-:W-:-:S02]  /*3930*/  IMAD.MOV R18, RZ, RZ, -R18 ;  /* 0x000000ffff127224 */ /* 0x000fc400078e0a12 */
[C---:B------:R-:W-:Y:S02]  /*3940*/  IMAD R6, R8.reuse, R20, R17 ;  /* 0x0000001408067224 */ /* 0x040fe400078e0211 */
[----:B------:R-:W-:Y:S02]  /*3950*/  IMAD.MOV.U32 R19, RZ, RZ, R9 ;  /* 0x000000ffff137224 */ /* 0x000fe400078e0009 */
[----:B0-----:R-:W-:Y:S02]  /*3960*/  IMAD.MOV.U32 R0, RZ, RZ, R5 ;  /* 0x000000ffff007224 */ /* 0x001fe400078e0005 */
[C---:B------:R-:W-:Y:S02]  /*3970*/  IMAD R9, R8.reuse, R18, R16 ;  /* 0x0000001208097224 */ /* 0x040fe400078e0210 */
[----:B------:R-:W-:Y:S01]  /*3980*/  @!P4 IMAD.MOV R0, RZ, RZ, -R0 ;  /* 0x000000ffff00c224 */ /* 0x000fe200078e0a00 */
[----:B------:R-:W-:Y:S01]  /*3990*/  ISETP.GT.U32.AND P4, PT, R8, R10, PT ;  /* 0x0000000a0800720c */ /* 0x000fe20003f84070 */
[----:B------:R-:W-:Y:S01]  /*39a0*/  @!P6 IMAD.IADD R12, R12, 0x1, -R8 ;  /* 0x000000010c0ce824 */ /* 0x000fe200078e0a08 */
[----:B------:R-:W-:Y:S01]  /*39b0*/  ISETP.GT.U32.AND P6, PT, R8, R6, PT ;  /* 0x000000060800720c */ /* 0x000fe20003fc4070 */
[----:B------:R-:W-:Y:S01]  /*39c0*/  IMAD.MOV.U32 R16, RZ, RZ, R11 ;  /* 0x000000ffff107224 */ /* 0x000fe200078e000b */
[----:B------:R0:W-:Y:S01]  /*39d0*/  STL [R1+0x3bc], R0 ;  /* 0x0003bc0001007387 */ /* 0x0001e20000100800 */
[----:B------:R-:W-:-:S04]  /*39e0*/  IMAD.HI.U32 R5, R4, R19, RZ ;  /* 0x0000001304057227 */ /* 0x000fc800078e00ff */
[----:B------:R-:W-:Y:S01]  /*39f0*/  @!P2 IMAD.MOV R16, RZ, RZ, -R16 ;  /* 0x000000ffff10a224 */ /* 0x000fe200078e0a10 */
[----:B------:R-:W-:Y:S01]  /*3a00*/  ISETP.GE.AND P2, PT, R14, RZ, PT ;  /* 0x000000ff0e00720c */ /* 0x000fe20003f46270 */
[----:B------:R-:W-:Y:S02]  /*3a10*/  IMAD.MOV R5, RZ, RZ, -R5 ;  /* 0x000000ffff057224 */ /* 0x000fe400078e0a05 */
[----:B------:R-:W-:Y:S01]  /*3a20*/  @!P5 IMAD.IADD R7, R7, 0x1, -R8 ;  /* 0x000000010707d824 */ /* 0x000fe200078e0a08 */
[----:B------:R1:W-:Y:S01]  /*3a30*/  STL [R1+0x3c0], R16 ;  /* 0x0003c01001007387 */ /* 0x0003e20000100800 */
[----:B0-----:R-:W-:Y:S02]  /*3a40*/  IMAD.MOV.U32 R0, RZ, RZ, R12 ;  /* 0x000000ffff007224 */ /* 0x001fe400078e000c */
[----:B------:R-:W-:Y:S01]  /*3a50*/  VIADD R13, R24, 0xc3 ;  /* 0x000000c3180d7836 */ /* 0x000fe20000000000 */
[C---:B------:R-:W-:Y:S01]  /*3a60*/  ISETP.GT.U32.AND P5, PT, R8.reuse, R7, PT ;  /* 0x000000070800720c */ /* 0x040fe20003fa4070 */
[----:B------:R-:W-:Y:S01]  /*3a70*/  @!P1 IMAD.MOV R0, RZ, RZ, -R0 ;  /* 0x000000ffff009224 */ /* 0x000fe200078e0a00 */
[----:B------:R-:W-:Y:S01]  /*3a80*/  ISETP.GT.U32.AND P1, PT, R8, R9, PT ;  /* 0x000000090800720c */ /* 0x000fe20003f24070 */
[--C-:B------:R-:W-:Y:S01]  /*3a90*/  @!P6 IMAD.IADD R6, R6, 0x1, -R8.reuse ;  /* 0x000000010606e824 */ /* 0x100fe200078e0a08 */
[----:B------:R-:W-:Y:S01]  /*3aa0*/  IABS R17, R13 ;  /* 0x0000000d00117213 */ /* 0x000fe20000000000 */
[----:B------:R-:W-:Y:S01]  /*3ab0*/  @!P4 IMAD.IADD R10, R10, 0x1, -R8 ;  /* 0x000000010a0ac824 */ /* 0x000fe200078e0a08 */
[----:B------:R-:W-:Y:S01]  /*3ac0*/  ISETP.GE.AND P4, PT, R15, RZ, PT ;  /* 0x000000ff0f00720c */ /* 0x000fe20003f86270 */
[----:B-1----:R-:W-:Y:S01]  /*3ad0*/  IMAD R16, R8, R5, R19 ;  /* 0x0000000508107224 */ /* 0x002fe200078e0213 */
[----:B------:R0:W-:Y:S01]  /*3ae0*/  STL [R1+0x3c8], R0 ;  /* 0x0003c80001007387 */ /* 0x0001e20000100800 */
[----:B------:R-:W-:-:S03]  /*3af0*/  IMAD.HI.U32 R11, R4, R17, RZ ;  /* 0x00000011040b7227 */ /* 0x000fc600078e00ff */
[----:B------:R-:W-:Y:S01]  /*3b00*/  ISETP.GT.U32.AND P6, PT, R8, R16, PT ;  /* 0x000000100800720c */ /* 0x000fe20003fc4070 */
[----:B------:R-:W-:Y:S02]  /*3b10*/  IMAD.MOV R11, RZ, RZ, -R11 ;  /* 0x000000ffff0b7224 */ /* 0x000fe400078e0a0b */
[----:B------:R-:W-:Y:S02]  /*3b20*/  @!P1 IMAD.IADD R9, R9, 0x1, -R8 ;  /* 0x0000000109099824 */ /* 0x000fe400078e0a08 */
[----:B------:R-:W-:Y:S02]  /*3b30*/  VIADD R15, R24, 0xc2 ;  /* 0x000000c2180f7836 */ /* 0x000fe40000000000 */
[----:B0-----:R-:W-:Y:S01]  /*3b40*/  IMAD.MOV.U32 R0, RZ, RZ, R10 ;  /* 0x000000ffff007224 */ /* 0x001fe200078e000a */
[----:B------:R-:W-:Y:S01]  /*3b50*/  ISETP.GT.U32.AND P1, PT, R8, R9, PT ;  /* 0x000000090800720c */ /* 0x000fe20003f24070 */
[----:B------:R-:W-:Y:S01]  /*3b60*/  @!P5 IMAD.IADD R7, R7, 0x1, -R8 ;  /* 0x000000010707d824 */ /* 0x000fe200078e0a08 */
[----:B------:R-:W-:Y:S01]  /*3b70*/  ISETP.GE.AND P5, PT, R2, RZ, PT ;  /* 0x000000ff0200720c */ /* 0x000fe20003fa6270 */
[C---:B------:R-:W-:Y:S01]  /*3b80*/  IMAD R2, R8.reuse, R11, R17 ;  /* 0x0000000b08027224 */ /* 0x040fe200078e0211 */
[----:B------:R-:W-:Y:S01]  /*3b90*/  IABS R17, R15 ;  /* 0x0000000f00117213 */ /* 0x000fe20000000000 */
[----:B------:R-:W-:Y:S01]  /*3ba0*/  @!P0 IMAD.MOV R0, RZ, RZ, -R0 ;  /* 0x000000ffff008224 */ /* 0x000fe200078e0a00 */
[----:B------:R-:W-:Y:S01]  /*3bb0*/  ISETP.GT.U32.AND P0, PT, R8, R6, PT ;  /* 0x000000060800720c */ /* 0x000fe20003f04070 */
[----:B------:R-:W-:-:S02]  /*3bc0*/  @!P6 IMAD.IADD R16, R16, 0x1, -R8 ;  /* 0x000000011010e824 */ /* 0x000fc400078e0a08 */
[----:B------:R-:W-:Y:S01]  /*3bd0*/  IMAD.HI.U32 R19, R4, R17, RZ ;  /* 0x0000001104137227 */ /* 0x000fe200078e00ff */
[----:B------:R0:W-:Y:S02]  /*3be0*/  STL [R1+0x3d4], R0 ;  /* 0x0003d40001007387 */ /* 0x0001e40000100800 */
[C---:B------:R-:W-:Y:S01]  /*3bf0*/  ISETP.GT.U32.AND P6, PT, R8.reuse, R16, PT ;  /* 0x000000100800720c */ /* 0x040fe20003fc4070 */
[----:B------:R-:W-:Y:S02]  /*3c00*/  IMAD.MOV R19, RZ, RZ, -R19 ;  /* 0x000000ffff137224 */ /* 0x000fe400078e0a13 */
[--C-:B------:R-:W-:Y:S01]  /*3c10*/  @!P1 IMAD.IADD R9, R9, 0x1, -R8.reuse ;  /* 0x0000000109099824 */ /* 0x100fe200078e0a08 */
[----:B------:R-:W-:Y:S01]  /*3c20*/  ISETP.GE.AND P1, PT, R13, RZ, PT ;  /* 0x000000ff0d00720c */ /* 0x000fe20003f26270 */
[----:B------:R-:W-:Y:S02]  /*3c30*/  IMAD R13, R8, R19, R17 ;  /* 0x00000013080d7224 */ /* 0x000fe400078e0211 */
[----:B------:R-:W-:Y:S01]  /*3c40*/  @!P0 IMAD.IADD R6, R6, 0x1, -R8 ;  /* 0x0000000106068824 */ /* 0x000fe200078e0a08 */
[----:B------:R-:W-:Y:S01]  /*3c50*/  ISETP.GT.U32.AND P0, PT, R8, R2, PT ;  /* 0x000000020800720c */ /* 0x000fe20003f04070 */
[----:B------:R-:W-:-:S02]  /*3c60*/  VIADD R5, R24, 0xc1 ;  /* 0x000000c118057836 */ /* 0x000fc40000000000 */
[----:B------:R-:W-:Y:S02]  /*3c70*/  VIADD R14, R24, 0xbf ;  /* 0x000000bf180e7836 */ /* 0x000fe40000000000 */
[----:B------:R-:W-:Y:S01]  /*3c80*/  @!P6 IMAD.IADD R16, R16, 0x1, -R8 ;  /* 0x000000011010e824 */ /* 0x000fe200078e0a08 */
[----:B------:R-:W-:Y:S01]  /*3c90*/  ISETP.GT.U32.AND P6, PT, R8, R13, PT ;  /* 0x0000000d0800720c */ /* 0x000fe20003fc4070 */
[----:B------:R-:W-:Y:S01]  /*3ca0*/  VIADD R12, R24, 0xc0 ;  /* 0x000000c0180c7836 */ /* 0x000fe20000000000 */
[----:B------:R-:W-:Y:S01]  /*3cb0*/  IABS R18, R5 ;  /* 0x0000000500127213 */ /* 0x000fe20000000000 */
[----:B------:R-:W-:Y:S01]  /*3cc0*/  IMAD.MOV.U32 R21, RZ, RZ, R7 ;  /* 0x000000ffff157224 */ /* 0x000fe200078e0007 */
[----:B------:R-:W-:Y:S01]  /*3cd0*/  IABS R11, R14 ;  /* 0x0000000e000b7213 */ /* 0x000fe20000000000 */
[----:B0-----:R-:W-:Y:S01]  /*3ce0*/  IMAD.MOV.U32 R0, RZ, RZ, R6 ;  /* 0x000000ffff007224 */ /* 0x001fe200078e0006 */
[----:B------:R-:W-:Y:S01]  /*3cf0*/  IABS R10, R12 ;  /* 0x0000000c000a7213 */ /* 0x000fe20000000000 */
[----:B------:R-:W-:Y:S01]  /*3d00*/  @!P0 IMAD.IADD R2, R2, 0x1, -R8 ;  /* 0x0000000102028824 */ /* 0x000fe200078e0a08 */
[----:B------:R-:W-:Y:S01]  /*3d10*/  ISETP.GE.AND P0, PT, R15, RZ, PT ;  /* 0x000000ff0f00720c */ /* 0x000fe20003f06270 */
[----:B------:R-:W-:-:S04]  /*3d20*/  IMAD.HI.U32 R17, R4, R18, RZ ;  /* 0x0000001204117227 */ /* 0x000fc800078e00ff */
[----:B------:R-:W-:-:S04]  /*3d30*/  IMAD.HI.U32 R19, R4, R11, RZ ;  /* 0x0000000b04137227 */ /* 0x000fc800078e00ff */
[----:B------:R-:W-:-:S04]  /*3d40*/  IMAD.HI.U32 R20, R4, R10, RZ ;  /* 0x0000000a04147227 */ /* 0x000fc800078e00ff */
[----:B------:R-:W-:Y:S01]  /*3d50*/  @!P6 IMAD.IADD R13, R13, 0x1, -R8 ;  /* 0x000000010d0de824 */ /* 0x000fe200078e0a08 */
[C---:B------:R-:W-:Y:S01]  /*3d60*/  ISETP.GT.U32.AND P6, PT, R8.reuse, R2, PT ;  /* 0x000000020800720c */ /* 0x040fe20003fc4070 */
[----:B------:R-:W-:Y:S02]  /*3d70*/  @!P3 IMAD.MOV R21, RZ, RZ, -R21 ;  /* 0x000000ffff15b224 */ /* 0x000fe400078e0a15 */
[----:B------:R-:W-:Y:S01]  /*3d80*/  IMAD.MOV R17, RZ, RZ, -R17 ;  /* 0x000000ffff117224 */ /* 0x000fe200078e0a11 */
[----:B------:R-:W-:Y:S01]  /*3d90*/  ISETP.GT.U32.AND P3, PT, R8, R13, PT ;  /* 0x0000000d0800720c */ /* 0x000fe20003f64070 */
[----:B------:R-:W-:Y:S01]  /*3da0*/  IMAD.MOV R19, RZ, RZ, -R19 ;  /* 0x000000ffff137224 */ /* 0x000fe200078e0a13 */
[----:B------:R-:W-:Y:S01]  /*3db0*/  STL [R1+0x3e0], R21 ;  /* 0x0003e01501007387 */ /* 0x000fe20000100800 */
[----:B------:R-:W-:Y:S02]  /*3dc0*/  @!P2 IMAD.MOV R0, RZ, RZ, -R0 ;  /* 0x000000ffff00a224 */ /* 0x000fe400078e0a00 */
[----:B------:R-:W-:-:S02]  /*3dd0*/  IMAD.MOV R20, RZ, RZ, -R20 ;  /* 0x000000ffff147224 */ /* 0x000fc400078e0a14 */
[C---:B------:R-:W-:Y:S01]  /*3de0*/  IMAD R17, R8.reuse, R17, R18 ;  /* 0x0000001108117224 */ /* 0x040fe200078e0212 */
[----:B------:R0:W-:Y:S01]  /*3df0*/  STL [R1+0x3e4], R0 ;  /* 0x0003e40001007387 */ /* 0x0001e20000100800 */
[C---:B------:R-:W-:Y:S02]  /*3e00*/  IMAD R11, R8.reuse, R19, R11 ;  /* 0x00000013080b7224 */ /* 0x040fe400078e020b */
[----:B------:R-:W-:Y:S01]  /*3e10*/  IMAD.MOV.U32 R19, RZ, RZ, R9 ;  /* 0x000000ffff137224 */ /* 0x000fe200078e0009 */
[C---:B------:R-:W-:Y:S01]  /*3e20*/  ISETP.GT.U32.AND P2, PT, R8.reuse, R17, PT ;  /* 0x000000110800720c */ /* 0x040fe20003f44070 */
[----:B------:R-:W-:Y:S02]  /*3e30*/  IMAD R10, R8, R20, R10 ;  /* 0x00000014080a7224 */ /* 0x000fe400078e020a */
[----:B------:R-:W-:Y:S02]  /*3e40*/  VIADD R15, R24, 0xbe ;  /* 0x000000be180f7836 */ /* 0x000fe40000000000 */
[----:B------:R-:W-:Y:S01]  /*3e50*/  @!P4 IMAD.MOV R19, RZ, RZ, -R19 ;  /* 0x000000ffff13c224 */ /* 0x000fe200078e0a13 */
[----:B------:R-:W-:Y:S01]  /*3e60*/  ISETP.GT.U32.AND P4, PT, R8, R10, PT ;  /* 0x0000000a0800720c */ /* 0x000fe20003f84070 */
[----:B0-----:R-:W-:Y:S01]  /*3e70*/  IMAD.MOV.U32 R0, RZ, RZ, R16 ;  /* 0x000000ffff007224 */ /* 0x001fe200078e0010 */
[----:B------:R-:W-:Y:S01]  /*3e80*/  IABS R7, R15 ;  /* 0x0000000f00077213 */ /* 0x000fe20000000000 */
[----:B------:R-:W-:Y:S01]  /*3e90*/  @!P6 IMAD.IADD R2, R2, 0x1, -R8 ;  /* 0x000000010202e824 */ /* 0x000fe200078e0a08 */
[----:B------:R-:W-:Y:S01]  /*3ea0*/  STL [R1+0x3dc], R19 ;  /* 0x0003dc1301007387 */ /* 0x000fe20000100800 */
[----:B------:R-:W-:Y:S01]  /*3eb0*/  @!P5 IMAD.MOV R0, RZ, RZ, -R0 ;  /* 0x000000ffff00d224 */ /* 0x000fe200078e0a00 */
[----:B------:R-:W-:Y:S01]  /*3ec0*/  ISETP.GT.U32.AND P6, PT, R8, R11, PT ;  /* 0x0000000b0800720c */ /* 0x000fe20003fc4070 */
[----:B------:R-:W-:Y:S01]  /*3ed0*/  VIADD R18, R24, 0xbd ;  /* 0x000000bd18127836 */ /* 0x000fe20000000000 */
[----:B------:R-:W-:Y:S01]  /*3ee0*/  ISETP.GE.AND P5, PT, R5, RZ, PT ;  /* 0x000000ff0500720c */ /* 0x000fe20003fa6270 */
[----:B------:R-:W-:Y:S01]  /*3ef0*/  IMAD.HI.U32 R9, R4, R7, RZ ;  /* 0x0000000704097227 */ /* 0x000fe200078e00ff */
[----:B------:R0:W-:Y:S02]  /*3f00*/  STL [R1+0x3d8], R0 ;  /* 0x0003d80001007387 */ /* 0x0001e40000100800 */
[----:B------:R-:W-:Y:S01]  /*3f10*/  IABS R6, R18 ;  /* 0x0000001200067213 */ /* 0x000fe20000000000 */
[----:B------:R-:W-:-:S02]  /*3f20*/  IMAD.MOV R9, RZ, RZ, -R9 ;  /* 0x000000ffff097224 */ /* 0x000fc400078e0a09 */
[--C-:B------:R-:W-:Y:S01]  /*3f30*/  @!P3 IMAD.IADD R13, R13, 0x1, -R8.reuse ;  /* 0x000000010d0db824 */ /* 0x100fe200078e0a08 */
[----:B------:R-:W-:Y:S01]  /*3f40*/  ISETP.GE.AND P3, PT, R12, RZ, PT ;  /* 0x000000ff0c00720c */ /* 0x000fe20003f66270 */
[--C-:B------:R-:W-:Y:S01]  /*3f50*/  @!P2 IMAD.IADD R17, R17, 0x1, -R8.reuse ;  /* 0x000000011111a824 */ /* 0x100fe200078e0a08 */
[----:B------:R-:W-:Y:S01]  /*3f60*/  ISETP.GE.AND P2, PT, R14, RZ, PT ;  /* 0x000000ff0e00720c */ /* 0x000fe20003f46270 */
[----:B------:R-:W-:Y:S02]  /*3f70*/  @!P4 IMAD.IADD R10, R10, 0x1, -R8 ;  /* 0x000000010a0ac824 */ /* 0x000fe400078e0a08 */
[----:B0-----:R-:W-:Y:S01]  /*3f80*/  IMAD.MOV.U32 R0, RZ, RZ, R2 ;  /* 0x000000ffff007224 */ /* 0x001fe200078e0002 */
[----:B------:R-:W-:Y:S01]  /*3f90*/  ISETP.GT.U32.AND P4, PT, R8, R17, PT ;  /* 0x000000110800720c */ /* 0x000fe20003f84070 */
[----:B------:R-:W-:Y:S02]  /*3fa0*/  IMAD.MOV.U32 R5, RZ, RZ, R6 ;  /* 0x000000ffff057224 */ /* 0x000fe400078e0006 */
[----:B------:R-:W-:-:S02]  /*3fb0*/  @!P1 IMAD.MOV R0, RZ, RZ, -R0 ;  /* 0x000000ffff009224 */ /* 0x000fc400078e0a00 */
[C---:B------:R-:W-:Y:S02]  /*3fc0*/  IMAD R7, R8.reuse, R9, R7 ;  /* 0x0000000908077224 */ /* 0x040fe400078e0207 */
[----:B------:R-:W-:Y:S01]  /*3fd0*/  @!P6 IMAD.IADD R11, R11, 0x1, -R8 ;  /* 0x000000010b0be824 */ /* 0x000fe200078e0a08 */
[----:B------:R0:W-:Y:S01]  /*3fe0*/  STL [R1+0x3d0], R0 ;  /* 0x0003d00001007387 */ /* 0x0001e20000100800 */
[----:B------:R-:W-:Y:S01]  /*3ff0*/  ISETP.GT.U32.AND P6, PT, R8, R10, PT ;  /* 0x0000000a0800720c */ /* 0x000fe20003fc4070 */
[----:B------:R-:W-:Y:S02]  /*4000*/  IMAD.HI.U32 R6, R4, R5, RZ ;  /* 0x0000000504067227 */ /* 0x000fe400078e00ff */
[----:B------:R-:W-:Y:S02]  /*4010*/  ISETP.GT.U32.AND P1, PT, R8, R11, PT ;  /* 0x0000000b0800720c */ /* 0x000fe40003f24070 */
[----:B------:R-:W-:Y:S02]  /*4020*/  IMAD.MOV R6, RZ, RZ, -R6 ;  /* 0x000000ffff067224 */ /* 0x000fe400078e0a06 */
[----:B------:R-:W-:-:S02]  /*4030*/  VIADD R14, R24, 0xbc ;  /* 0x000000bc180e7836 */ /* 0x000fc40000000000 */
[----:B0-----:R-:W-:Y:S02]  /*4040*/  IMAD.MOV.U32 R0, RZ, RZ, R13 ;  /* 0x000000ffff007224 */ /* 0x001fe400078e000d */
[C---:B------:R-:W-:Y:S01]  /*4050*/  IMAD R2, R8.reuse, R6, R5 ;  /* 0x0000000608027224 */ /* 0x040fe200078e0205 */
[----:B------:R-:W-:Y:S01]  /*4060*/  IABS R6, R14 ;  /* 0x0000000e00067213 */ /* 0x000fe20000000000 */
[----:B------:R-:W-:Y:S01]  /*4070*/  @!P0 IMAD.MOV R0, RZ, RZ, -R0 ;  /* 0x000000ffff008224 */ /* 0x000fe200078e0a00 */
[----:B------:R-:W-:Y:S01]  /*4080*/  ISETP.GT.U32.AND P0, PT, R8, R7, PT ;  /* 0x000000070800720c */ /* 0x000fe20003f04070 */
[--C-:B------:R-:W-:Y:S01]  /*4090*/  @!P4 IMAD.IADD R17, R17, 0x1, -R8.reuse ;  /* 0x000000011111c824 */ /* 0x100fe200078e0a08 */
[----:B------:R-:W-:Y:S01]  /*40a0*/  ISETP.GE.AND P4, PT, R15, RZ, PT ;  /* 0x000000ff0f00720c */ /* 0x000fe20003f86270 */
[----:B------:R-:W-:Y:S01]  /*40b0*/  @!P6 IMAD.IADD R10, R10, 0x1, -R8 ;  /* 0x000000010a0ae824 */ /* 0x000fe200078e0a08 */
[----:B------:R0:W-:Y:S01]  /*40c0*/  STL [R1+0x3cc], R0 ;  /* 0x0003cc0001007387 */ /* 0x0001e20000100800 */
[----:B------:R-:W-:Y:S01]  /*40d0*/  ISETP.GT.U32.AND P6, PT, R8, R2, PT ;  /* 0x000000020800720c */ /* 0x000fe20003fc4070 */
[----:B------:R-:W-:-:S04]  /*40e0*/  IMAD.HI.U32 R16, R4, R6, RZ ;  /* 0x0000000604107227 */ /* 0x000fc800078e00ff */
[C---:B------:R-:W-:Y:S02]  /*40f0*/  VIADD R9, R24.reuse, 0xbb ;  /* 0x000000bb18097836 */ /* 0x040fe40000000000 */
[----:B------:R-:W-:Y:S02]  /*4100*/  VIADD R12, R24, 0xba ;  /* 0x000000ba180c7836 */ /* 0x000fe40000000000 */
[----:B------:R-:W-:Y:S01]  /*4110*/  @!P0 IMAD.IADD R7, R7, 0x1, -R8 ;  /* 0x0000000107078824 */ /* 0x000fe200078e0a08 */
[----:B------:R-:W-:Y:S01]  /*4120*/  ISETP.GE.AND P0, PT, R14, RZ, PT ;  /* 0x000000ff0e00720c */ /* 0x000fe20003f06270 */
[----:B0-----:R-:W-:Y:S01]  /*4130*/  IMAD.MOV.U32 R0, RZ, RZ, R17 ;  /* 0x000000ffff007224 */ /* 0x001fe200078e0011 */
[----:B------:R-:W-:Y:S01]  /*4140*/  IABS R5, R9 ;  /* 0x0000000900057213 */ /* 0x000fe20000000000 */
[----:B------:R-:W-:Y:S01]  /*4150*/  IMAD.MOV R16, RZ, RZ, -R16 ;  /* 0x000000ffff107224 */ /* 0x000fe200078e0a10 */
[----:B------:R-:W-:Y:S01]  /*4160*/  IABS R15, R12 ;  /* 0x0000000c000f7213 */ /* 0x000fe20000000000 */
[----:B------:R-:W-:Y:S01]  /*4170*/  @!P5 IMAD.MOV R0, RZ, RZ, -R0 ;  /* 0x000000ffff00d224 */ /* 0x000fe200078e0a00 */
[----:B------:R-:W-:Y:S01]  /*4180*/  ISETP.GT.U32.AND P5, PT, R8, R7, PT ;  /* 0x000000070800720c */ /* 0x000fe20003fa4070 */
[----:B------:R-:W-:Y:S01]  /*4190*/  @!P1 IMAD.IADD R11, R11, 0x1, -R8 ;  /* 0x000000010b0b9824 */ /* 0x000fe200078e0a08 */
[----:B------:R-:W-:Y:S01]  /*41a0*/  ISETP.GE.AND P1, PT, R18, RZ, PT ;  /* 0x000000ff1200720c */ /* 0x000fe20003f26270 */
[----:B------:R-:W-:Y:S01]  /*41b0*/  IMAD R6, R8, R16, R6 ;  /* 0x0000001008067224 */ /* 0x000fe200078e0206 */
[----:B------:R0:W-:Y:S01]  /*41c0*/  STL [R1+0x3c4], R0 ;  /* 0x0003c40001007387 */ /* 0x0001e20000100800 */
[----:B------:R-:W-:-:S02]  /*41d0*/  IMAD.MOV.U32 R14, RZ, RZ, R10 ;  /* 0x000000ffff0e7224 */ /* 0x000fc400078e000a */
[----:B------:R-:W-:Y:S02]  /*41e0*/  @!P6 IMAD.IADD R2, R2, 0x1, -R8 ;  /* 0x000000010202e824 */ /* 0x000fe400078e0a08 */
[----:B------:R-:W-:Y:S01]  /*41f0*/  @!P3 IMAD.MOV R14, RZ, RZ, -R14 ;  /* 0x000000ffff0eb224 */ /* 0x000fe200078e0a0e */
[----:B------:R-:W-:Y:S01]  /*4200*/  ISETP.GT.U32.AND P3, PT, R8, R6, PT ;  /* 0x000000060800720c */ /* 0x000fe20003f64070 */
[----:B------:R-:W-:Y:S01]  /*4210*/  IMAD.HI.U32 R13, R4, R5, RZ ;  /* 0x00000005040d7227 */ /* 0x000fe200078e00ff */
[----:B------:R-:W-:Y:S02]  /*4220*/  ISETP.GT.U32.AND P6, PT, R8, R2, PT ;  /* 0x000000020800720c */ /* 0x000fe40003fc4070 */
[----:B------:R-:W-:Y:S01]  /*4230*/  STL [R1+0x3b8], R14 ;  /* 0x0003b80e01007387 */ /* 0x000fe20000100800 */
[----:B0-----:R-:W-:Y:S02]  /*4240*/  IMAD.MOV.U32 R0, RZ, RZ, R11 ;  /* 0x000000ffff007224 */ /* 0x001fe400078e000b */
[----:B------:R-:W-:-:S04]  /*4250*/  IMAD.HI.U32 R10, R4, R15, RZ ;  /* 0x0000000f040a7227 */ /* 0x000fc800078e00ff */
[----:B------:R-:W-:Y:S01]  /*4260*/  @!P2 IMAD.MOV R0, RZ, RZ, -R0 ;  /* 0x000000ffff00a224 */ /* 0x000fe200078e0a00 */
[----:B------:R-:W-:Y:S01]  /*4270*/  ISETP.GE.AND P2, PT, R9, RZ, PT ;  /* 0x000000ff0900720c */ /* 0x000fe20003f46270 */
[----:B------:R-:W-:Y:S02]  /*4280*/  IMAD.MOV R13, RZ, RZ, -R13 ;  /* 0x000000ffff0d7224 */ /* 0x000fe400078e0a0d */
[----:B------:R-:W-:Y:S01]  /*4290*/  IMAD.MOV R9, RZ, RZ, -R10 ;  /* 0x000000ffff097224 */ /* 0x000fe200078e0a0a */
[----:B------:R0:W-:Y:S01]  /*42a0*/  STL [R1+0x3b4], R0 ;  /* 0x0003b40001007387 */ /* 0x0001e20000100800 */
[----:B------:R-:W-:Y:S02]  /*42b0*/  @!P5 IMAD.IADD R7, R7, 0x1, -R8 ;  /* 0x000000010707d824 */ /* 0x000fe400078e0a08 */
[C---:B------:R-:W-:Y:S02]  /*42c0*/  IMAD R5, R8.reuse, R13, R5 ;  /* 0x0000000d08057224 */ /* 0x040fe400078e0205 */
[----:B------:R-:W-:-:S02]  /*42d0*/  IMAD R15, R8, R9, R15 ;  /* 0x00000009080f7224 */ /* 0x000fc400078e020f */
[----:B------:R-:W-:Y:S01]  /*42e0*/  IMAD.MOV.U32 R13, RZ, RZ, R7 ;  /* 0x000000ffff0d7224 */ /* 0x000fe200078e0007 */
[----:B------:R-:W-:Y:S01]  /*42f0*/  ISETP.GT.U32.AND P5, PT, R8, R5, PT ;  /* 0x000000050800720c */ /* 0x000fe20003fa4070 */
[--C-:B------:R-:W-:Y:S02]  /*4300*/  @!P3 IMAD.IADD R6, R6, 0x1, -R8.reuse ;  /* 0x000000010606b824 */ /* 0x100fe400078e0a08 */
[----:B------:R-:W-:Y:S01]  /*4310*/  @!P4 IMAD.MOV R13, RZ, RZ, -R13 ;  /* 0x000000ffff0dc224 */ /* 0x000fe200078e0a0d */
[----:B------:R-:W-:Y:S01]  /*4320*/  ISETP.GT.U32.AND P4, PT, R8, R15, PT ;  /* 0x0000000f0800720c */ /* 0x000fe20003f84070 */
[----:B------:R-:W-:Y:S01]  /*4330*/  @!P6 IMAD.IADD R2, R2, 0x1, -R8 ;  /* 0x000000010202e824 */ /* 0x000fe200078e0a08 */
[----:B------:R-:W-:Y:S01]  /*4340*/  ISETP.GT.U32.AND P3, PT, R8, R6, PT ;  /* 0x000000060800720c */ /* 0x000fe20003f64070 */
[----:B------:R-:W-:Y:S01]  /*4350*/  VIADD R11, R24, 0xb9 ;  /* 0x000000b9180b7836 */ /* 0x000fe20000000000 */
[----:B------:R-:W-:Y:S01]  /*4360*/  ISETP.GE.AND P6, PT, R12, RZ, PT ;  /* 0x000000ff0c00720c */ /* 0x000fe20003fc6270 */
[----:B0-----:R-:W-:Y:S01]  /*4370*/  IMAD.MOV.U32 R0, RZ, RZ, R2 ;  /* 0x000000ffff007224 */ /* 0x001fe200078e0002 */
[----:B------:R-:W-:Y:S01]  /*4380*/  STL [R1+0x3a8], R13 ;  /* 0x0003a80d01007387 */ /* 0x000fe20000100800 */
[C---:B------:R-:W-:Y:S01]  /*4390*/  VIADD R9, R24.reuse, 0xb7 ;  /* 0x000000b718097836 */ /* 0x040fe20000000000 */
[----:B------:R-:W-:Y:S01]  /*43a0*/  IABS R20, R11 ;  /* 0x0000000b00147213 */ /* 0x000fe20000000000 */
[----:B------:R-:W-:-:S02]  /*43b0*/  VIADD R10, R24, 0xb8 ;  /* 0x000000b8180a7836 */ /* 0x000fc40000000000 */
[----:B------:R-:W-:Y:S01]  /*43c0*/  @!P1 IMAD.MOV R0, RZ, RZ, -R0 ;  /* 0x000000ffff009224 */ /* 0x000fe200078e0a00 */
[----:B------:R-:W-:Y:S01]  /*43d0*/  ISETP.GE.AND P1, PT, R11, RZ, PT ;  /* 0x000000ff0b00720c */ /* 0x000fe20003f26270 */
[--C-:B------:R-:W-:Y:S01]  /*43e0*/  @!P5 IMAD.IADD R5, R5, 0x1, -R8.reuse ;  /* 0x000000010505d824 */ /* 0x100fe200078e0a08 */
[----:B------:R-:W-:Y:S01]  /*43f0*/  IABS R12, R9 ;  /* 0x00000009000c7213 */ /* 0x000fe20000000000 */
[----:B------:R-:W-:Y:S01]  /*4400*/  IMAD.HI.U32 R11, R4, R20, RZ ;  /* 0x00000014040b7227 */ /* 0x000fe200078e00ff */
[----:B------:R-:W-:Y:S01]  /*4410*/  IABS R21, R10 ;  /* 0x0000000a00157213 */ /* 0x000fe20000000000 */
[----:B------:R0:W-:Y:S01]  /*4420*/  STL [R1+0x3a4], R0 ;  /* 0x0003a40001007387 */ /* 0x0001e20000100800 */
[----:B------:R-:W-:Y:S01]  /*4430*/  ISETP.GT.U32.AND P5, PT, R8, R5, PT ;  /* 0x000000050800720c */ /* 0x000fe20003fa4070 */
[--C-:B------:R-:W-:Y:S02]  /*4440*/  @!P4 IMAD.IADD R15, R15, 0x1, -R8.reuse ;  /* 0x000000010f0fc824 */ /* 0x100fe400078e0a08 */
[----:B------:R-:W-:Y:S01]  /*4450*/  @!P3 IMAD.IADD R6, R6, 0x1, -R8 ;  /* 0x000000010606b824 */ /* 0x000fe200078e0a08 */
[----:B------:R-:W-:Y:S01]  /*4460*/  ISETP.GE.AND P3, PT, R10, RZ, PT ;  /* 0x000000ff0a00720c */ /* 0x000fe20003f66270 */
[----:B------:R-:W-:Y:S01]  /*4470*/  IMAD.MOV R11, RZ, RZ, -R11 ;  /* 0x000000ffff0b7224 */ /* 0x000fe200078e0a0b */
[----:B------:R-:W-:Y:S01]  /*4480*/  ISETP.GT.U32.AND P4, PT, R8, R15, PT ;  /* 0x0000000f0800720c */ /* 0x000fe20003f84070 */
[----:B------:R-:W-:-:S02]  /*4490*/  IMAD.MOV.U32 R7, RZ, RZ, R12 ;  /* 0x000000ffff077224 */ /* 0x000fc400078e000c */
[----:B------:R-:W-:-:S04]  /*44a0*/  IMAD.HI.U32 R12, R4, R21, RZ ;  /* 0x00000015040c7227 */ /* 0x000fc800078e00ff */
[C---:B------:R-:W-:Y:S02]  /*44b0*/  IMAD R20, R8.reuse, R11, R20 ;  /* 0x0000000b08147224 */ /* 0x040fe400078e0214 */
[----:B------:R-:W-:Y:S02]  /*44c0*/  IMAD.MOV.U32 R14, RZ, RZ, R6 ;  /* 0x000000ffff0e7224 */ /* 0x000fe400078e0006 */
[----:B------:R-:W-:Y:S02]  /*44d0*/  IMAD.MOV R10, RZ, RZ, -R12 ;  /* 0x000000ffff0a7224 */ /* 0x000fe400078e0a0c */
[----:B------:R-:W-:Y:S01]  /*44e0*/  @!P0 IMAD.MOV R14, RZ, RZ, -R14 ;  /* 0x000000ffff0e8224 */ /* 0x000fe200078e0a0e */
[C---:B------:R-:W-:Y:S01]  /*44f0*/  ISETP.GT.U32.AND P0, PT, R8.reuse, R20, PT ;  /* 0x000000140800720c */ /* 0x040fe20003f04070 */
[C---:B------:R-:W-:Y:S02]  /*4500*/  IMAD R21, R8.reuse, R10, R21 ;  /* 0x0000000a08157224 */ /* 0x040fe400078e0215 */
[--C-:B------:R-:W-:Y:S01]  /*4510*/  @!P5 IMAD.IADD R5, R5, 0x1, -R8.reuse ;  /* 0x000000010505d824 */ /* 0x100fe200078e0a08 */
[----:B------:R-:W-:Y:S01]  /*4520*/  STL [R1+0x3a0], R14 ;  /* 0x0003a00e01007387 */ /* 0x000fe20000100800 */
[----:B------:R-:W-:Y:S01]  /*4530*/  @!P4 IMAD.IADD R15, R15, 0x1, -R8 ;  /* 0x000000010f0fc824 */ /* 0x000fe200078e0a08 */
[----:B------:R-:W-:Y:S01]  /*4540*/  ISETP.GT.U32.AND P4, PT, R8, R21, PT ;  /* 0x000000150800720c */ /* 0x000fe20003f84070 */
[----:B------:R-:W-:Y:S01]  /*4550*/  IMAD.HI.U32 R2, R4, R7, RZ ;  /* 0x0000000704027227 */ /* 0x000fe200078e00ff */
[----:B------:R-:W-:-:S03]  /*4560*/  ISETP.GE.AND P5, PT, R9, RZ, PT ;  /* 0x000000ff0900720c */ /* 0x000fc60003fa6270 */
[----:B0-----:R-:W-:Y:S02]  /*4570*/  IMAD.MOV.U32 R0, RZ, RZ, R5 ;  /* 0x000000ffff007224 */ /* 0x001fe400078e0005 */
[----:B------:R-:W-:Y:S02]  /*4580*/  IMAD.MOV R2, RZ, RZ, -R2 ;  /* 0x000000ffff027224 */ /* 0x000fe400078e0a02 */
[----:B------:R-:W-:Y:S02]  /*4590*/  @!P2 IMAD.MOV R0, RZ, RZ, -R0 ;  /* 0x000000ffff00a224 */ /* 0x000fe400078e0a00 */
[----:B------:R-:W-:Y:S02]  /*45a0*/  @!P0 IMAD.IADD R20, R20, 0x1, -R8 ;  /* 0x0000000114148824 */ /* 0x000fe400078e0a08 */
[----:B------:R-:W-:Y:S01]  /*45b0*/  IMAD R2, R8, R2, R7 ;  /* 0x0000000208027224 */ /* 0x000fe200078e0207 */
[----:B------:R0:W-:Y:S01]  /*45c0*/  STL [R1+0x39c], R0 ;  /* 0x00039c0001007387 */ /* 0x0001e20000100800 */
[----:B------:R-:W-:Y:S01]  /*45d0*/  VIADD R13, R24, 0xb6 ;  /* 0x000000b6180d7836 */ /* 0x000fe20000000000 */
[----:B------:R-:W-:Y:S01]  /*45e0*/  ISETP.GT.U32.AND P0, PT, R8, R20, PT ;  /* 0x000000140800720c */ /* 0x000fe20003f04070 */
[----:B------:R-:W-:-:S02]  /*45f0*/  VIADD R7, R24, 0xb5 ;  /* 0x000000b518077836 */ /* 0x000fc40000000000 */
[----:B------:R-:W-:Y:S01]  /*4600*/  @!P4 IMAD.IADD R21, R21, 0x1, -R8 ;  /* 0x000000011515c824 */ /* 0x000fe200078e0a08 */
[----:B------:R-:W-:Y:S01]  /*4610*/  ISETP.GE.AND P2, PT, R13, RZ, PT ;  /* 0x000000ff0d00720c */ /* 0x000fe20003f46270 */
[C---:B------:R-:W-:Y:S01]  /*4620*/  VIADD R9, R24.reuse, 0xb3 ;  /* 0x000000b318097836 */ /* 0x040fe20000000000 */
[----:B------:R-:W-:Y:S01]  /*4630*/  IABS R13, R13 ;  /* 0x0000000d000d7213 */ /* 0x000fe20000000000 */
[----:B------:R-:W-:Y:S01]  /*4640*/  VIADD R17, R24, 0xb4 ;  /* 0x000000b418117836 */ /* 0x000fe20000000000 */
[----:B------:R-:W-:Y:S01]  /*4650*/  IABS R11, R7 ;  /* 0x00000007000b7213 */ /* 0x000fe20000000000 */
[----:B0-----:R-:W-:Y:S01]  /*4660*/  IMAD.MOV.U32 R0, RZ, RZ, R15 ;  /* 0x000000ffff007224 */ /* 0x001fe200078e000f */
[----:B------:R-:W-:Y:S01]  /*4670*/  ISETP.GT.U32.AND P4, PT, R8, R21, PT ;  /* 0x000000150800720c */ /* 0x000fe20003f84070 */
[----:B------:R-:W-:Y:S01]  /*4680*/  IMAD.HI.U32 R14, R4, R13, RZ ;  /* 0x0000000d040e7227 */ /* 0x000fe200078e00ff */
[----:B------:R-:W-:Y:S02]  /*4690*/  IABS R16, R9 ;  /* 0x0000000900107213 */ /* 0x000fe40000000000 */
[----:B------:R-:W-:Y:S01]  /*46a0*/  IABS R6, R17 ;  /* 0x0000001100067213 */ /* 0x000fe20000000000 */
[----:B------:R-:W-:Y:S01]  /*46b0*/  @!P6 IMAD.MOV R0, RZ, RZ, -R0 ;  /* 0x000000ffff00e224 */ /* 0x000fe200078e0a00 */
[----:B------:R-:W-:Y:S01]  /*46c0*/  ISETP.GT.U32.AND P6, PT, R8, R2, PT ;  /* 0x000000020800720c */ /* 0x000fe20003fc4070 */
[----:B------:R-:W-:-:S03]  /*46d0*/  IMAD.HI.U32 R12, R4, R11, RZ ;  /* 0x0000000b040c7227 */ /* 0x000fc600078e00ff */
[----:B------:R0:W-:Y:S01]  /*46e0*/  STL [R1+0x398], R0 ;  /* 0x0003980001007387 */ /* 0x0001e20000100800 */
[----:B------:R-:W-:Y:S02]  /*46f0*/  IMAD.MOV R14, RZ, RZ, -R14 ;  /* 0x000000ffff0e7224 */ /* 0x000fe400078e0a0e */
[----:B------:R-:W-:Y:S02]  /*4700*/  IMAD.MOV R12, RZ, RZ, -R12 ;  /* 0x000000ffff0c7224 */ /* 0x000fe400078e0a0c */
[--C-:B------:R-:W-:Y:S01]  /*4710*/  @!P0 IMAD.IADD R20, R20, 0x1, -R8.reuse ;  /* 0x0000000114148824 */ /* 0x100fe200078e0a08 */
[----:B------:R-:W-:Y:S01]  /*4720*/  ISETP.GE.AND P0, PT, R7, RZ, PT ;  /* 0x000000ff0700720c */ /* 0x000fe20003f06270 */
[C---:B------:R-:W-:Y:S02]  /*4730*/  IMAD R7, R8.reuse, R14, R13 ;  /* 0x0000000e08077224 */ /* 0x040fe400078e020d */
[C---:B------:R-:W-:Y:S02]  /*4740*/  IMAD R11, R8.reuse, R12, R11 ;  /* 0x0000000c080b7224 */ /* 0x040fe400078e020b */
[--C-:B------:R-:W-:Y:S01]  /*4750*/  @!P4 IMAD.IADD R21, R21, 0x1, -R8.reuse ;  /* 0x000000011515c824 */ /* 0x100fe200078e0a08 */
[----:B------:R-:W-:Y:S01]  /*4760*/  ISETP.GT.U32.AND P4, PT, R8, R7, PT ;  /* 0x000000070800720c */ /* 0x000fe20003f84070 */
[----:B------:R-:W-:Y:S01]  /*4770*/  @!P6 IMAD.IADD R2, R2, 0x1, -R8 ;  /* 0x000000010202e824 */ /* 0x000fe200078e0a08 */
[----:B------:R-:W-:Y:S01]  /*4780*/  ISETP.GT.U32.AND P6, PT, R8, R11, PT ;  /* 0x0000000b0800720c */ /* 0x000fe20003fc4070 */
[----:B------:R-:W-:-:S04]  /*4790*/  IMAD.HI.U32 R5, R4, R16, RZ ;  /* 0x0000001004057227 */ /* 0x000fc800078e00ff */
[----:B------:R-:W-:Y:S02]  /*47a0*/  IMAD.MOV R5, RZ, RZ, -R5 ;  /* 0x000000ffff057224 */ /* 0x000fe400078e0a05 */
[----:B------:R-:W-:Y:S02]  /*47b0*/  VIADD R15, R24, 0xb2 ;  /* 0x000000b2180f7836 */ /* 0x000fe40000000000 */
[----:B------:R-:W-:Y:S02]  /*47c0*/  IMAD R16, R8, R5, R16 ;  /* 0x0000000508107224 */ /* 0x000fe400078e0210 */
[----:B------:R-:W-:Y:S01]  /*47d0*/  VIADD R5, R24, 0xb1 ;  /* 0x000000b118057836 */ /* 0x000fe20000000000 */
[----:B------:R-:W-:Y:S01]  /*47e0*/  IABS R14, R15 ;  /* 0x0000000f000e7213 */ /* 0x000fe20000000000 */
[----:B------:R-:W-:Y:S01]  /*47f0*/  @!P4 IMAD.IADD R7, R7, 0x1, -R8 ;  /* 0x000000010707c824 */ /* 0x000fe200078e0a08 */
[----:B------:R-:W-:Y:S01]  /*4800*/  ISETP.GT.U32.AND P4, PT, R8, R2, PT ;  /* 0x000000020800720c */ /* 0x000fe20003f84070 */
[----:B0-----:R-:W-:Y:S01]  /*4810*/  IMAD.MOV.U32 R0, RZ, RZ, R20 ;  /* 0x000000ffff007224 */ /* 0x001fe200078e0014 */
[----:B------:R-:W-:Y:S01]  /*4820*/  IABS R18, R5 ;  /* 0x0000000500127213 */ /* 0x000fe20000000000 */
[----:B------:R-:W-:-:S02]  /*4830*/  @!P6 IMAD.IADD R11, R11, 0x1, -R8 ;  /* 0x000000010b0be824 */ /* 0x000fc400078e0a08 */
[----:B------:R-:W-:-:S03]  /*4840*/  IMAD.HI.U32 R10, R4, R6, RZ ;  /* 0x00000006040a7227 */ /* 0x000fc600078e00ff */
[C---:B------:R-:W-:Y:S01]  /*4850*/  ISETP.GT.U32.AND P6, PT, R8.reuse, R11, PT ;  /* 0x0000000b0800720c */ /* 0x040fe20003fc4070 */
[----:B------:R-:W-:Y:S01]  /*4860*/  @!P1 IMAD.MOV R0, RZ, RZ, -R0 ;  /* 0x000000ffff009224 */ /* 0x000fe200078e0a00 */
[----:B------:R-:W-:Y:S01]  /*4870*/  ISETP.GT.U32.AND P1, PT, R8, R7, PT ;  /* 0x000000070800720c */ /* 0x000fe20003f24070 */
[----:B------:R-:W-:Y:S02]  /*4880*/  IMAD.MOV R10, RZ, RZ, -R10 ;  /* 0x000000ffff0a7224 */ /* 0x000fe400078e0a0a */
[C---:B------:R-:W-:Y:S01]  /*4890*/  IMAD.HI.U32 R22, R4.reuse, R14, RZ ;  /* 0x0000000e04167227 */ /* 0x040fe200078e00ff */
[----:B------:R0:W-:Y:S03]  /*48a0*/  STL [R1+0x394], R0 ;  /* 0x0003940001007387 */ /* 0x0001e60000100800 */
[----:B------:R-:W-:-:S04]  /*48b0*/  IMAD.HI.U32 R20, R4, R18, RZ ;  /* 0x0000001204147227 */ /* 0x000fc800078e00ff */
[C---:B------:R-:W-:Y:S02]  /*48c0*/  IMAD R6, R8.reuse, R10, R6 ;  /* 0x0000000a08067224 */ /* 0x040fe400078e0206 */
[----:B------:R-:W-:Y:S02]  /*48d0*/  IMAD.MOV R22, RZ, RZ, -R22 ;  /* 0x000000ffff167224 */ /* 0x000fe400078e0a16 */
[----:B0-----:R-:W-:Y:S02]  /*48e0*/  IMAD.MOV.U32 R0, RZ, RZ, R21 ;  /* 0x000000ffff007224 */ /* 0x001fe400078e0015 */
[----:B------:R-:W-:Y:S02]  /*48f0*/  IMAD.MOV R20, RZ, RZ, -R20 ;  /* 0x000000ffff147224 */ /* 0x000fe400078e0a14 */
[----:B------:R-:W-:Y:S01]  /*4900*/  @!P3 IMAD.MOV R0, RZ, RZ, -R0 ;  /* 0x000000ffff00b224 */ /* 0x000fe200078e0a00 */
[----:B------:R-:W-:Y:S01]  /*4910*/  ISETP.GT.U32.AND P3, PT, R8, R6, PT ;  /* 0x000000060800720c */ /* 0x000fe20003f64070 */
[----:B------:R-:W-:Y:S01]  /*4920*/  @!P4 IMAD.IADD R2, R2, 0x1, -R8 ;  /* 0x000000010202c824 */ /* 0x000fe200078e0a08 */
[C---:B------:R-:W-:Y:S01]  /*4930*/  ISETP.GT.U32.AND P4, PT, R8.reuse, R16, PT ;  /* 0x000000100800720c */ /* 0x040fe20003f84070 */
[C---:B------:R-:W-:Y:S01]  /*4940*/  IMAD R14, R8.reuse, R22, R14 ;  /* 0x00000016080e7224 */ /* 0x040fe200078e020e */
[----:B------:R0:W-:Y:S01]  /*4950*/  STL [R1+0x388], R0 ;  /* 0x0003880001007387 */ /* 0x0001e20000100800 */
[----:B------:R-:W-:-:S02]  /*4960*/  IMAD R18, R8, R20, R18 ;  /* 0x0000001408127224 */ /* 0x000fc400078e0212 */
[--C-:B------:R-:W-:Y:S01]  /*4970*/  @!P1 IMAD.IADD R7, R7, 0x1, -R8.reuse ;  /* 0x0000000107079824 */ /* 0x100fe200078e0a08 */
[C---:B------:R-:W-:Y:S01]  /*4980*/  ISETP.GT.U32.AND P1, PT, R8.reuse, R14, PT ;  /* 0x0000000e0800720c */ /* 0x040fe20003f24070 */
[----:B------:R-:W-:Y:S01]  /*4990*/  @!P6 IMAD.IADD R11, R11, 0x1, -R8 ;  /* 0x000000010b0be824 */ /* 0x000fe200078e0a08 */
[----:B------:R-:W-:Y:S01]  /*49a0*/  ISETP.GT.U32.AND P6, PT, R8, R18, PT ;  /* 0x000000120800720c */ /* 0x000fe20003fc4070 */
[C---:B------:R-:W-:Y:S02]  /*49b0*/  VIADD R12, R24.reuse, 0xb0 ;  /* 0x000000b0180c7836 */ /* 0x040fe40000000000 */
[----:B------:R-:W-:Y:S02]  /*49c0*/  VIADD R13, R24, 0xaf ;  /* 0x000000af180d7836 */ /* 0x000fe40000000000 */
[----:B------:R-:W-:Y:S01]  /*49d0*/  IMAD.MOV.U32 R23, RZ, RZ, R2 ;  /* 0x000000ffff177224 */ /* 0x000fe200078e0002 */
[----:B------:R-:W-:Y:S01]  /*49e0*/  IABS R19, R12 ;  /* 0x0000000c00137213 */ /* 0x000fe20000000000 */
[----:B0-----:R-:W-:Y:S01]  /*49f0*/  IMAD.MOV.U32 R0, RZ, RZ, R7 ;  /* 0x000000ffff007224 */ /* 0x001fe200078e0007 */
[----:B------:R-:W-:Y:S01]  /*4a00*/  IABS R10, R13 ;  /* 0x0000000d000a7213 */ /* 0x000fe20000000000 */
[--C-:B------:R-:W-:Y:S01]  /*4a10*/  @!P3 IMAD.IADD R6, R6, 0x1, -R8.reuse ;  /* 0x000000010606b824 */ /* 0x100fe200078e0a08 */
[----:B------:R-:W-:Y:S01]  /*4a20*/  ISETP.GE.AND P3, PT, R17, RZ, PT ;  /* 0x000000ff1100720c */ /* 0x000fe20003f66270 */
[----:B------:R-:W-:Y:S01]  /*4a30*/  @!P4 IMAD.IADD R16, R16, 0x1, -R8 ;  /* 0x000000011010c824 */ /* 0x000fe200078e0a08 */
[----:B------:R-:W-:Y:S01]  /*4a40*/  ISETP.GE.AND P4, PT, R9, RZ, PT ;  /* 0x000000ff0900720c */ /* 0x000fe20003f86270 */
[----:B------:R-:W-:-:S04]  /*4a50*/  IMAD.HI.U32 R21, R4, R19, RZ ;  /* 0x0000001304157227 */ /* 0x000fc800078e00ff */
[----:B------:R-:W-:Y:S02]  /*4a60*/  @!P5 IMAD.MOV R23, RZ, RZ, -R23 ;  /* 0x000000ffff17d224 */ /* 0x000fe400078e0a17 */
[----:B------:R-:W-:Y:S02]  /*4a70*/  @!P2 IMAD.MOV R0, RZ, RZ, -R0 ;  /* 0x000000ffff00a224 */ /* 0x000fe400078e0a00 */
[--C-:B------:R-:W-:Y:S01]  /*4a80*/  @!P1 IMAD.IADD R14, R14, 0x1, -R8.reuse ;  /* 0x000000010e0e9824 */ /* 0x100fe200078e0a08 */
[----:B------:R-:W-:Y:S01]  /*4a90*/  ISETP.GT.U32.AND P1, PT, R8, R6, PT ;  /* 0x000000060800720c */ /* 0x000fe20003f24070 */
[----:B------:R-:W-:Y:S01]  /*4aa0*/  @!P6 IMAD.IADD R18, R18, 0x1, -R8 ;  /* 0x000000011212e824 */ /* 0x000fe200078e0a08 */
[----:B------:R-:W-:Y:S01]  /*4ab0*/  ISETP.GT.U32.AND P6, PT, R8, R16, PT ;  /* 0x000000100800720c */ /* 0x000fe20003fc4070 */
[----:B------:R-:W-:Y:S01]  /*4ac0*/  IMAD.MOV R21, RZ, RZ, -R21 ;  /* 0x000000ffff157224 */ /* 0x000fe200078e0a15 */
[----:B------:R-:W-:Y:S01]  /*4ad0*/  STL [R1+0x37c], R23 ;  /* 0x00037c1701007387 */ /* 0x000fe20000100800 */
[----:B------:R-:W-:Y:S01]  /*4ae0*/  IMAD.HI.U32 R22, R4, R10, RZ ;  /* 0x0000000a04167227 */ /* 0x000fe200078e00ff */
[----:B------:R-:W-:-:S02]  /*4af0*/  ISETP.GT.U32.AND P5, PT, R8, R14, PT ;  /* 0x0000000e0800720c */ /* 0x000fc40003fa4070 */
[----:B------:R0:W-:Y:S01]  /*4b00*/  STL [R1+0x378], R0 ;  /* 0x0003780001007387 */ /* 0x0001e20000100800 */
[C---:B------:R-:W-:Y:S01]  /*4b10*/  IMAD R19, R8.reuse, R21, R19 ;  /* 0x0000001508137224 */ /* 0x040fe200078e0213 */
[----:B------:R-:W-:Y:S01]  /*4b20*/  ISETP.GT.U32.AND P2, PT, R8, R18, PT ;  /* 0x000000120800720c */ /* 0x000fe20003f44070 */
[----:B------:R-:W-:Y:S02]  /*4b30*/  IMAD.MOV R22, RZ, RZ, -R22 ;  /* 0x000000ffff167224 */ /* 0x000fe400078e0a16 */
[----:B------:R-:W-:Y:S02]  /*4b40*/  VIADD R17, R24, 0xae ;  /* 0x000000ae18117836 */ /* 0x000fe40000000000 */
[----:B------:R-:W-:Y:S02]  /*4b50*/  IMAD R10, R8, R22, R10 ;  /* 0x00000016080a7224 */ /* 0x000fe400078e020a */
[----:B------:R-:W-:Y:S01]  /*4b60*/  VIADD R9, R24, 0xad ;  /* 0x000000ad18097836 */ /* 0x000fe20000000000 */
[----:B------:R-:W-:Y:S01]  /*4b70*/  IABS R7, R17 ;  /* 0x0000001100077213 */ /* 0x000fe20000000000 */
[----:B0-----:R-:W-:-:S02]  /*4b80*/  IMAD.MOV.U32 R0, RZ, RZ, R11 ;  /* 0x000000ffff007224 */ /* 0x001fc400078e000b */
[----:B------:R-:W-:Y:S01]  /*4b90*/  @!P1 IMAD.IADD R6, R6, 0x1, -R8 ;  /* 0x0000000106069824 */ /* 0x000fe200078e0a08 */
[----:B------:R-:W-:Y:S01]  /*4ba0*/  IABS R2, R9 ;  /* 0x0000000900027213 */ /* 0x000fe20000000000 */
[----:B------:R-:W-:Y:S01]  /*4bb0*/  @!P0 IMAD.MOV R0, RZ, RZ, -R0 ;  /* 0x000000ffff008224 */ /* 0x000fe200078e0a00 */
[----:B------:R-:W-:Y:S01]  /*4bc0*/  ISETP.GT.U32.AND P0, PT, R8, R19, PT ;  /* 0x000000130800720c */ /* 0x000fe20003f04070 */
[----:B------:R-:W-:Y:S01]  /*4bd0*/  @!P6 IMAD.IADD R16, R16, 0x1, -R8 ;  /* 0x000000011010e824 */ /* 0x000fe200078e0a08 */
[----:B------:R-:W-:Y:S01]  /*4be0*/  ISETP.GT.U32.AND P6, PT, R8, R10, PT ;  /* 0x0000000a0800720c */ /* 0x000fe20003fc4070 */
[----:B------:R-:W-:Y:S01]  /*4bf0*/  IMAD.HI.U32 R11, R4, R7, RZ ;  /* 0x00000007040b7227 */ /* 0x000fe200078e00ff */
[----:B------:R-:W-:Y:S01]  /*4c00*/  ISETP.GE.AND P1, PT, R15, RZ, PT ;  /* 0x000000ff0f00720c */ /* 0x000fe20003f26270 */
[----:B------:R0:W-:Y:S02]  /*4c10*/  STL [R1+0x374], R0 ;  /* 0x0003740001007387 */ /* 0x0001e40000100800 */
[----:B------:R-:W-:-:S02]  /*4c20*/  IMAD.MOV.U32 R20, RZ, RZ, R6 ;  /* 0x000000ffff147224 */ /* 0x000fc400078e0006 */
[----:B------:R-:W-:Y:S01]  /*4c30*/  @!P5 IMAD.IADD R14, R14, 0x1, -R8 ;  /* 0x000000010e0ed824 */ /* 0x000fe200078e0a08 */
[----:B------:R-:W-:Y:S01]  /*4c40*/  ISETP.GE.AND P5, PT, R5, RZ, PT ;  /* 0x000000ff0500720c */ /* 0x000fe20003fa6270 */
[----:B------:R-:W-:-:S04]  /*4c50*/  IMAD.HI.U32 R5, R4, R2, RZ ;  /* 0x0000000204057227 */ /* 0x000fc800078e00ff */
[----:B0-----:R-:W-:Y:S02]  /*4c60*/  IMAD.MOV.U32 R0, RZ, RZ, R16 ;  /* 0x000000ffff007224 */ /* 0x001fe400078e0010 */
[----:B------:R-:W-:Y:S02]  /*4c70*/  IMAD.MOV R11, RZ, RZ, -R11 ;  /* 0x000000ffff0b7224 */ /* 0x000fe400078e0a0b */
[----:B------:R-:W-:Y:S02]  /*4c80*/  @!P3 IMAD.MOV R20, RZ, RZ, -R20 ;  /* 0x000000ffff14b224 */ /* 0x000fe400078e0a14 */
[----:B------:R-:W-:Y:S01]  /*4c90*/  @!P0 IMAD.IADD R19, R19, 0x1, -R8 ;  /* 0x0000000113138824 */ /* 0x000fe200078e0a08 */
[----:B------:R-:W-:Y:S01]  /*4ca0*/  ISETP.GE.AND P0, PT, R13, RZ, PT ;  /* 0x000000ff0d00720c */ /* 0x000fe20003f06270 */
[----:B------:R-:W-:Y:S01]  /*4cb0*/  @!P4 IMAD.MOV R0, RZ, RZ, -R0 ;  /* 0x000000ffff00c224 */ /* 0x000fe200078e0a00 */
[----:B------:R-:W-:Y:S01]  /*4cc0*/  STL [R1+0x370], R20 ;  /* 0x0003701401007387 */ /* 0x000fe20000100800 */
[----:B------:R-:W-:Y:S01]  /*4cd0*/  @!P2 IMAD.IADD R18, R18, 0x1, -R8 ;  /* 0x000000011212a824 */ /* 0x000fe200078e0a08 */
[C---:B------:R-:W-:Y:S01]  /*4ce0*/  ISETP.GT.U32.AND P3, PT, R8.reuse, R19, PT ;  /* 0x000000130800720c */ /* 0x040fe20003f64070 */
[----:B------:R-:W-:Y:S01]  /*4cf0*/  IMAD.MOV R5, RZ, RZ, -R5 ;  /* 0x000000ffff057224 */ /* 0x000fe200078e0a05 */
[----:B------:R0:W-:Y:S01]  /*4d00*/  STL [R1+0x36c], R0 ;  /* 0x00036c0001007387 */ /* 0x0001e20000100800 */
[----:B------:R-:W-:Y:S01]  /*4d10*/  IMAD R7, R8, R11, R7 ;  /* 0x0000000b08077224 */ /* 0x000fe200078e0207 */
[----:B------:R-:W-:Y:S01]  /*4d20*/  ISETP.GE.AND P2, PT, R12, RZ, PT ;  /* 0x000000ff0c00720c */ /* 0x000fe20003f46270 */
[----:B------:R-:W-:-:S02]  /*4d30*/  IMAD.MOV.U32 R6, RZ, RZ, R14 ;  /* 0x000000ffff067224 */ /* 0x000fc400078e000e */
[----:B------:R-:W-:Y:S01]  /*4d40*/  @!P6 IMAD.IADD R10, R10, 0x1, -R8 ;  /* 0x000000010a0ae824 */ /* 0x000fe200078e0a08 */
[----:B------:R-:W-:Y:S01]  /*4d50*/  ISETP.GE.AND P6, PT, R17, RZ, PT ;  /* 0x000000ff1100720c */ /* 0x000fe20003fc6270 */
[C---:B------:R-:W-:Y:S02]  /*4d60*/  IMAD R2, R8.reuse, R5, R2 ;  /* 0x0000000508027224 */ /* 0x040fe400078e0202 */
[----:B------:R-:W-:Y:S01]  /*4d70*/  @!P1 IMAD.MOV R6, RZ, RZ, -R6 ;  /* 0x000000ffff069224 */ /* 0x000fe200078e0a06 */
[C---:B------:R-:W-:Y:S01]  /*4d80*/  ISETP.GT.U32.AND P1, PT, R8.reuse, R7, PT ;  /* 0x000000070800720c */ /* 0x040fe20003f24070 */
[----:B0-----:R-:W-:Y:S01]  /*4d90*/  IMAD.MOV.U32 R0, RZ, RZ, R18 ;  /* 0x000000ffff007224 */ /* 0x001fe200078e0012 */
[----:B------:R-:W-:Y:S01]  /*4da0*/  ISETP.GT.U32.AND P4, PT, R8, R10, PT ;  /* 0x0000000a0800720c */ /* 0x000fe20003f84070 */
[----:B------:R-:W-:Y:S01]  /*4db0*/  VIADD R5, R24, 0xab ;  /* 0x000000ab18057836 */ /* 0x000fe20000000000 */
[----:B------:R0:W-:Y:S01]  /*4dc0*/  STL [R1+0x360], R6 ;  /* 0x0003600601007387 */ /* 0x0001e20000100800 */
[----:B------:R-:W-:Y:S01]  /*4dd0*/  @!P5 IMAD.MOV R0, RZ, RZ, -R0 ;  /* 0x000000ffff00d224 */ /* 0x000fe200078e0a00 */
[----:B------:R-:W-:Y:S01]  /*4de0*/  ISETP.GT.U32.AND P5, PT, R8, R2, PT ;  /* 0x000000020800720c */ /* 0x000fe20003fa4070 */
[----:B------:R-:W-:Y:S01]  /*4df0*/  @!P3 IMAD.IADD R19, R19, 0x1, -R8 ;  /* 0x000000011313b824 */ /* 0x000fe200078e0a08 */
[----:B------:R-:W-:Y:S01]  /*4e00*/  ISETP.GE.AND P3, PT, R9, RZ, PT ;  /* 0x000000ff0900720c */ /* 0x000fe20003f66270 */
[C---:B------:R-:W-:Y:S01]  /*4e10*/  VIADD R13, R24.reuse, 0xaa ;  /* 0x000000aa180d7836 */ /* 0x040fe20000000000 */
[----:B------:R-:W-:Y:S01]  /*4e20*/  IABS R9, R5 ;  /* 0x0000000500097213 */ /* 0x000fe20000000000 */
[----:B------:R1:W-:Y:S01]  /*4e30*/  STL [R1+0x358], R0 ;  /* 0x0003580001007387 */ /* 0x0003e20000100800 */
[----:B------:R-:W-:-:S02]  /*4e40*/  VIADD R12, R24, 0xa8 ;  /* 0x000000a8180c7836 */ /* 0x000fc40000000000 */
[----:B0-----:R-:W-:Y:S02]  /*4e50*/  VIADD R6, R24, 0xac ;  /* 0x000000ac18067836 */ /* 0x001fe40000000000 */
[--C-:B------:R-:W-:Y:S01]  /*4e60*/  @!P1 IMAD.IADD R7, R7, 0x1, -R8.reuse ;  /* 0x0000000107079824 */ /* 0x100fe200078e0a08 */
[----:B------:R-:W-:Y:S01]  /*4e70*/  ISETP.GE.AND P1, PT, R5, RZ, PT ;  /* 0x000000ff0500720c */ /* 0x000fe20003f26270 */
[--C-:B------:R-:W-:Y:S01]  /*4e80*/  @!P4 IMAD.IADD R10, R10, 0x1, -R8.reuse ;  /* 0x000000010a0ac824 */ /* 0x100fe200078e0a08 */
[----:B------:R-:W-:Y:S01]  /*4e90*/  IABS R14, R6 ;  /* 0x00000006000e7213 */ /* 0x000fe20000000000 */
[----:B------:R-:W-:Y:S01]  /*4ea0*/  @!P5 IMAD.IADD R2, R2, 0x1, -R8 ;  /* 0x000000010202d824 */ /* 0x000fe200078e0a08 */
[----:B------:R-:W-:Y:S01]  /*4eb0*/  ISETP.GE.AND P4, PT, R6, RZ, PT ;  /* 0x000000ff0600720c */ /* 0x000fe20003f86270 */
[----:B------:R-:W-:Y:S01]  /*4ec0*/  IMAD.MOV.U32 R6, RZ, RZ, R9 ;  /* 0x000000ffff067224 */ /* 0x000fe200078e0009 */
[----:B------:R-:W-:Y:S01]  /*4ed0*/  ISETP.GT.U32.AND P5, PT, R8, R7, PT ;  /* 0x000000070800720c */ /* 0x000fe20003fa4070 */
[----:B------:R-:W-:-:S04]  /*4ee0*/  IMAD.HI.U32 R9, R4, R14, RZ ;  /* 0x0000000e04097227 */ /* 0x000fc800078e00ff */
[----:B------:R-:W-:Y:S02]  /*4ef0*/  IMAD.MOV R9, RZ, RZ, -R9 ;  /* 0x000000ffff097224 */ /* 0x000fe400078e0a09 */
[----:B-1----:R-:W-:Y:S02]  /*4f00*/  IMAD.MOV.U32 R0, RZ, RZ, R19 ;  /* 0x000000ffff007224 */ /* 0x002fe400078e0013 */
[----:B------:R-:W-:Y:S02]  /*4f10*/  IMAD R14, R8, R9, R14 ;  /* 0x00000009080e7224 */ /* 0x000fe400078e020e */
[----:B------:R-:W-:-:S04]  /*4f20*/  IMAD.HI.U32 R5, R4, R6, RZ ;  /* 0x0000000604057227 */ /* 0x000fc800078e00ff */
[----:B------:R-:W-:Y:S01]  /*4f30*/  @!P5 IMAD.IADD R7, R7, 0x1, -R8 ;  /* 0x000000010707d824 */ /* 0x000fe200078e0a08 */
[C---:B------:R-:W-:Y:S01]  /*4f40*/  ISETP.GT.U32.AND P5, PT, R8.reuse, R14, PT ;  /* 0x0000000e0800720c */ /* 0x040fe20003fa4070 */
[----:B------:R-:W-:Y:S01]  /*4f50*/  @!P2 IMAD.MOV R0, RZ, RZ, -R0 ;  /* 0x000000ffff00a224 */ /* 0x000fe200078e0a00 */
[C---:B------:R-:W-:Y:S01]  /*4f60*/  ISETP.GT.U32.AND P2, PT, R8.reuse, R2, PT ;  /* 0x000000020800720c */ /* 0x040fe20003f44070 */
[----:B------:R-:W-:Y:S02]  /*4f70*/  IMAD.MOV R5, RZ, RZ, -R5 ;  /* 0x000000ffff057224 */ /* 0x000fe400078e0a05 */
[----:B------:R-:W-:Y:S01]  /*4f80*/  IMAD.MOV.U32 R11, RZ, RZ, R7 ;  /* 0x000000ffff0b7224 */ /* 0x000fe200078e0007 */
[----:B------:R0:W-:Y:S01]  /*4f90*/  STL [R1+0x34c], R0 ;  /* 0x00034c0001007387 */ /* 0x0001e20000100800 */
[----:B------:R-:W-:Y:S02]  /*4fa0*/  IMAD R6, R8, R5, R6 ;  /* 0x0000000508067224 */ /* 0x000fe400078e0206 */
[----:B------:R-:W-:-:S02]  /*4fb0*/  @!P6 IMAD.MOV R11, RZ, RZ, -R11 ;  /* 0x000000ffff0be224 */ /* 0x000fc400078e0a0b */
[----:B------:R-:W-:Y:S01]  /*4fc0*/  VIADD R5, R24, 0xa7 ;  /* 0x000000a718057836 */ /* 0x000fe20000000000 */
[----:B------:R-:W-:Y:S01]  /*4fd0*/  ISETP.GT.U32.AND P6, PT, R8, R6, PT ;  /* 0x000000060800720c */ /* 0x000fe20003fc4070 */
[--C-:B------:R-:W-:Y:S02]  /*4fe0*/  @!P5 IMAD.IADD R14, R14, 0x1, -R8.reuse ;  /* 0x000000010e0ed824 */ /* 0x100fe400078e0a08 */
[----:B------:R-:W-:Y:S02]  /*4ff0*/  @!P2 IMAD.IADD R2, R2, 0x1, -R8 ;  /* 0x000000010202a824 */ /* 0x000fe400078e0a08 */
[----:B0-----:R-:W-:Y:S01]  /*5000*/  IMAD.MOV.U32 R0, RZ, RZ, R10 ;  /* 0x000000ffff007224 */ /* 0x001fe200078e000a */
[----:B------:R-:W-:Y:S01]  /*5010*/  ISETP.GT.U32.AND P5, PT, R8, R14, PT ;  /* 0x0000000e0800720c */ /* 0x000fe20003fa4070 */
[C---:B------:R-:W-:Y:S02]  /*5020*/  VIADD R10, R24.reuse, 0xa9 ;  /* 0x000000a9180a7836 */ /* 0x040fe40000000000 */
[----:B------:R-:W-:Y:S01]  /*5030*/  @!P0 IMAD.MOV R0, RZ, RZ, -R0 ;  /* 0x000000ffff008224 */ /* 0x000fe200078e0a00 */
[----:B------:R-:W-:Y:S01]  /*5040*/  ISETP.GE.AND P0, PT, R13, RZ, PT ;  /* 0x000000ff0d00720c */ /* 0x000fe20003f06270 */
[----:B------:R-:W-:Y:S01]  /*5050*/  VIADD R19, R24, 0xa6 ;  /* 0x000000a618137836 */ /* 0x000fe20000000000 */
[----:B------:R-:W-:Y:S01]  /*5060*/  IABS R13, R13 ;  /* 0x0000000d000d7213 */ /* 0x000fe20000000000 */
[----:B------:R-:W-:Y:S01]  /*5070*/  @!P6 IMAD.IADD R6, R6, 0x1, -R8 ;  /* 0x000000010606e824 */ /* 0x000fe200078e0a08 */
[----:B------:R0:W-:Y:S01]  /*5080*/  STL [R1+0x348], R0 ;  /* 0x0003480001007387 */ /* 0x0001e20000100800 */
[----:B------:R-:W-:Y:S01]  /*5090*/  ISETP.GE.AND P2, PT, R10, RZ, PT ;  /* 0x000000ff0a00720c */ /* 0x000fe20003f46270 */
[----:B------:R-:W-:Y:S01]  /*50a0*/  VIADD R15, R24, 0xa5 ;  /* 0x000000a5180f7836 */ /* 0x000fe20000000000 */
[----:B------:R-:W-:Y:S01]  /*50b0*/  IABS R10, R10 ;  /* 0x0000000a000a7213 */ /* 0x000fe20000000000 */
[----:B------:R-:W-:Y:S01]  /*50c0*/  IMAD.HI.U32 R9, R4, R13, RZ ;  /* 0x0000000d04097227 */ /* 0x000fe200078e00ff */
[----:B------:R1:W-:Y:S01]  /*50d0*/  STL [R1+0x344], R11 ;  /* 0x0003440b01007387 */ /* 0x0003e20000100800 */
[----:B------:R-:W-:-:S02]  /*50e0*/  ISETP.GT.U32.AND P6, PT, R8, R6, PT ;  /* 0x000000060800720c */ /* 0x000fc40003fc4070 */
[----:B------:R-:W-:Y:S02]  /*50f0*/  IMAD.MOV R7, RZ, RZ, -R9 ;  /* 0x000000ffff077224 */ /* 0x000fe400078e0a09 */
[----:B0-----:R-:W-:Y:S02]  /*5100*/  IMAD.MOV.U32 R0, RZ, RZ, R2 ;  /* 0x000000ffff007224 */ /* 0x001fe400078e0002 */
[----:B------:R-:W-:Y:S02]  /*5110*/  IMAD R13, R8, R7, R13 ;  /* 0x00000007080d7224 */ /* 0x000fe400078e020d */
[----:B------:R-:W-:Y:S01]  /*5120*/  @!P3 IMAD.MOV R0, RZ, RZ, -R0 ;  /* 0x000000ffff00b224 */ /* 0x000fe200078e0a00 */
[----:B------:R-:W-:Y:S01]  /*5130*/  ISETP.GE.AND P3, PT, R12, RZ, PT ;  /* 0x000000ff0c00720c */ /* 0x000fe20003f66270 */
[----:B------:R-:W-:Y:S01]  /*5140*/  @!P5 IMAD.IADD R14, R14, 0x1, -R8 ;  /* 0x000000010e0ed824 */ /* 0x000fe200078e0a08 */
[----:B------:R-:W-:Y:S01]  /*5150*/  IABS R12, R12 ;  /* 0x0000000c000c7213 */ /* 0x000fe20000000000 */
[----:B------:R-:W-:Y:S01]  /*5160*/  IMAD.HI.U32 R2, R4, R10, RZ ;  /* 0x0000000a04027227 */ /* 0x000fe200078e00ff */
[----:B-1----:R-:W-:Y:S01]  /*5170*/  IABS R11, R5 ;  /* 0x00000005000b7213 */ /* 0x002fe20000000000 */
[----:B------:R0:W-:Y:S01]  /*5180*/  STL [R1+0x33c], R0 ;  /* 0x00033c0001007387 */ /* 0x0001e20000100800 */
[----:B------:R-:W-:Y:S01]  /*5190*/  ISETP.GT.U32.AND P5, PT, R8, R13, PT ;  /* 0x0000000d0800720c */ /* 0x000fe20003fa4070 */
[----:B------:R-:W-:-:S04]  /*51a0*/  IMAD.HI.U32 R7, R4, R12, RZ ;  /* 0x0000000c04077227 */ /* 0x000fc800078e00ff */
[----:B------:R-:W-:-:S04]  /*51b0*/  IMAD.HI.U32 R9, R4, R11, RZ ;  /* 0x0000000b04097227 */ /* 0x000fc800078e00ff */
[----:B------:R-:W-:Y:S02]  /*51c0*/  IMAD.MOV R7, RZ, RZ, -R7 ;  /* 0x000000ffff077224 */ /* 0x000fe400078e0a07 */
[----:B------:R-:W-:Y:S02]  /*51d0*/  IMAD.MOV R2, RZ, RZ, -R2 ;  /* 0x000000ffff027224 */ /* 0x000fe400078e0a02 */
[----:B------:R-:W-:Y:S02]  /*51e0*/  IMAD.MOV R9, RZ, RZ, -R9 ;  /* 0x000000ffff097224 */ /* 0x000fe400078e0a09 */
[C---:B------:R-:W-:Y:S02]  /*51f0*/  IMAD R12, R8.reuse, R7, R12 ;  /* 0x00000007080c7224 */ /* 0x040fe400078e020c */
[C---:B------:R-:W-:Y:S01]  /*5200*/  IMAD R10, R8.reuse, R2, R10 ;  /* 0x00000002080a7224 */ /* 0x040fe200078e020a */
[----:B------:R-:W-:Y:S01]  /*5210*/  IABS R2, R19 ;  /* 0x0000001300027213 */ /* 0x000fe20000000000 */
[----:B0-----:R-:W-:Y:S01]  /*5220*/  IMAD.MOV.U32 R0, RZ, RZ, R14 ;  /* 0x000000ffff007224 */ /* 0x001fe200078e000e */
[----:B------:R-:W-:Y:S01]  /*5230*/  IABS R14, R15 ;  /* 0x0000000f000e7213 */ /* 0x000fe20000000000 */
[----:B------:R-:W-:-:S02]  /*5240*/  IMAD R11, R8, R9, R11 ;  /* 0x00000009080b7224 */ /* 0x000fc400078e020b */
[----:B------:R-:W-:Y:S01]  /*5250*/  @!P6 IMAD.IADD R6, R6, 0x1, -R8 ;  /* 0x000000010606e824 */ /* 0x000fe200078e0a08 */
[C---:B------:R-:W-:Y:S01]  /*5260*/  ISETP.GT.U32.AND P6, PT, R8.reuse, R12, PT ;  /* 0x0000000c0800720c */ /* 0x040fe20003fc4070 */
[----:B------:R-:W-:Y:S01]  /*5270*/  @!P4 IMAD.MOV R0, RZ, RZ, -R0 ;  /* 0x000000ffff00c224 */ /* 0x000fe200078e0a00 */
[C---:B------:R-:W-:Y:S01]  /*5280*/  ISETP.GT.U32.AND P4, PT, R8.reuse, R10, PT ;  /* 0x0000000a0800720c */ /* 0x040fe20003f84070 */
[----:B------:R-:W-:Y:S01]  /*5290*/  @!P5 IMAD.IADD R13, R13, 0x1, -R8 ;  /* 0x000000010d0dd824 */ /* 0x000fe200078e0a08 */
[----:B------:R-:W-:Y:S01]  /*52a0*/  ISETP.GT.U32.AND P5, PT, R8, R11, PT ;  /* 0x0000000b0800720c */ /* 0x000fe20003fa4070 */
[----:B------:R-:W-:Y:S01]  /*52b0*/  IMAD.HI.U32 R7, R4, R2, RZ ;  /* 0x0000000204077227 */ /* 0x000fe200078e00ff */
[----:B------:R0:W-:Y:S03]  /*52c0*/  STL [R1+0x330], R0 ;  /* 0x0003300001007387 */ /* 0x0001e60000100800 */
[----:B------:R-:W-:-:S02]  /*52d0*/  IMAD.MOV R7, RZ, RZ, -R7 ;  /* 0x000000ffff077224 */ /* 0x000fc400078e0a07 */
[----:B------:R-:W-:Y:S02]  /*52e0*/  VIADD R9, R24, 0xa4 ;  /* 0x000000a418097836 */ /* 0x000fe40000000000 */
[--C-:B------:R-:W-:Y:S02]  /*52f0*/  @!P6 IMAD.IADD R12, R12, 0x1, -R8.reuse ;  /* 0x000000010c0ce824 */ /* 0x100fe400078e0a08 */
[--C-:B------:R-:W-:Y:S01]  /*5300*/  @!P4 IMAD.IADD R10, R10, 0x1, -R8.reuse ;  /* 0x000000010a0ac824 */ /* 0x100fe200078e0a08 */
[C---:B------:R-:W-:Y:S01]  /*5310*/  ISETP.GT.U32.AND P4, PT, R8.reuse, R13, PT ;  /* 0x0000000d0800720c */ /* 0x040fe20003f84070 */
[----:B------:R-:W-:Y:S01]  /*5320*/  @!P5 IMAD.IADD R11, R11, 0x1, -R8 ;  /* 0x000000010b0bd824 */ /* 0x000fe200078e0a08 */
[C---:B------:R-:W-:Y:S01]  /*5330*/  ISETP.GT.U32.AND P5, PT, R8.reuse, R12, PT ;  /* 0x0000000c0800720c */ /* 0x040fe20003fa4070 */
[----:B0-----:R-:W-:Y:S01]  /*5340*/  IMAD.MOV.U32 R0, RZ, RZ, R6 ;  /* 0x000000ffff007224 */ /* 0x001fe200078e0006 */
[----:B------:R-:W-:Y:S01]  /*5350*/  ISETP.GT.U32.AND P6, PT, R8, R10, PT ;  /* 0x0000000a0800720c */ /* 0x000fe20003fc4070 */
[----:B------:R-:W-:Y:S01]  /*5360*/  IMAD.HI.U32 R6, R4, R14, RZ ;  /* 0x0000000e04067227 */ /* 0x000fe200078e00ff */
[----:B------:R-:W-:-:S03]  /*5370*/  IABS R18, R9 ;  /* 0x0000000900127213 */ /* 0x000fc60000000000 */
[----:B------:R-:W-:Y:S02]  /*5380*/  IMAD.MOV R6, RZ, RZ, -R6 ;  /* 0x000000ffff067224 */ /* 0x000fe400078e0a06 */
[----:B------:R-:W-:Y:S01]  /*5390*/  @!P1 IMAD.MOV R0, RZ, RZ, -R0 ;  /* 0x000000ffff009224 */ /* 0x000fe200078e0a00 */
[C---:B------:R-:W-:Y:S01]  /*53a0*/  ISETP.GT.U32.AND P1, PT, R8.reuse, R11, PT ;  /* 0x0000000b0800720c */ /* 0x040fe20003f24070 */
[C---:B------:R-:W-:Y:S02]  /*53b0*/  IMAD R2, R8.reuse, R7, R2 ;  /* 0x0000000708027224 */ /* 0x040fe400078e0202 */
[C---:B------:R-:W-:Y:S01]  /*53c0*/  IMAD R14, R8.reuse, R6, R14 ;  /* 0x00000006080e7224 */ /* 0x040fe200078e020e */
[----:B------:R0:W-:Y:S01]  /*53d0*/  STL [R1+0x328], R0 ;  /* 0x0003280001007387 */ /* 0x0001e20000100800 */
[--C-:B------:R-:W-:Y:S01]  /*53e0*/  @!P4 IMAD.IADD R13, R13, 0x1, -R8.reuse ;  /* 0x000000010d0dc824 */ /* 0x100fe200078e0a08 */
[----:B------:R-:W-:Y:S01]  /*53f0*/  ISETP.GT.U32.AND P4, PT, R8, R2, PT ;  /* 0x000000020800720c */ /* 0x000fe20003f84070 */
[----:B------:R-:W-:Y:S01]  /*5400*/  @!P5 IMAD.IADD R12, R12, 0x1, -R8 ;  /* 0x000000010c0cd824 */ /* 0x000fe200078e0a08 */
[----:B------:R-:W-:Y:S01]  /*5410*/  ISETP.GT.U32.AND P5, PT, R8, R14, PT ;  /* 0x0000000e0800720c */ /* 0x000fe20003fa4070 */
[----:B------:R-:W-:-:S02]  /*5420*/  VIADD R7, R24, 0xa3 ;  /* 0x000000a318077836 */ /* 0x000fc40000000000 */
[--C-:B------:R-:W-:Y:S01]  /*5430*/  @!P6 IMAD.IADD R10, R10, 0x1, -R8.reuse ;  /* 0x000000010a0ae824 */ /* 0x100fe200078e0a08 */
[----:B------:R-:W-:Y:S01]  /*5440*/  ISETP.GE.AND P6, PT, R5, RZ, PT ;  /* 0x000000ff0500720c */ /* 0x000fe20003fc6270 */
[----:B------:R-:W-:Y:S01]  /*5450*/  VIADD R5, R24, 0xa2 ;  /* 0x000000a218057836 */ /* 0x000fe20000000000 */
[----:B------:R-:W-:Y:S01]  /*5460*/  IABS R17, R7 ;  /* 0x0000000700117213 */ /* 0x000fe20000000000 */
[----:B------:R-:W-:Y:S01]  /*5470*/  @!P1 IMAD.IADD R11, R11, 0x1, -R8 ;  /* 0x000000010b0b9824 */ /* 0x000fe200078e0a08 */
[----:B------:R-:W-:Y:S01]  /*5480*/  ISETP.GE.AND P1, PT, R19, RZ, PT ;  /* 0x000000ff1300720c */ /* 0x000fe20003f26270 */
[----:B------:R-:W-:Y:S01]  /*5490*/  IMAD.MOV.U32 R20, RZ, RZ, R13 ;  /* 0x000000ffff147224 */ /* 0x000fe200078e000d */
[----:B------:R-:W-:Y:S01]  /*54a0*/  IABS R19, R5 ;  /* 0x0000000500137213 */ /* 0x000fe20000000000 */
[----:B0-----:R-:W-:Y:S02]  /*54b0*/  IMAD.MOV.U32 R0, RZ, RZ, R10 ;  /* 0x000000ffff007224 */ /* 0x001fe400078e000a */
[----:B------:R-:W-:-:S04]  /*54c0*/  IMAD.HI.U32 R6, R4, R17, RZ ;  /* 0x0000001104067227 */ /* 0x000fc800078e00ff */
[--C-:B------:R-:W-:Y:S01]  /*54d0*/  @!P4 IMAD.IADD R2, R2, 0x1, -R8.reuse ;  /* 0x000000010202c824 */ /* 0x100fe200078e0a08 */
[----:B------:R-:W-:Y:S01]  /*54e0*/  ISETP.GE.AND P4, PT, R15, RZ, PT ;  /* 0x000000ff0f00720c */ /* 0x000fe20003f86270 */
[----:B------:R-:W-:Y:S02]  /*54f0*/  @!P5 IMAD.IADD R14, R14, 0x1, -R8 ;  /* 0x000000010e0ed824 */ /* 0x000fe400078e0a08 */
[----:B------:R-:W-:Y:S01]  /*5500*/  @!P0 IMAD.MOV R20, RZ, RZ, -R20 ;  /* 0x000000ffff148224 */ /* 0x000fe200078e0a14 */
[C---:B------:R-:W-:Y:S01]  /*5510*/  ISETP.GT.U32.AND P0, PT, R8.reuse, R2, PT ;  /* 0x000000020800720c */ /* 0x040fe20003f04070 */
[----:B------:R-:W-:Y:S01]  /*5520*/  IMAD.MOV.U32 R15, RZ, RZ, R19 ;  /* 0x000000ffff0f7224 */ /* 0x000fe200078e0013 */
[----:B------:R-:W-:Y:S01]  /*5530*/  ISETP.GT.U32.AND P5, PT, R8, R14, PT ;  /* 0x0000000e0800720c */ /* 0x000fe20003fa4070 */
[----:B------:R-:W-:Y:S01]  /*5540*/  @!P2 IMAD.MOV R0, RZ, RZ, -R0 ;  /* 0x000000ffff00a224 */ /* 0x000fe200078e0a00 */
[----:B------:R-:W-:Y:S01]  /*5550*/  STL [R1+0x324], R20 ;  /* 0x0003241401007387 */ /* 0x000fe20000100800 */
[----:B------:R-:W-:-:S02]  /*5560*/  IMAD.MOV R6, RZ, RZ, -R6 ;  /* 0x000000ffff067224 */ /* 0x000fc400078e0a06 */
[----:B------:R-:W-:Y:S01]  /*5570*/  IMAD.HI.U32 R13, R4, R15, RZ ;  /* 0x0000000f040d7227 */ /* 0x000fe200078e00ff */
[----:B------:R0:W-:Y:S03]  /*5580*/  STL [R1+0x31c], R0 ;  /* 0x00031c0001007387 */ /* 0x0001e60000100800 */
[----:B------:R-:W-:Y:S02]  /*5590*/  IMAD R17, R8, R6, R17 ;  /* 0x0000000608117224 */ /* 0x000fe400078e0211 */
[----:B------:R-:W-:Y:S02]  /*55a0*/  IMAD.MOV R10, RZ, RZ, -R13 ;  /* 0x000000ffff0a7224 */ /* 0x000fe400078e0a0d */
[----:B------:R-:W-:-:S04]  /*55b0*/  IMAD.HI.U32 R16, R4, R18, RZ ;  /* 0x0000001204107227 */ /* 0x000fc800078e00ff */
[----:B0-----:R-:W-:Y:S02]  /*55c0*/  IMAD.MOV.U32 R0, RZ, RZ, R11 ;  /* 0x000000ffff007224 */ /* 0x001fe400078e000b */
[C---:B------:R-:W-:Y:S02]  /*55d0*/  IMAD R15, R8.reuse, R10, R15 ;  /* 0x0000000a080f7224 */ /* 0x040fe400078e020f */
[----:B------:R-:W-:Y:S01]  /*55e0*/  @!P6 IMAD.MOV R0, RZ, RZ, -R0 ;  /* 0x000000ffff00e224 */ /* 0x000fe200078e0a00 */
[----:B------:R-:W-:Y:S01]  /*55f0*/  ISETP.GT.U32.AND P6, PT, R8, R17, PT ;  /* 0x000000110800720c */ /* 0x000fe20003fc4070 */
[----:B------:R-:W-:Y:S02]  /*5600*/  IMAD.MOV R16, RZ, RZ, -R16 ;  /* 0x000000ffff107224 */ /* 0x000fe400078e0a10 */
[----:B------:R-:W-:Y:S01]  /*5610*/  @!P5 IMAD.IADD R14, R14, 0x1, -R8 ;  /* 0x000000010e0ed824 */ /* 0x000fe200078e0a08 */
[C---:B------:R-:W-:Y:S01]  /*5620*/  ISETP.GT.U32.AND P5, PT, R8.reuse, R15, PT ;  /* 0x0000000f0800720c */ /* 0x040fe20003fa4070 */
[----:B------:R-:W-:-:S02]  /*5630*/  IMAD R18, R8, R16, R18 ;  /* 0x0000001008127224 */ /* 0x000fc400078e0212 */
[----:B------:R-:W-:Y:S01]  /*5640*/  @!P3 IMAD.MOV R12, RZ, RZ, -R12 ;  /* 0x000000ffff0cb224 */ /* 0x000fe200078e0a0c */
[----:B------:R-:W-:Y:S01]  /*5650*/  ISETP.GE.AND P3, PT, R9, RZ, PT ;  /* 0x000000ff0900720c */ /* 0x000fe20003f66270 */
[--C-:B------:R-:W-:Y:S01]  /*5660*/  @!P0 IMAD.IADD R2, R2, 0x1, -R8.reuse ;  /* 0x0000000102028824 */ /* 0x100fe200078e0a08 */
[----:B------:R-:W-:Y:S01]  /*5670*/  ISETP.GT.U32.AND P2, PT, R8, R18, PT ;  /* 0x000000120800720c */ /* 0x000fe20003f44070 */
[C---:B------:R-:W-:Y:S01]  /*5680*/  VIADD R6, R24.reuse, 0xa1 ;  /* 0x000000a118067836 */ /* 0x040fe20000000000 */
[----:B------:R-:W-:Y:S01]  /*5690*/  STL [R1+0x310], R12 ;  /* 0x0003100c01007387 */ /* 0x000fe20000100800 */
[--C-:B------:R-:W-:Y:S01]  /*56a0*/  @!P6 IMAD.IADD R17, R17, 0x1, -R8.reuse ;  /* 0x000000011111e824 */ /* 0x100fe200078e0a08 */
[----:B------:R-:W-:Y:S01]  /*56b0*/  ISETP.GE.AND P0, PT, R7, RZ, PT ;  /* 0x000000ff0700720c */ /* 0x000fe20003f06270 */
[C---:B------:R-:W-:Y:S01]  /*56c0*/  VIADD R7, R24.reuse, 0xa0 ;  /* 0x000000a018077836 */ /* 0x040fe20000000000 */
[----:B------:R0:W-:Y:S01]  /*56d0*/  STL [R1+0x30c], R0 ;  /* 0x00030c0001007387 */ /* 0x0001e20000100800 */
[----:B------:R-:W-:Y:S01]  /*56e0*/  @!P5 IMAD.IADD R15, R15, 0x1, -R8 ;  /* 0x000000010f0fd824 */ /* 0x000fe200078e0a08 */
[----:B------:R-:W-:Y:S01]  /*56f0*/  IABS R13, R6 ;  /* 0x00000006000d7213 */ /* 0x000fe20000000000 */
[----:B------:R-:W-:Y:S01]  /*5700*/  VIADD R9, R24, 0x9f ;  /* 0x0000009f18097836 */ /* 0x000fe20000000000 */
[----:B------:R-:W-:Y:S01]  /*5710*/  IABS R10, R7 ;  /* 0x00000007000a7213 */ /* 0x000fe20000000000 */
[----:B------:R-:W-:Y:S01]  /*5720*/  IMAD.MOV.U32 R20, RZ, RZ, R14 ;  /* 0x000000ffff147224 */ /* 0x000fe200078e000e */
[----:B------:R-:W-:Y:S01]  /*5730*/  ISETP.GT.U32.AND P5, PT, R8, R15, PT ;  /* 0x0000000f0800720c */ /* 0x000fe20003fa4070 */
[----:B------:R-:W-:Y:S01]  /*5740*/  @!P2 IMAD.IADD R18, R18, 0x1, -R8 ;  /* 0x000000011212a824 */ /* 0x000fe200078e0a08 */
[----:B------:R-:W-:Y:S01]  /*5750*/  ISETP.GE.AND P2, PT, R5, RZ, PT ;  /* 0x000000ff0500720c */ /* 0x000fe20003f46270 */
[----:B------:R-:W-:Y:S01]  /*5760*/  IMAD.HI.U32 R11, R4, R10, RZ ;  /* 0x0000000a040b7227 */ /* 0x000fe200078e00ff */
[----:B------:R-:W-:-:S02]  /*5770*/  IABS R16, R9 ;  /* 0x0000000900107213 */ /* 0x000fc40000000000 */
[C---:B------:R-:W-:Y:S01]  /*5780*/  ISETP.GT.U32.AND P6, PT, R8.reuse, R18, PT ;  /* 0x000000120800720c */ /* 0x040fe20003fc4070 */
[----:B0-----:R-:W-:Y:S02]  /*5790*/  IMAD.MOV.U32 R0, RZ, RZ, R2 ;  /* 0x000000ffff007224 */ /* 0x001fe400078e0002 */
[----:B------:R-:W-:Y:S02]  /*57a0*/  IMAD.MOV R11, RZ, RZ, -R11 ;  /* 0x000000ffff0b7224 */ /* 0x000fe400078e0a0b */
[----:B------:R-:W-:Y:S01]  /*57b0*/  @!P1 IMAD.MOV R0, RZ, RZ, -R0 ;  /* 0x000000ffff009224 */ /* 0x000fe200078e0a00 */
[----:B------:R-:W-:Y:S01]  /*57c0*/  ISETP.GT.U32.AND P1, PT, R8, R17, PT ;  /* 0x000000110800720c */ /* 0x000fe20003f24070 */
[----:B------:R-:W-:-:S03]  /*57d0*/  IMAD.HI.U32 R5, R4, R13, RZ ;  /* 0x0000000d04057227 */ /* 0x000fc600078e00ff */
[----:B------:R0:W-:Y:S01]  /*57e0*/  STL [R1+0x308], R0 ;  /* 0x0003080001007387 */ /* 0x0001e20000100800 */
[----:B------:R-:W-:Y:S02]  /*57f0*/  IMAD.MOV R5, RZ, RZ, -R5 ;  /* 0x000000ffff057224 */ /* 0x000fe400078e0a05 */
[--C-:B------:R-:W-:Y:S02]  /*5800*/  @!P5 IMAD.IADD R15, R15, 0x1, -R8.reuse ;  /* 0x000000010f0fd824 */ /* 0x100fe400078e0a08 */
[----:B------:R-:W-:Y:S02]  /*5810*/  IMAD R13, R8, R5, R13 ;  /* 0x00000005080d7224 */ /* 0x000fe400078e020d */
[--C-:B------:R-:W-:Y:S02]  /*5820*/  @!P6 IMAD.IADD R18, R18, 0x1, -R8.reuse ;  /* 0x000000011212e824 */ /* 0x100fe400078e0a08 */
[----:B------:R-:W-:Y:S01]  /*5830*/  @!P1 IMAD.IADD R17, R17, 0x1, -R8 ;  /* 0x0000000111119824 */ /* 0x000fe200078e0a08 */
[----:B------:R-:W-:Y:S01]  /*5840*/  ISETP.GE.AND P1, PT, R6, RZ, PT ;  /* 0x000000ff0600720c */ /* 0x000fe20003f26270 */
[C---:B------:R-:W-:Y:S01]  /*5850*/  IMAD R6, R8.reuse, R11, R10 ;  /* 0x0000000b08067224 */ /* 0x040fe200078e020a */
[----:B------:R-:W-:Y:S01]  /*5860*/  ISETP.GT.U32.AND P6, PT, R8, R13, PT ;  /* 0x0000000d0800720c */ /* 0x000fe20003fc4070 */
[----:B------:R-:W-:-:S02]  /*5870*/  VIADD R10, R24, 0x9d ;  /* 0x0000009d180a7836 */ /* 0x000fc40000000000 */
[----:B0-----:R-:W-:Y:S01]  /*5880*/  IMAD.MOV.U32 R0, RZ, RZ, R18 ;  /* 0x000000ffff007224 */ /* 0x001fe200078e0012 */
[----:B------:R-:W-:Y:S01]  /*5890*/  ISETP.GT.U32.AND P5, PT, R8, R6, PT ;  /* 0x000000060800720c */ /* 0x000fe20003fa4070 */
[----:B------:R-:W-:Y:S01]  /*58a0*/  IMAD.HI.U32 R19, R4, R16, RZ ;  /* 0x0000001004137227 */ /* 0x000fe200078e00ff */
[----:B------:R-:W-:-:S03]  /*58b0*/  IABS R12, R10 ;  /* 0x0000000a000c7213 */ /* 0x000fc60000000000 */
[----:B------:R-:W-:Y:S02]  /*58c0*/  @!P3 IMAD.MOV R0, RZ, RZ, -R0 ;  /* 0x000000ffff00b224 */ /* 0x000fe400078e0a00 */
[----:B------:R-:W-:-:S04]  /*58d0*/  IMAD.HI.U32 R14, R4, R12, RZ ;  /* 0x0000000c040e7227 */ /* 0x000fc800078e00ff */
[--C-:B------:R-:W-:Y:S01]  /*58e0*/  @!P6 IMAD.IADD R13, R13, 0x1, -R8.reuse ;  /* 0x000000010d0de824 */ /* 0x100fe200078e0a08 */
[----:B------:R-:W-:Y:S01]  /*58f0*/  ISETP.GE.AND P6, PT, R7, RZ, PT ;  /* 0x000000ff0700720c */ /* 0x000fe20003fc6270 */
[----:B------:R-:W-:Y:S02]  /*5900*/  @!P5 IMAD.IADD R6, R6, 0x1, -R8 ;  /* 0x000000010606d824 */ /* 0x000fe400078e0a08 */
[----:B------:R-:W-:Y:S01]  /*5910*/  VIADD R2, R24, 0x9e ;  /* 0x0000009e18027836 */ /* 0x000fe20000000000 */
[C---:B------:R-:W-:Y:S01]  /*5920*/  ISETP.GT.U32.AND P5, PT, R8.reuse, R13, PT ;  /* 0x0000000d0800720c */ /* 0x040fe20003fa4070 */
[----:B------:R-:W-:Y:S01]  /*5930*/  @!P4 IMAD.MOV R20, RZ, RZ, -R20 ;  /* 0x000000ffff14c224 */ /* 0x000fe200078e0a14 */
[C---:B------:R-:W-:Y:S01]  /*5940*/  ISETP.GT.U32.AND P3, PT, R8.reuse, R6, PT ;  /* 0x000000060800720c */ /* 0x040fe20003f64070 */
[----:B------:R-:W-:Y:S01]  /*5950*/  IMAD.MOV R14, RZ, RZ, -R14 ;  /* 0x000000ffff0e7224 */ /* 0x000fe200078e0a0e */
[----:B------:R-:W-:Y:S01]  /*5960*/  IABS R5, R2 ;  /* 0x0000000200057213 */ /* 0x000fe20000000000 */
[----:B------:R-:W-:Y:S01]  /*5970*/  IMAD.MOV R19, RZ, RZ, -R19 ;  /* 0x000000ffff137224 */ /* 0x000fe200078e0a13 */
[----:B------:R-:W-:Y:S01]  /*5980*/  STL [R1+0x304], R20 ;  /* 0x0003041401007387 */ /* 0x000fe20000100800 */
[----:B------:R-:W-:-:S02]  /*5990*/  IMAD R12, R8, R14, R12 ;  /* 0x0000000e080c7224 */ /* 0x000fc400078e020c */
[----:B------:R-:W-:Y:S01]  /*59a0*/  IMAD R16, R8, R19, R16 ;  /* 0x0000001308107224 */ /* 0x000fe200078e0210 */
[----:B------:R0:W-:Y:S01]  /*59b0*/  STL [R1+0x300], R0 ;  /* 0x0003000001007387 */ /* 0x0001e20000100800 */
[----:B------:R-:W-:-:S03]  /*59c0*/  IMAD.HI.U32 R11, R4, R5, RZ ;  /* 0x00000005040b7227 */ /* 0x000fc600078e00ff */
[----:B------:R-:W-:Y:S01]  /*59d0*/  ISETP.GT.U32.AND P4, PT, R8, R16, PT ;  /* 0x000000100800720c */ /* 0x000fe20003f84070 */
[--C-:B------:R-:W-:Y:S01]  /*59e0*/  @!P3 IMAD.IADD R6, R6, 0x1, -R8.reuse ;  /* 0x000000010606b824 */ /* 0x100fe200078e0a08 */
[----:B------:R-:W-:Y:S01]  /*59f0*/  ISETP.GT.U32.AND P3, PT, R8, R12, PT ;  /* 0x0000000c0800720c */ /* 0x000fe20003f64070 */
[----:B------:R-:W-:Y:S01]  /*5a00*/  @!P0 IMAD.MOV R17, RZ, RZ, -R17 ;  /* 0x000000ffff118224 */ /* 0x000fe200078e0a11 */
[----:B------:R-:W-:Y:S01]  /*5a10*/  ISETP.GE.AND P0, PT, R9, RZ, PT ;  /* 0x000000ff0900720c */ /* 0x000fe20003f06270 */
[----:B------:R-:W-:Y:S02]  /*5a20*/  IMAD.MOV R11, RZ, RZ, -R11 ;  /* 0x000000ffff0b7224 */ /* 0x000fe400078e0a0b */
[----:B0-----:R-:W-:Y:S01]  /*5a30*/  IMAD.MOV.U32 R0, RZ, RZ, R15 ;  /* 0x000000ffff007224 */ /* 0x001fe200078e000f */
[----:B------:R-:W-:Y:S01]  /*5a40*/  STL [R1+0x2fc], R17 ;  /* 0x0002fc1101007387 */ /* 0x000fe20000100800 */
[----:B------:R-:W-:Y:S01]  /*5a50*/  @!P5 IMAD.IADD R13, R13, 0x1, -R8 ;  /* 0x000000010d0dd824 */ /* 0x000fe200078e0a08 */
[----:B------:R-:W-:Y:S01]  /*5a60*/  ISETP.GE.AND P5, PT, R2, RZ, PT ;  /* 0x000000ff0200720c */ /* 0x000fe20003fa6270 */
[----:B------:R-:W-:-:S02]  /*5a70*/  @!P2 IMAD.MOV R0, RZ, RZ, -R0 ;  /* 0x000000ffff00a224 */ /* 0x000fc400078e0a00 */
[----:B------:R-:W-:Y:S02]  /*5a80*/  IMAD R5, R8, R11, R5 ;  /* 0x0000000b08057224 */ /* 0x000fe400078e0205 */
[C---:B------:R-:W-:Y:S01]  /*5a90*/  VIADD R2, R24.reuse, 0x9b ;  /* 0x0000009b18027836 */ /* 0x040fe20000000000 */
[----:B------:R0:W-:Y:S01]  /*5aa0*/  STL [R1+0x2f0], R0 ;  /* 0x0002f00001007387 */ /* 0x0001e20000100800 */
[----:B------:R-:W-:Y:S01]  /*5ab0*/  VIADD R7, R24, 0x9c ;  /* 0x0000009c18077836 */ /* 0x000fe20000000000 */
[----:B------:R-:W-:Y:S01]  /*5ac0*/  ISETP.GT.U32.AND P2, PT, R8, R5, PT ;  /* 0x000000050800720c */ /* 0x000fe20003f44070 */
[--C-:B------:R-:W-:Y:S01]  /*5ad0*/  @!P3 IMAD.IADD R12, R12, 0x1, -R8.reuse ;  /* 0x000000010c0cb824 */ /* 0x100fe200078e0a08 */
[----:B------:R-:W-:Y:S01]  /*5ae0*/  IABS R14, R2 ;  /* 0x00000002000e7213 */ /* 0x000fe20000000000 */
[----:B------:R-:W-:Y:S01]  /*5af0*/  @!P4 IMAD.IADD R16, R16, 0x1, -R8 ;  /* 0x000000011010c824 */ /* 0x000fe200078e0a08 */
[----:B------:R-:W-:Y:S01]  /*5b00*/  IABS R11, R7 ;  /* 0x00000007000b7213 */ /* 0x000fe20000000000 */
[----:B------:R-:W-:Y:S01]  /*5b10*/  VIADD R20, R24, 0x87 ;  /* 0x0000008718147836 */ /* 0x000fe20000000000 */
[----:B------:R-:W-:Y:S01]  /*5b20*/  ISETP.GT.U32.AND P3, PT, R8, R12, PT ;  /* 0x0000000c0800720c */ /* 0x000fe20003f64070 */
[----:B0-----:R-:W-:Y:S01]  /*5b30*/  IMAD.MOV.U32 R0, RZ, RZ, R13 ;  /* 0x000000ffff007224 */ /* 0x001fe200078e000d */
[----:B------:R-:W-:Y:S01]  /*5b40*/  ISETP.GE.AND P4, PT, R10, RZ, PT ;  /* 0x000000ff0a00720c */ /* 0x000fe20003f86270 */
[----:B------:R-:W-:Y:S01]  /*5b50*/  IMAD.HI.U32 R9, R4, R11, RZ ;  /* 0x0000000b04097227 */ /* 0x000fe200078e00ff */
[----:B------:R-:W-:-:S03]  /*5b60*/  IABS R21, R20 ;  /* 0x0000001400157213 */ /* 0x000fc60000000000 */
[----:B------:R-:W-:Y:S01]  /*5b70*/  @!P1 IMAD.MOV R0, RZ, RZ, -R0 ;  /* 0x000000ffff009224 */ /* 0x000fe200078e0a00 */
[C---:B------:R-:W-:Y:S01]  /*5b80*/  ISETP.GT.U32.AND P1, PT, R8.reuse, R16, PT ;  /* 0x000000100800720c */ /* 0x040fe20003f24070 */
[----:B------:R-:W-:Y:S02]  /*5b90*/  IMAD.MOV R9, RZ, RZ, -R9 ;  /* 0x000000ffff097224 */ /* 0x000fe400078e0a09 */
[--C-:B------:R-:W-:Y:S01]  /*5ba0*/  @!P2 IMAD.IADD R5, R5, 0x1, -R8.reuse ;  /* 0x000000010505a824 */ /* 0x100fe200078e0a08 */
[----:B------:R0:W-:Y:S01]  /*5bb0*/  STL [R1+0x2ec], R0 ;  /* 0x0002ec0001007387 */ /* 0x0001e20000100800 */
[----:B------:R-:W-:Y:S02]  /*5bc0*/  IMAD R11, R8, R9, R11 ;  /* 0x00000009080b7224 */ /* 0x000fe400078e020b */
[----:B------:R-:W-:Y:S01]  /*5bd0*/  VIADD R10, R24, 0x9a ;  /* 0x0000009a180a7836 */ /* 0x000fe20000000000 */
[----:B------:R-:W-:Y:S01]  /*5be0*/  ISETP.GT.U32.AND P2, PT, R8, R5, PT ;  /* 0x000000050800720c */ /* 0x000fe20003f44070 */
[----:B------:R-:W-:-:S02]  /*5bf0*/  @!P3 IMAD.IADD R12, R12, 0x1, -R8 ;  /* 0x000000010c0cb824 */ /* 0x000fc400078e0a08 */
[----:B------:R-:W-:Y:S01]  /*5c00*/  IMAD.HI.U32 R22, R4, R21, RZ ;  /* 0x0000001504167227 */ /* 0x000fe200078e00ff */
[----:B------:R-:W-:-:S03]  /*5c10*/  IABS R13, R10 ;  /* 0x0000000a000d7213 */ /* 0x000fc60000000000 */
[----:B0-----:R-:W-:Y:S02]  /*5c20*/  IMAD.MOV.U32 R0, RZ, RZ, R6 ;  /* 0x000000ffff007224 */ /* 0x001fe400078e0006 */
[----:B------:R-:W-:-:S04]  /*5c30*/  IMAD.HI.U32 R6, R4, R14, RZ ;  /* 0x0000000e04067227 */ /* 0x000fc800078e00ff */
[----:B------:R-:W-:Y:S02]  /*5c40*/  IMAD.MOV R6, RZ, RZ, -R6 ;  /* 0x000000ffff067224 */ /* 0x000fe400078e0a06 */
[----:B------:R-:W-:Y:S01]  /*5c50*/  @!P6 IMAD.MOV R0, RZ, RZ, -R0 ;  /* 0x000000ffff00e224 */ /* 0x000fe200078e0a00 */
[----:B------:R-:W-:Y:S01]  /*5c60*/  ISETP.GE.AND P6, PT, R7, RZ, PT ;  /* 0x000000ff0700720c */ /* 0x000fe20003fc6270 */
[----:B------:R-:W-:Y:S02]  /*5c70*/  IMAD R14, R8, R6, R14 ;  /* 0x00000006080e7224 */ /* 0x000fe400078e020e */
[----:B------:R-:W-:Y:S01]  /*5c80*/  @!P1 IMAD.IADD R16, R16, 0x1, -R8 ;  /* 0x0000000110109824 */ /* 0x000fe200078e0a08 */
[C---:B------:R-:W-:Y:S01]  /*5c90*/  ISETP.GT.U32.AND P1, PT, R8.reuse, R11, PT ;  /* 0x0000000b0800720c */ /* 0x040fe20003f24070 */
[----:B------:R0:W-:Y:S01]  /*5ca0*/  STL [R1+0x2e4], R0 ;  /* 0x0002e40001007387 */ /* 0x0001e20000100800 */
[----:B------:R-:W-:Y:S01]  /*5cb0*/  ISETP.GT.U32.AND P3, PT, R8, R14, PT ;  /* 0x0000000e0800720c */ /* 0x000fe20003f64070 */
[----:B------:R-:W-:-:S02]  /*5cc0*/  VIADD R6, R24, 0x99 ;  /* 0x0000009918067836 */ /* 0x000fc40000000000 */
[----:B------:R-:W-:-:S04]  /*5cd0*/  IMAD.HI.U32 R15, R4, R13, RZ ;  /* 0x0000000d040f7227 */ /* 0x000fc800078e00ff */
[----:B------:R-:W-:Y:S01]  /*5ce0*/  @!P2 IMAD.IADD R5, R5, 0x1, -R8 ;  /* 0x000000010505a824 */ /* 0x000fe200078e0a08 */
[----:B------:R-:W-:Y:S01]  /*5cf0*/  ISETP.GE.AND P2, PT, R2, RZ, PT ;  /* 0x000000ff0200720c */ /* 0x000fe20003f46270 */
[----:B0-----:R-:W-:Y:S01]  /*5d00*/  IMAD.MOV.U32 R0, RZ, RZ, R16 ;  /* 0x000000ffff007224 */ /* 0x001fe200078e0010 */
[----:B------:R-:W-:Y:S01]  /*5d10*/  IABS R2, R6 ;  /* 0x0000000600027213 */ /* 0x000fe20000000000 */
[----:B------:R-:W-:Y:S02]  /*5d20*/  IMAD.MOV R15, RZ, RZ, -R15 ;  /* 0x000000ffff0f7224 */ /* 0x000fe400078e0a0f */
[----:B------:R-:W-:Y:S02]  /*5d30*/  @!P0 IMAD.MOV R0, RZ, RZ, -R0 ;  /* 0x000000ffff008224 */ /* 0x000fe400078e0a00 */
[--C-:B------:R-:W-:Y:S02]  /*5d40*/  @!P3 IMAD.IADD R14, R14, 0x1, -R8.reuse ;  /* 0x000000010e0eb824 */ /* 0x100fe400078e0a08 */
[----:B------:R-:W-:Y:S01]  /*5d50*/  @!P1 IMAD.IADD R11, R11, 0x1, -R8 ;  /* 0x000000010b0b9824 */ /* 0x000fe200078e0a08 */
[----:B------:R0:W-:Y:S01]  /*5d60*/  STL [R1+0x2dc], R0 ;  /* 0x0002dc0001007387 */ /* 0x0001e20000100800 */
[----:B------:R-:W-:Y:S01]  /*5d70*/  IMAD R13, R8, R15, R13 ;  /* 0x0000000f080d7224 */ /* 0x000fe200078e020d */
[----:B------:R-:W-:Y:S01]  /*5d80*/  ISETP.GE.AND P1, PT, R10, RZ, PT ;  /* 0x000000ff0a00720c */ /* 0x000fe20003f26270 */
[----:B------:R-:W-:Y:S01]  /*5d90*/  IMAD.MOV.U32 R16, RZ, RZ, R5 ;  /* 0x000000ffff107224 */ /* 0x000fe200078e0005 */
[----:B------:R-:W-:Y:S01]  /*5da0*/  ISETP.GT.U32.AND P3, PT, R8, R14, PT ;  /* 0x0000000e0800720c */ /* 0x000fe20003f64070 */
[----:B------:R-:W-:Y:S01]  /*5db0*/  VIADD R7, R24, 0x98 ;  /* 0x0000009818077836 */ /* 0x000fe20000000000 */
[----:B------:R-:W-:Y:S01]  /*5dc0*/  ISETP.GT.U32.AND P0, PT, R8, R11, PT ;  /* 0x0000000b0800720c */ /* 0x000fe20003f04070 */
[----:B------:R-:W-:-:S03]  /*5dd0*/  IMAD.HI.U32 R10, R4, R2, RZ ;  /* 0x00000002040a7227 */ /* 0x000fc600078e00ff */
[----:B------:R-:W-:Y:S01]  /*5de0*/  IABS R9, R7 ;  /* 0x0000000700097213 */ /* 0x000fe20000000000 */
[----:B0-----:R-:W-:Y:S02]  /*5df0*/  IMAD.MOV.U32 R0, RZ, RZ, R12 ;  /* 0x000000ffff007224 */ /* 0x001fe400078e000c */
[----:B------:R-:W-:Y:S01]  /*5e00*/  @!P5 IMAD.MOV R16, RZ, RZ, -R16 ;  /* 0x000000ffff10d224 */ /* 0x000fe200078e0a10 */
[----:B------:R-:W-:Y:S01]  /*5e10*/  ISETP.GT.U32.AND P5, PT, R8, R13, PT ;  /* 0x0000000d0800720c */ /* 0x000fe20003fa4070 */
[----:B------:R-:W-:Y:S01]  /*5e20*/  @!P4 IMAD.MOV R0, RZ, RZ, -R0 ;  /* 0x000000ffff00c224 */ /* 0x000fe200078e0a00 */
[----:B------:R-:W-:Y:S01]  /*5e30*/  ISETP.GE.AND P4, PT, R6, RZ, PT ;  /* 0x000000ff0600720c */ /* 0x000fe20003f86270 */
[----:B------:R-:W-:Y:S01]  /*5e40*/  IMAD.MOV R6, RZ, RZ, -R10 ;  /* 0x000000ffff067224 */ /* 0x000fe200078e0a0a */
[----:B------:R-:W-:Y:S01]  /*5e50*/  STL [R1+0x2d0], R16 ;  /* 0x0002d01001007387 */ /* 0x000fe20000100800 */
[----:B------:R-:W-:-:S03]  /*5e60*/  IMAD.HI.U32 R5, R4, R9, RZ ;  /* 0x0000000904057227 */ /* 0x000fc600078e00ff */
[----:B------:R0:W-:Y:S01]  /*5e70*/  STL [R1+0x2cc], R0 ;  /* 0x0002cc0001007387 */ /* 0x0001e20000100800 */
[----:B------:R-:W-:Y:S02]  /*5e80*/  IMAD R2, R8, R6, R2 ;  /* 0x0000000608027224 */ /* 0x000fe400078e0202 */
[--C-:B------:R-:W-:Y:S02]  /*5e90*/  @!P3 IMAD.IADD R14, R14, 0x1, -R8.reuse ;  /* 0x000000010e0eb824 */ /* 0x100fe400078e0a08 */
[----:B------:R-:W-:Y:S01]  /*5ea0*/  IMAD.MOV R5, RZ, RZ, -R5 ;  /* 0x000000ffff057224 */ /* 0x000fe200078e0a05 */
[C---:B------:R-:W-:Y:S01]  /*5eb0*/  ISETP.GT.U32.AND P3, PT, R8.reuse, R2, PT ;  /* 0x000000020800720c */ /* 0x040fe20003f64070 */
[--C-:B------:R-:W-:Y:S01]  /*5ec0*/  @!P0 IMAD.IADD R11, R11, 0x1, -R8.reuse ;  /* 0x000000010b0b8824 */ /* 0x100fe200078e0a08 */
[----:B------:R-:W-:Y:S01]  /*5ed0*/  ISETP.GE.AND P0, PT, R7, RZ, PT ;  /* 0x000000ff0700720c */ /* 0x000fe20003f06270 */
[----:B------:R-:W-:Y:S02]  /*5ee0*/  @!P5 IMAD.IADD R13, R13, 0x1, -R8 ;  /* 0x000000010d0dd824 */ /* 0x000fe400078e0a08 */
[----:B------:R-:W-:-:S02]  /*5ef0*/  IMAD R9, R8, R5, R9 ;  /* 0x0000000508097224 */ /* 0x000fc400078e0209 */
[----:B------:R-:W-:Y:S01]  /*5f00*/  IMAD.MOV.U32 R15, RZ, RZ, R11 ;  /* 0x000000ffff0f7224 */ /* 0x000fe200078e000b */
[----:B------:R-:W-:Y:S01]  /*5f10*/  ISETP.GT.U32.AND P5, PT, R8, R13, PT ;  /* 0x0000000d0800720c */ /* 0x000fe20003fa4070 */
[----:B------:R-:W-:Y:S02]  /*5f20*/  VIADD R6, R24, 0x96 ;  /* 0x0000009618067836 */ /* 0x000fe40000000000 */
[----:B------:R-:W-:Y:S01]  /*5f30*/  @!P6 IMAD.MOV R15, RZ, RZ, -R15 ;  /* 0x000000ffff0fe224 */ /* 0x000fe200078e0a0f */
[----:B------:R-:W-:Y:S01]  /*5f40*/  ISETP.GT.U32.AND P6, PT, R8, R9, PT ;  /* 0x000000090800720c */ /* 0x000fe20003fc4070 */
[----:B------:R-:W-:Y:S01]  /*5f50*/  @!P3 IMAD.IADD R2, R2, 0x1, -R8 ;  /* 0x000000010202b824 */ /* 0x000fe200078e0a08 */
[----:B------:R-:W-:Y:S01]  /*5f60*/  IABS R12, R6 ;  /* 0x00000006000c7213 */ /* 0x000fe20000000000 */
[----:B------:R-:W-:Y:S01]  /*5f70*/  VIADD R10, R24, 0x97 ;  /* 0x00000097180a7836 */ /* 0x000fe20000000000 */
[----:B------:R-:W-:Y:S01]  /*5f80*/  STL [R1+0x2c4], R15 ;  /* 0x0002c40f01007387 */ /* 0x000fe20000100800 */
[----:B0-----:R-:W-:Y:S01]  /*5f90*/  IMAD.MOV.U32 R0, RZ, RZ, R14 ;  /* 0x000000ffff007224 */ /* 0x001fe200078e000e */
[----:B------:R-:W-:Y:S01]  /*5fa0*/  ISETP.GT.U32.AND P3, PT, R8, R2, PT ;  /* 0x000000020800720c */ /* 0x000fe20003f64070 */
[----:B------:R-:W-:Y:S01]  /*5fb0*/  VIADD R5, R24, 0x95 ;  /* 0x0000009518057836 */ /* 0x000fe20000000000 */
[----:B------:R-:W-:Y:S01]  /*5fc0*/  IABS R7, R10 ;  /* 0x0000000a00077213 */ /* 0x000fe20000000000 */
[----:B------:R-:W-:Y:S01]  /*5fd0*/  @!P2 IMAD.MOV R0, RZ, RZ, -R0 ;  /* 0x000000ffff00a224 */ /* 0x000fe200078e0a00 */
[----:B------:R-:W-:Y:S01]  /*5fe0*/  ISETP.GE.AND P2, PT, R10, RZ, PT ;  /* 0x000000ff0a00720c */ /* 0x000fe20003f46270 */
[----:B------:R-:W-:Y:S01]  /*5ff0*/  @!P5 IMAD.IADD R13, R13, 0x1, -R8 ;  /* 0x000000010d0dd824 */ /* 0x000fe200078e0a08 */
[----:B------:R-:W-:Y:S01]  /*6000*/  ISETP.GE.AND P5, PT, R6, RZ, PT ;  /* 0x000000ff0600720c */ /* 0x000fe20003fa6270 */
[----:B------:R-:W-:Y:S01]  /*6010*/  IMAD.MOV.U32 R10, RZ, RZ, R12 ;  /* 0x000000ffff0a7224 */ /* 0x000fe200078e000c */
[----:B------:R0:W-:Y:S01]  /*6020*/  STL [R1+0x2bc], R0 ;  /* 0x0002bc0001007387 */ /* 0x0001e20000100800 */
[----:B------:R-:W-:Y:S01]  /*6030*/  @!P6 IMAD.IADD R9, R9, 0x1, -R8 ;  /* 0x000000010909e824 */ /* 0x000fe200078e0a08 */
[----:B------:R-:W-:Y:S01]  /*6040*/  IABS R11, R5 ;  /* 0x00000005000b7213 */ /* 0x000fe20000000000 */
[----:B------:R-:W-:-:S03]  /*6050*/  IMAD.HI.U32 R14, R4, R7, RZ ;  /* 0x00000007040e7227 */ /* 0x000fc600078e00ff */
[----:B------:R-:W-:Y:S01]  /*6060*/  ISETP.GT.U32.AND P6, PT, R8, R9, PT ;  /* 0x000000090800720c */ /* 0x000fe20003fc4070 */
[----:B------:R-:W-:-:S04]  /*6070*/  IMAD.HI.U32 R6, R4, R10, RZ ;  /* 0x0000000a04067227 */ /* 0x000fc800078e00ff */
[----:B0-----:R-:W-:Y:S02]  /*6080*/  IMAD.MOV.U32 R0, RZ, RZ, R13 ;  /* 0x000000ffff007224 */ /* 0x001fe400078e000d */
[----:B------:R-:W-:Y:S02]  /*6090*/  IMAD.MOV R14, RZ, RZ, -R14 ;  /* 0x000000ffff0e7224 */ /* 0x000fe400078e0a0e */
[----:B------:R-:W-:Y:S01]  /*60a0*/  @!P1 IMAD.MOV R0, RZ, RZ, -R0 ;  /* 0x000000ffff009224 */ /* 0x000fe200078e0a00 */
[----:B------:R-:W-:Y:S01]  /*60b0*/  ISETP.GE.AND P1, PT, R5, RZ, PT ;  /* 0x000000ff0500720c */ /* 0x000fe20003f26270 */
[----:B------:R-:W-:Y:S02]  /*60c0*/  IMAD.MOV R6, RZ, RZ, -R6 ;  /* 0x000000ffff067224 */ /* 0x000fe400078e0a06 */
[----:B------:R-:W-:Y:S01]  /*60d0*/  @!P3 IMAD.IADD R2, R2, 0x1, -R8 ;  /* 0x000000010202b824 */ /* 0x000fe200078e0a08 */
[----:B------:R0:W-:Y:S01]  /*60e0*/  STL [R1+0x2b4], R0 ;  /* 0x0002b40001007387 */ /* 0x0001e20000100800 */
[----:B------:R-:W-:-:S02]  /*60f0*/  IMAD R7, R8, R14, R7 ;  /* 0x0000000e08077224 */ /* 0x000fc400078e0207 */
[----:B------:R-:W-:Y:S02]  /*6100*/  IMAD R10, R8, R6, R10 ;  /* 0x00000006080a7224 */ /* 0x000fe400078e020a */
[----:B------:R-:W-:Y:S01]  /*6110*/  IMAD.HI.U32 R12, R4, R11, RZ ;  /* 0x0000000b040c7227 */ /* 0x000fe200078e00ff */
[----:B------:R-:W-:-:S03]  /*6120*/  ISETP.GT.U32.AND P3, PT, R8, R7, PT ;  /* 0x000000070800720c */ /* 0x000fc60003f64070 */
[----:B------:R-:W-:Y:S02]  /*6130*/  IMAD.MOV R12, RZ, RZ, -R12 ;  /* 0x000000ffff0c7224 */ /* 0x000fe400078e0a0c */
[----:B0-----:R-:W-:Y:S02]  /*6140*/  IMAD.MOV.U32 R0, RZ, RZ, R2 ;  /* 0x000000ffff007224 */ /* 0x001fe400078e0002 */
[----:B------:R-:W-:Y:S02]  /*6150*/  @!P6 IMAD.IADD R9, R9, 0x1, -R8 ;  /* 0x000000010909e824 */ /* 0x000fe400078e0a08 */
[----:B------:R-:W-:Y:S01]  /*6160*/  @!P4 IMAD.MOV R0, RZ, RZ, -R0 ;  /* 0x000000ffff00c224 */ /* 0x000fe200078e0a00 */
[C---:B------:R-:W-:Y:S01]  /*6170*/  ISETP.GT.U32.AND P4, PT, R8.reuse, R10, PT ;  /* 0x0000000a0800720c */ /* 0x040fe20003f84070 */
[----:B------:R-:W-:Y:S02]  /*6180*/  IMAD R11, R8, R12, R11 ;  /* 0x0000000c080b7224 */ /* 0x000fe400078e020b */
[----:B------:R-:W-:Y:S01]  /*6190*/  @!P3 IMAD.IADD R7, R7, 0x1, -R8 ;  /* 0x000000010707b824 */ /* 0x000fe200078e0a08 */
[----:B------:R0:W-:Y:S01]  /*61a0*/  STL [R1+0x2b0], R0 ;  /* 0x0002b00001007387 */ /* 0x0001e20000100800 */
[----:B------:R-:W-:-:S02]  /*61b0*/  VIADD R16, R24, 0x94 ;  /* 0x0000009418107836 */ /* 0x000fc40000000000 */
[----:B------:R-:W-:Y:S01]  /*61c0*/  VIADD R14, R24, 0x93 ;  /* 0x00000093180e7836 */ /* 0x000fe20000000000 */
[----:B------:R-:W-:Y:S01]  /*61d0*/  ISETP.GT.U32.AND P3, PT, R8, R7, PT ;  /* 0x000000070800720c */ /* 0x000fe20003f64070 */
[----:B------:R-:W-:Y:S01]  /*61e0*/  VIADD R6, R24, 0x92 ;  /* 0x0000009218067836 */ /* 0x000fe20000000000 */
[----:B------:R-:W-:Y:S01]  /*61f0*/  ISETP.GE.AND P6, PT, R16, RZ, PT ;  /* 0x000000ff1000720c */ /* 0x000fe20003fc6270 */
[----:B------:R-:W-:Y:S01]  /*6200*/  VIADD R13, R24, 0x91 ;  /* 0x00000091180d7836 */ /* 0x000fe20000000000 */
[----:B------:R-:W-:Y:S01]  /*6210*/  IABS R16, R16 ;  /* 0x0000001000107213 */ /* 0x000fe20000000000 */
[----:B------:R-:W-:Y:S01]  /*6220*/  @!P4 IMAD.IADD R10, R10, 0x1, -R8 ;  /* 0x000000010a0ac824 */ /* 0x000fe200078e0a08 */
[----:B------:R-:W-:Y:S01]  /*6230*/  IABS R15, R14 ;  /* 0x0000000e000f7213 */ /* 0x000fe20000000000 */
[----:B0-----:R-:W-:Y:S01]  /*6240*/  IMAD.MOV.U32 R0, RZ, RZ, R9 ;  /* 0x000000ffff007224 */ /* 0x001fe200078e0009 */
        /* <DEDUP_REMOVED lines=9> */
[----:B------:R-:W-:Y:S01]  /*62e0*/  @!P3 IMAD.IADD R7, R7, 0x1, -R8 ;  /* 0x000000010707b824 */ /* 0x000fe200078e0a08 */
[----:B------:R-:W-:Y:S01]  /*62f0*/  ISETP.GE.AND P3, PT, R14, RZ, PT ;  /* 0x000000ff0e00720c */ /* 0x000fe20003f66270 */
[----:B------:R-:W-:-:S04]  /*6300*/  IMAD.HI.U32 R9, R4, R5, RZ ;  /* 0x0000000504097227 */ /* 0x000fc800078e00ff */
[----:B------:R-:W-:Y:S02]  /*6310*/  @!P0 IMAD.IADD R11, R11, 0x1, -R8 ;  /* 0x000000010b0b8824 */ /* 0x000fe400078e0a08 */
[----:B------:R-:W-:Y:S02]  /*6320*/  IMAD R14, R8, R17, R16 ;  /* 0x00000011080e7224 */ /* 0x000fe400078e0210 */
[----:B------:R-:W-:Y:S01]  /*6330*/  @!P4 IMAD.IADD R10, R10, 0x1, -R8 ;  /* 0x000000010a0ac824 */ /* 0x000fe200078e0a08 */
[C---:B------:R-:W-:Y:S01]  /*6340*/  ISETP.GT.U32.AND P0, PT, R8.reuse, R11, PT ;  /* 0x0000000b0800720c */ /* 0x040fe20003f04070 */
[----:B------:R-:W-:Y:S01]  /*6350*/  IMAD.MOV R12, RZ, RZ, -R12 ;  /* 0x000000ffff0c7224 */ /* 0x000fe200078e0a0c */
[----:B------:R-:W-:Y:S01]  /*6360*/  ISETP.GT.U32.AND P4, PT, R8, R14, PT ;  /* 0x0000000e0800720c */ /* 0x000fe20003f84070 */
[----:B------:R-:W-:Y:S02]  /*6370*/  IMAD.MOV.U32 R18, RZ, RZ, R7 ;  /* 0x000000ffff127224 */ /* 0x000fe400078e0007 */
[----:B------:R-:W-:-:S02]  /*6380*/  IMAD.MOV R9, RZ, RZ, -R9 ;  /* 0x000000ffff097224 */ /* 0x000fc400078e0a09 */
[----:B0-----:R-:W-:Y:S02]  /*6390*/  IMAD.MOV.U32 R0, RZ, RZ, R10 ;  /* 0x000000ffff007224 */ /* 0x001fe400078e000a */
[----:B------:R-:W-:Y:S02]  /*63a0*/  IMAD R15, R8, R12, R15 ;  /* 0x0000000c080f7224 */ /* 0x000fe400078e020f */
[----:B------:R-:W-:-:S04]  /*63b0*/  IMAD.HI.U32 R12, R4, R2, RZ ;  /* 0x00000002040c7227 */ /* 0x000fc800078e00ff */
[----:B------:R-:W-:Y:S01]  /*63c0*/  @!P2 IMAD.MOV R18, RZ, RZ, -R18 ;  /* 0x000000ffff12a224 */ /* 0x000fe200078e0a12 */
[----:B------:R-:W-:Y:S01]  /*63d0*/  ISETP.GT.U32.AND P2, PT, R8, R15, PT ;  /* 0x0000000f0800720c */ /* 0x000fe20003f44070 */
[----:B------:R-:W-:Y:S01]  /*63e0*/  @!P5 IMAD.MOV R0, RZ, RZ, -R0 ;  /* 0x000000ffff00d224 */ /* 0x000fe200078e0a00 */
[----:B------:R-:W-:Y:S01]  /*63f0*/  ISETP.GE.AND P5, PT, R6, RZ, PT ;  /* 0x000000ff0600720c */ /* 0x000fe20003fa6270 */
[C---:B------:R-:W-:Y:S01]  /*6400*/  IMAD R5, R8.reuse, R9, R5 ;  /* 0x0000000908057224 */ /* 0x040fe200078e0205 */
[----:B------:R-:W-:Y:S01]  /*6410*/  STL [R1+0x2a8], R18 ;  /* 0x0002a81201007387 */ /* 0x000fe20000100800 */
[----:B------:R-:W-:Y:S02]  /*6420*/  IMAD.MOV R7, RZ, RZ, -R12 ;  /* 0x000000ffff077224 */ /* 0x000fe400078e0a0c */
[----:B------:R-:W-:Y:S01]  /*6430*/  @!P0 IMAD.IADD R11, R11, 0x1, -R8 ;  /* 0x000000010b0b8824 */ /* 0x000fe200078e0a08 */
[----:B------:R0:W-:Y:S01]  /*6440*/  STL [R1+0x2a4], R0 ;  /* 0x0002a40001007387 */ /* 0x0001e20000100800 */
[C---:B------:R-:W-:Y:S01]  /*6450*/  ISETP.GT.U32.AND P0, PT, R8.reuse, R5, PT ;  /* 0x000000050800720c */ /* 0x040fe20003f04070 */
[----:B------:R-:W-:-:S02]  /*6460*/  IMAD R2, R8, R7, R2 ;  /* 0x0000000708027224 */ /* 0x000fc400078e0202 */
[--C-:B------:R-:W-:Y:S02]  /*6470*/  @!P4 IMAD.IADD R14, R14, 0x1, -R8.reuse ;  /* 0x000000010e0ec824 */ /* 0x100fe400078e0a08 */
[C---:B------:R-:W-:Y:S02]  /*6480*/  VIADD R6, R24.reuse, 0x90 ;  /* 0x0000009018067836 */ /* 0x040fe40000000000 */
[----:B------:R-:W-:Y:S01]  /*6490*/  VIADD R7, R24, 0x8f ;  /* 0x0000008f18077836 */ /* 0x000fe20000000000 */
[C---:B------:R-:W-:Y:S01]  /*64a0*/  ISETP.GT.U32.AND P4, PT, R8.reuse, R14, PT ;  /* 0x0000000e0800720c */ /* 0x040fe20003f84070 */
[----:B0-----:R-:W-:Y:S01]  /*64b0*/  IMAD.MOV.U32 R0, RZ, RZ, R11 ;  /* 0x000000ffff007224 */ /* 0x001fe200078e000b */
[----:B------:R-:W-:Y:S01]  /*64c0*/  IABS R10, R6 ;  /* 0x00000006000a7213 */ /* 0x000fe20000000000 */
[----:B------:R-:W-:Y:S01]  /*64d0*/  @!P2 IMAD.IADD R15, R15, 0x1, -R8 ;  /* 0x000000010f0fa824 */ /* 0x000fe200078e0a08 */
[----:B------:R-:W-:Y:S01]  /*64e0*/  IABS R11, R7 ;  /* 0x00000007000b7213 */ /* 0x000fe20000000000 */
[----:B------:R-:W-:Y:S01]  /*64f0*/  @!P1 IMAD.MOV R0, RZ, RZ, -R0 ;  /* 0x000000ffff009224 */ /* 0x000fe200078e0a00 */
[C---:B------:R-:W-:Y:S01]  /*6500*/  ISETP.GT.U32.AND P1, PT, R8.reuse, R2, PT ;  /* 0x000000020800720c */ /* 0x040fe20003f24070 */
[--C-:B------:R-:W-:Y:S01]  /*6510*/  @!P0 IMAD.IADD R5, R5, 0x1, -R8.reuse ;  /* 0x0000000105058824 */ /* 0x100fe200078e0a08 */
[----:B------:R-:W-:Y:S01]  /*6520*/  ISETP.GT.U32.AND P2, PT, R8, R15, PT ;  /* 0x0000000f0800720c */ /* 0x000fe20003f44070 */
[----:B------:R-:W-:Y:S01]  /*6530*/  IMAD.HI.U32 R16, R4, R10, RZ ;  /* 0x0000000a04107227 */ /* 0x000fe200078e00ff */
[----:B------:R0:W-:Y:S02]  /*6540*/  STL [R1+0x2a0], R0 ;  /* 0x0002a00001007387 */ /* 0x0001e40000100800 */
[----:B------:R-:W-:Y:S01]  /*6550*/  ISETP.GT.U32.AND P0, PT, R8, R5, PT ;  /* 0x000000050800720c */ /* 0x000fe20003f04070 */
[----:B------:R-:W-:Y:S01]  /*6560*/  @!P4 IMAD.IADD R14, R14, 0x1, -R8 ;  /* 0x000000010e0ec824 */ /* 0x000fe200078e0a08 */
[----:B------:R-:W-:Y:S01]  /*6570*/  ISETP.GE.AND P4, PT, R13, RZ, PT ;  /* 0x000000ff0d00720c */ /* 0x000fe20003f86270 */
[----:B------:R-:W-:-:S02]  /*6580*/  IMAD.MOV R16, RZ, RZ, -R16 ;  /* 0x000000ffff107224 */ /* 0x000fc400078e0a10 */
[----:B------:R-:W-:-:S04]  /*6590*/  IMAD.HI.U32 R13, R4, R11, RZ ;  /* 0x0000000b040d7227 */ /* 0x000fc800078e00ff */
[----:B------:R-:W-:Y:S02]  /*65a0*/  @!P1 IMAD.IADD R2, R2, 0x1, -R8 ;  /* 0x0000000102029824 */ /* 0x000fe400078e0a08 */
[----:B------:R-:W-:Y:S02]  /*65b0*/  VIADD R9, R24, 0x8e ;  /* 0x0000008e18097836 */ /* 0x000fe40000000000 */
[C---:B------:R-:W-:Y:S01]  /*65c0*/  IMAD R10, R8.reuse, R16, R10 ;  /* 0x00000010080a7224 */ /* 0x040fe200078e020a */
[C---:B------:R-:W-:Y:S01]  /*65d0*/  ISETP.GT.U32.AND P1, PT, R8.reuse, R2, PT ;  /* 0x000000020800720c */ /* 0x040fe20003f24070 */
[----:B------:R-:W-:Y:S01]  /*65e0*/  IMAD.MOV R13, RZ, RZ, -R13 ;  /* 0x000000ffff0d7224 */ /* 0x000fe200078e0a0d */
[----:B------:R-:W-:Y:S01]  /*65f0*/  IABS R12, R9 ;  /* 0x00000009000c7213 */ /* 0x000fe20000000000 */
[--C-:B------:R-:W-:Y:S01]  /*6600*/  @!P0 IMAD.IADD R5, R5, 0x1, -R8.reuse ;  /* 0x0000000105058824 */ /* 0x100fe200078e0a08 */
[----:B------:R-:W-:Y:S01]  /*6610*/  ISETP.GE.AND P0, PT, R9, RZ, PT ;  /* 0x000000ff0900720c */ /* 0x000fe20003f06270 */
[----:B------:R-:W-:Y:S01]  /*6620*/  @!P2 IMAD.IADD R15, R15, 0x1, -R8 ;  /* 0x000000010f0fa824 */ /* 0x000fe200078e0a08 */
[C---:B------:R-:W-:Y:S01]  /*6630*/  ISETP.GT.U32.AND P2, PT, R8.reuse, R10, PT ;  /* 0x0000000a0800720c */ /* 0x040fe20003f44070 */
[----:B------:R-:W-:-:S02]  /*6640*/  IMAD R9, R8, R13, R11 ;  /* 0x0000000d08097224 */ /* 0x000fc400078e020b */
[----:B------:R-:W-:Y:S02]  /*6650*/  IMAD.MOV.U32 R17, RZ, RZ, R14 ;  /* 0x000000ffff117224 */ /* 0x000fe400078e000e */
[----:B0-----:R-:W-:Y:S02]  /*6660*/  IMAD.MOV.U32 R0, RZ, RZ, R15 ;  /* 0x000000ffff007224 */ /* 0x001fe400078e000f */
[--C-:B------:R-:W-:Y:S01]  /*6670*/  @!P1 IMAD.IADD R2, R2, 0x1, -R8.reuse ;  /* 0x0000000102029824 */ /* 0x100fe200078e0a08 */
[----:B------:R-:W-:Y:S01]  /*6680*/  ISETP.GT.U32.AND P1, PT, R8, R9, PT ;  /* 0x000000090800720c */ /* 0x000fe20003f24070 */
[----:B------:R-:W-:Y:S01]  /*6690*/  @!P6 IMAD.MOV R17, RZ, RZ, -R17 ;  /* 0x000000ffff11e224 */ /* 0x000fe200078e0a11 */
[----:B------:R-:W-:Y:S01]  /*66a0*/  ISETP.GE.AND P6, PT, R6, RZ, PT ;  /* 0x000000ff0600720c */ /* 0x000fe20003fc6270 */
[----:B------:R-:W-:Y:S02]  /*66b0*/  VIADD R6, R24, 0x8d ;  /* 0x0000008d18067836 */ /* 0x000fe40000000000 */
[----:B------:R-:W-:Y:S01]  /*66c0*/  @!P2 IMAD.IADD R10, R10, 0x1, -R8 ;  /* 0x000000010a0aa824 */ /* 0x000fe200078e0a08 */
[----:B------:R-:W-:Y:S01]  /*66d0*/  STL [R1+0x29c], R17 ;  /* 0x00029c1101007387 */ /* 0x000fe20000100800 */
[----:B------:R-:W-:Y:S01]  /*66e0*/  IMAD.MOV.U32 R15, RZ, RZ, R5 ;  /* 0x000000ffff0f7224 */ /* 0x000fe200078e0005 */
[----:B------:R-:W-:Y:S01]  /*66f0*/  IABS R18, R6 ;  /* 0x0000000600127213 */ /* 0x000fe20000000000 */
[----:B------:R-:W-:Y:S01]  /*6700*/  VIADD R5, R24, 0x8c ;  /* 0x0000008c18057836 */ /* 0x000fe20000000000 */
[----:B------:R-:W-:Y:S01]  /*6710*/  ISETP.GT.U32.AND P2, PT, R8, R10, PT ;  /* 0x0000000a0800720c */ /* 0x000fe20003f44070 */
[----:B------:R-:W-:Y:S01]  /*6720*/  @!P3 IMAD.MOV R0, RZ, RZ, -R0 ;  /* 0x000000ffff00b224 */ /* 0x000fe200078e0a00 */
[----:B------:R-:W-:Y:S01]  /*6730*/  ISETP.GE.AND P3, PT, R7, RZ, PT ;  /* 0x000000ff0700720c */ /* 0x000fe20003f66270 */
[----:B------:R-:W-:Y:S01]  /*6740*/  @!P1 IMAD.IADD R9, R9, 0x1, -R8 ;  /* 0x0000000109099824 */ /* 0x000fe200078e0a08 */
[----:B------:R-:W-:Y:S01]  /*6750*/  IABS R19, R5 ;  /* 0x0000000500137213 */ /* 0x000fe20000000000 */
[----:B------:R-:W-:Y:S01]  /*6760*/  IMAD.HI.U32 R7, R4, R18, RZ ;  /* 0x0000001204077227 */ /* 0x000fe200078e00ff */
[----:B------:R0:W-:Y:S02]  /*6770*/  STL [R1+0x294], R0 ;  /* 0x0002940001007387 */ /* 0x0001e40000100800 */
[----:B------:R-:W-:Y:S01]  /*6780*/  ISETP.GT.U32.AND P1, PT, R8, R9, PT ;  /* 0x000000090800720c */ /* 0x000fe20003f24070 */
[----:B------:R-:W-:-:S02]  /*6790*/  IMAD.MOV R7, RZ, RZ, -R7 ;  /* 0x000000ffff077224 */ /* 0x000fc400078e0a07 */
[----:B------:R-:W-:-:S04]  /*67a0*/  IMAD.HI.U32 R14, R4, R12, RZ ;  /* 0x0000000c040e7227 */ /* 0x000fc800078e00ff */
[----:B------:R-:W-:Y:S02]  /*67b0*/  @!P2 IMAD.IADD R10, R10, 0x1, -R8 ;  /* 0x000000010a0aa824 */ /* 0x000fe400078e0a08 */
[----:B0-----:R-:W-:Y:S02]  /*67c0*/  IMAD.MOV.U32 R0, RZ, RZ, R2 ;  /* 0x000000ffff007224 */ /* 0x001fe400078e0002 */
[----:B------:R-:W-:-:S04]  /*67d0*/  IMAD.HI.U32 R2, R4, R19, RZ ;  /* 0x0000001304027227 */ /* 0x000fc800078e00ff */
[----:B------:R-:W-:Y:S02]  /*67e0*/  IMAD.MOV R2, RZ, RZ, -R2 ;  /* 0x000000ffff027224 */ /* 0x000fe400078e0a02 */
[C---:B------:R-:W-:Y:S02]  /*67f0*/  IMAD R18, R8.reuse, R7, R18 ;  /* 0x0000000708127224 */ /* 0x040fe400078e0212 */
[C---:B------:R-:W-:Y:S02]  /*6800*/  IMAD R19, R8.reuse, R2, R19 ;  /* 0x0000000208137224 */ /* 0x040fe400078e0213 */
[----:B------:R-:W-:Y:S01]  /*6810*/  @!P1 IMAD.IADD R9, R9, 0x1, -R8 ;  /* 0x0000000109099824 */ /* 0x000fe200078e0a08 */
[----:B------:R-:W-:Y:S01]  /*6820*/  ISETP.GT.U32.AND P1, PT, R8, R18, PT ;  /* 0x000000120800720c */ /* 0x000fe20003f24070 */
[----:B------:R-:W-:Y:S02]  /*6830*/  IMAD.MOV.U32 R11, RZ, RZ, R10 ;  /* 0x000000ffff0b7224 */ /* 0x000fe400078e000a */
[----:B------:R-:W-:-:S02]  /*6840*/  IMAD.MOV R14, RZ, RZ, -R14 ;  /* 0x000000ffff0e7224 */ /* 0x000fc400078e0a0e */
[----:B------:R-:W-:Y:S01]  /*6850*/  @!P6 IMAD.MOV R11, RZ, RZ, -R11 ;  /* 0x000000ffff0be224 */ /* 0x000fe200078e0a0b */
[C---:B------:R-:W-:Y:S01]  /*6860*/  ISETP.GT.U32.AND P6, PT, R8.reuse, R19, PT ;  /* 0x000000130800720c */ /* 0x040fe20003fc4070 */
[----:B------:R-:W-:Y:S01]  /*6870*/  @!P4 IMAD.MOV R0, RZ, RZ, -R0 ;  /* 0x000000ffff00c224 */ /* 0x000fe200078e0a00 */
[----:B------:R-:W-:Y:S01]  /*6880*/  ISETP.GE.AND P4, PT, R5, RZ, PT ;  /* 0x000000ff0500720c */ /* 0x000fe20003f86270 */
[----:B------:R-:W-:Y:S02]  /*6890*/  IMAD R12, R8, R14, R12 ;  /* 0x0000000e080c7224 */ /* 0x000fe400078e020c */
[----:B------:R-:W-:Y:S02]  /*68a0*/  VIADD R5, R24, 0x8b ;  /* 0x0000008b18057836 */ /* 0x000fe40000000000 */
[----:B------:R-:W-:Y:S01]  /*68b0*/  @!P5 IMAD.MOV R15, RZ, RZ, -R15 ;  /* 0x000000ffff0fd224 */ /* 0x000fe200078e0a0f */
[----:B------:R-:W-:Y:S01]  /*68c0*/  ISETP.GE.AND P5, PT, R6, RZ, PT ;  /* 0x000000ff0600720c */ /* 0x000fe20003fa6270 */
[----:B------:R-:W-:Y:S01]  /*68d0*/  VIADD R6, R24, 0x8a ;  /* 0x0000008a18067836 */ /* 0x000fe20000000000 */
[----:B------:R-:W-:Y:S01]  /*68e0*/  ISETP.GT.U32.AND P2, PT, R8, R12, PT ;  /* 0x0000000c0800720c */ /* 0x000fe20003f44070 */
[--C-:B------:R-:W-:Y:S01]  /*68f0*/  @!P1 IMAD.IADD R18, R18, 0x1, -R8.reuse ;  /* 0x0000000112129824 */ /* 0x100fe200078e0a08 */
[----:B------:R-:W-:Y:S01]  /*6900*/  IABS R16, R5 ;  /* 0x0000000500107213 */ /* 0x000fe20000000000 */
[----:B------:R0:W-:Y:S01]  /*6910*/  STL [R1+0x290], R15 ;  /* 0x0002900f01007387 */ /* 0x0001e20000100800 */
[----:B------:R-:W-:-:S02]  /*6920*/  @!P6 IMAD.IADD R19, R19, 0x1, -R8 ;  /* 0x000000011313e824 */ /* 0x000fc400078e0a08 */
[----:B------:R-:W-:Y:S01]  /*6930*/  ISETP.GT.U32.AND P1, PT, R8, R18, PT ;  /* 0x000000120800720c */ /* 0x000fe20003f24070 */
[----:B------:R1:W-:Y:S01]  /*6940*/  STL [R1+0x288], R0 ;  /* 0x0002880001007387 */ /* 0x0003e20000100800 */
[----:B------:R-:W-:Y:S01]  /*6950*/  IMAD.HI.U32 R7, R4, R16, RZ ;  /* 0x0000001004077227 */ /* 0x000fe200078e00ff */
[----:B------:R-:W-:Y:S02]  /*6960*/  ISETP.GT.U32.AND P6, PT, R8, R19, PT ;  /* 0x000000130800720c */ /* 0x000fe40003fc4070 */
[----:B------:R-:W-:Y:S01]  /*6970*/  STL [R1+0x280], R11 ;  /* 0x0002800b01007387 */ /* 0x000fe20000100800 */
[----:B------:R-:W-:Y:S01]  /*6980*/  IMAD.MOV R7, RZ, RZ, -R7 ;  /* 0x000000ffff077224 */ /* 0x000fe200078e0a07 */
[----:B0-----:R-:W-:Y:S01]  /*6990*/  IABS R15, R6 ;  /* 0x00000006000f7213 */ /* 0x001fe20000000000 */
[----:B------:R-:W-:Y:S02]  /*69a0*/  @!P2 IMAD.IADD R12, R12, 0x1, -R8 ;  /* 0x000000010c0ca824 */ /* 0x000fe400078e0a08 */
[----:B------:R-:W-:-:S02]  /*69b0*/  IMAD R16, R8, R7, R16 ;  /* 0x0000000708107224 */ /* 0x000fc400078e0210 */
[----:B-1----:R-:W-:Y:S01]  /*69c0*/  IMAD.MOV.U32 R0, RZ, RZ, R9 ;  /* 0x000000ffff007224 */ /* 0x002fe200078e0009 */
[----:B------:R-:W-:Y:S01]  /*69d0*/  ISETP.GT.U32.AND P2, PT, R8, R12, PT ;  /* 0x0000000c0800720c */ /* 0x000fe20003f44070 */
[----:B------:R-:W-:-:S04]  /*69e0*/  IMAD.HI.U32 R2, R4, R15, RZ ;  /* 0x0000000f04027227 */ /* 0x000fc800078e00ff */
[----:B------:R-:W-:Y:S01]  /*69f0*/  @!P3 IMAD.MOV R0, RZ, RZ, -R0 ;  /* 0x000000ffff00b224 */ /* 0x000fe200078e0a00 */
[----:B------:R-:W-:Y:S01]  /*6a00*/  ISETP.GE.AND P3, PT, R5, RZ, PT ;  /* 0x000000ff0500720c */ /* 0x000fe20003f66270 */
[C---:B------:R-:W-:Y:S02]  /*6a10*/  VIADD R5, R24.reuse, 0x89 ;  /* 0x0000008918057836 */ /* 0x040fe40000000000 */
[----:B------:R-:W-:Y:S01]  /*6a20*/  IMAD.MOV R2, RZ, RZ, -R2 ;  /* 0x000000ffff027224 */ /* 0x000fe200078e0a02 */
[----:B------:R0:W-:Y:S01]  /*6a30*/  STL [R1+0x274], R0 ;  /* 0x0002740001007387 */ /* 0x0001e20000100800 */
[----:B------:R-:W-:Y:S01]  /*6a40*/  VIADD R17, R24, 0x88 ;  /* 0x0000008818117836 */ /* 0x000fe20000000000 */
[----:B------:R-:W-:Y:S01]  /*6a50*/  IABS R14, R5 ;  /* 0x00000005000e7213 */ /* 0x000fe20000000000 */
[----:B------:R-:W-:Y:S02]  /*6a60*/  IMAD R15, R8, R2, R15 ;  /* 0x00000002080f7224 */ /* 0x000fe400078e020f */
[----:B------:R-:W-:Y:S01]  /*6a70*/  @!P1 IMAD.IADD R18, R18, 0x1, -R8 ;  /* 0x0000000112129824 */ /* 0x000fe200078e0a08 */
[----:B------:R-:W-:Y:S01]  /*6a80*/  IABS R13, R17 ;  /* 0x00000011000d7213 */ /* 0x000fe20000000000 */
[----:B------:R-:W-:Y:S01]  /*6a90*/  IMAD.HI.U32 R9, R4, R14, RZ ;  /* 0x0000000e04097227 */ /* 0x000fe200078e00ff */
[----:B------:R-:W-:-:S03]  /*6aa0*/  ISETP.GT.U32.AND P1, PT, R8, R16, PT ;  /* 0x000000100800720c */ /* 0x000fc60003f24070 */
[----:B------:R-:W-:Y:S01]  /*6ab0*/  @!P6 IMAD.IADD R19, R19, 0x1, -R8 ;  /* 0x000000011313e824 */ /* 0x000fe200078e0a08 */
[----:B------:R-:W-:Y:S01]  /*6ac0*/  ISETP.GT.U32.AND P6, PT, R8, R15, PT ;  /* 0x0000000f0800720c */ /* 0x000fe20003fc4070 */
[----:B------:R-:W-:Y:S02]  /*6ad0*/  IMAD.MOV R9, RZ, RZ, -R9 ;  /* 0x000000ffff097224 */ /* 0x000fe400078e0a09 */
[----:B------:R-:W-:-:S04]  /*6ae0*/  IMAD.HI.U32 R23, R4, R13, RZ ;  /* 0x0000000d04177227 */ /* 0x000fc800078e00ff */
[----:B------:R-:W-:Y:S02]  /*6af0*/  IMAD R14, R8, R9, R14 ;  /* 0x00000009080e7224 */ /* 0x000fe400078e020e */
[----:B------:R-:W-:Y:S02]  /*6b00*/  IMAD.MOV R23, RZ, RZ, -R23 ;  /* 0x000000ffff177224 */ /* 0x000fe400078e0a17 */
[--C-:B------:R-:W-:Y:S01]  /*6b10*/  @!P2 IMAD.IADD R12, R12, 0x1, -R8.reuse ;  /* 0x000000010c0ca824 */ /* 0x100fe200078e0a08 */
[----:B------:R-:W-:Y:S01]  /*6b20*/  ISETP.GE.AND P2, PT, R6, RZ, PT ;  /* 0x000000ff0600720c */ /* 0x000fe20003f46270 */
[--C-:B------:R-:W-:Y:S01]  /*6b30*/  @!P1 IMAD.IADD R16, R16, 0x1, -R8.reuse ;  /* 0x0000000110109824 */ /* 0x100fe200078e0a08 */
[C---:B------:R-:W-:Y:S01]  /*6b40*/  ISETP.GT.U32.AND P1, PT, R8.reuse, R14, PT ;  /* 0x0000000e0800720c */ /* 0x040fe20003f24070 */
[----:B------:R-:W-:Y:S02]  /*6b50*/  IMAD R13, R8, R23, R13 ;  /* 0x00000017080d7224 */ /* 0x000fe400078e020d */
[----:B------:R-:W-:-:S02]  /*6b60*/  @!P6 IMAD.IADD R15, R15, 0x1, -R8 ;  /* 0x000000010f0fe824 */ /* 0x000fc400078e0a08 */
[----:B0-----:R-:W-:Y:S01]  /*6b70*/  IMAD.MOV.U32 R0, RZ, RZ, R12 ;  /* 0x000000ffff007224 */ /* 0x001fe200078e000c */
[----:B------:R-:W-:Y:S01]  /*6b80*/  ISETP.GT.U32.AND P6, PT, R8, R13, PT ;  /* 0x0000000d0800720c */ /* 0x000fe20003fc4070 */
[----:B------:R-:W-:Y:S02]  /*6b90*/  VIADD R2, R24, 0x86 ;  /* 0x0000008618027836 */ /* 0x000fe40000000000 */
[----:B------:R-:W-:Y:S01]  /*6ba0*/  @!P0 IMAD.MOV R0, RZ, RZ, -R0 ;  /* 0x000000ffff008224 */ /* 0x000fe200078e0a00 */
[----:B------:R-:W-:Y:S01]  /*6bb0*/  ISETP.GT.U32.AND P0, PT, R8, R15, PT ;  /* 0x0000000f0800720c */ /* 0x000fe20003f04070 */
[----:B------:R-:W-:Y:S01]  /*6bc0*/  VIADD R10, R24, 0x85 ;  /* 0x00000085180a7836 */ /* 0x000fe20000000000 */
[----:B------:R-:W-:Y:S01]  /*6bd0*/  IABS R7, R2 ;  /* 0x0000000200077213 */ /* 0x000fe20000000000 */
[----:B------:R-:W-:Y:S01]  /*6be0*/  @!P1 IMAD.IADD R14, R14, 0x1, -R8 ;  /* 0x000000010e0e9824 */ /* 0x000fe200078e0a08 */
[----:B------:R0:W-:Y:S01]  /*6bf0*/  STL [R1+0x26c], R0 ;  /* 0x00026c0001007387 */ /* 0x0001e20000100800 */
[----:B------:R-:W-:Y:S01]  /*6c00*/  ISETP.GT.U32.AND P1, PT, R8, R16, PT ;  /* 0x000000100800720c */ /* 0x000fe20003f24070 */
[----:B------:R-:W-:Y:S01]  /*6c10*/  IMAD.MOV R22, RZ, RZ, -R22 ;  /* 0x000000ffff167224 */ /* 0x000fe200078e0a16 */
[----:B------:R-:W-:Y:S01]  /*6c20*/  IABS R6, R10 ;  /* 0x0000000a00067213 */ /* 0x000fe20000000000 */
[----:B------:R-:W-:-:S04]  /*6c30*/  IMAD.HI.U32 R9, R4, R7, RZ ;  /* 0x0000000704097227 */ /* 0x000fc800078e00ff */
[----:B------:R-:W-:Y:S01]  /*6c40*/  @!P6 IMAD.IADD R13, R13, 0x1, -R8 ;  /* 0x000000010d0de824 */ /* 0x000fe200078e0a08 */
[----:B------:R-:W-:Y:S01]  /*6c50*/  ISETP.GT.U32.AND P6, PT, R8, R14, PT ;  /* 0x0000000e0800720c */ /* 0x000fe20003fc4070 */
[----:B0-----:R-:W-:Y:S02]  /*6c60*/  IMAD.MOV.U32 R0, RZ, RZ, R18 ;  /* 0x000000ffff007224 */ /* 0x001fe400078e0012 */
[----:B------:R-:W-:-:S04]  /*6c70*/  IMAD.HI.U32 R11, R4, R6, RZ ;  /* 0x00000006040b7227 */ /* 0x000fc800078e00ff */
[----:B------:R-:W-:Y:S01]  /*6c80*/  @!P5 IMAD.MOV R0, RZ, RZ, -R0 ;  /* 0x000000ffff00d224 */ /* 0x000fe200078e0a00 */
[C---:B------:R-:W-:Y:S01]  /*6c90*/  ISETP.GT.U32.AND P5, PT, R8.reuse, R13, PT ;  /* 0x0000000d0800720c */ /* 0x040fe20003fa4070 */
[----:B------:R-:W-:Y:S02]  /*6ca0*/  IMAD.MOV R23, RZ, RZ, -R9 ;  /* 0x000000ffff177224 */ /* 0x000fe400078e0a09 */
[C---:B------:R-:W-:Y:S01]  /*6cb0*/  IMAD R9, R8.reuse, R22, R21 ;  /* 0x0000001608097224 */ /* 0x040fe200078e0215 */
[----:B------:R0:W-:Y:S01]  /*6cc0*/  STL [R1+0x264], R0 ;  /* 0x0002640001007387 */ /* 0x0001e20000100800 */
[----:B------:R-:W-:Y:S02]  /*6cd0*/  IMAD.MOV R21, RZ, RZ, -R11 ;  /* 0x000000ffff157224 */ /* 0x000fe400078e0a0b */
[C---:B------:R-:W-:Y:S02]  /*6ce0*/  IMAD R7, R8.reuse, R23, R7 ;  /* 0x0000001708077224 */ /* 0x040fe400078e0207 */
[----:B------:R-:W-:-:S02]  /*6cf0*/  IMAD R6, R8, R21, R6 ;  /* 0x0000001508067224 */ /* 0x000fc400078e0206 */
[--C-:B------:R-:W-:Y:S01]  /*6d00*/  @!P1 IMAD.IADD R16, R16, 0x1, -R8.reuse ;  /* 0x0000000110109824 */ /* 0x100fe200078e0a08 */
[----:B------:R-:W-:Y:S01]  /*6d10*/  ISETP.GT.U32.AND P1, PT, R8, R7, PT ;  /* 0x000000070800720c */ /* 0x000fe20003f24070 */
[----:B------:R-:W-:Y:S01]  /*6d20*/  @!P6 IMAD.IADD R14, R14, 0x1, -R8 ;  /* 0x000000010e0ee824 */ /* 0x000fe200078e0a08 */
[----:B------:R-:W-:Y:S01]  /*6d30*/  ISETP.GT.U32.AND P6, PT, R8, R6, PT ;  /* 0x000000060800720c */ /* 0x000fe20003fc4070 */
[----:B0-----:R-:W-:Y:S02]  /*6d40*/  IMAD.MOV.U32 R0, RZ, RZ, R19 ;  /* 0x000000ffff007224 */ /* 0x001fe400078e0013 */
[----:B------:R-:W-:Y:S02]  /*6d50*/  VIADD R12, R24, 0x83 ;  /* 0x00000083180c7836 */ /* 0x000fe40000000000 */
[----:B------:R-:W-:Y:S01]  /*6d60*/  @!P4 IMAD.MOV R0, RZ, RZ, -R0 ;  /* 0x000000ffff00c224 */ /* 0x000fe200078e0a00 */
[----:B------:R-:W-:Y:S01]  /*6d70*/  ISETP.GT.U32.AND P4, PT, R8, R9, PT ;  /* 0x000000090800720c */ /* 0x000fe20003f84070 */
[----:B------:R-:W-:Y:S01]  /*6d80*/  VIADD R11, R24, 0x84 ;  /* 0x00000084180b7836 */ /* 0x000fe20000000000 */
[----:B------:R-:W-:Y:S01]  /*6d90*/  IABS R18, R12 ;  /* 0x0000000c00127213 */ /* 0x000fe20000000000 */
[--C-:B------:R-:W-:Y:S01]  /*6da0*/  @!P0 IMAD.IADD R15, R15, 0x1, -R8.reuse ;  /* 0x000000010f0f8824 */ /* 0x100fe200078e0a08 */
[----:B------:R0:W-:Y:S01]  /*6db0*/  STL [R1+0x258], R0 ;  /* 0x0002580001007387 */ /* 0x0001e20000100800 */
[----:B------:R-:W-:Y:S01]  /*6dc0*/  @!P1 IMAD.IADD R7, R7, 0x1, -R8 ;  /* 0x0000000107079824 */ /* 0x000fe200078e0a08 */
[----:B------:R-:W-:Y:S01]  /*6dd0*/  IABS R21, R11 ;  /* 0x0000000b00157213 */ /* 0x000fe20000000000 */
[----:B------:R-:W-:Y:S01]  /*6de0*/  IMAD.MOV.U32 R22, RZ, RZ, R16 ;  /* 0x000000ffff167224 */ /* 0x000fe200078e0010 */
[----:B------:R-:W-:Y:S01]  /*6df0*/  ISETP.GE.AND P0, PT, R5, RZ, PT ;  /* 0x000000ff0500720c */ /* 0x000fe20003f06270 */
[--C-:B------:R-:W-:Y:S01]  /*6e00*/  @!P5 IMAD.IADD R13, R13, 0x1, -R8.reuse ;  /* 0x000000010d0dd824 */ /* 0x100fe200078e0a08 */
[----:B------:R-:W-:Y:S01]  /*6e10*/  ISETP.GE.AND P5, PT, R17, RZ, PT ;  /* 0x000000ff1100720c */ /* 0x000fe20003fa6270 */
[--C-:B------:R-:W-:Y:S01]  /*6e20*/  @!P6 IMAD.IADD R6, R6, 0x1, -R8.reuse ;  /* 0x000000010606e824 */ /* 0x100fe200078e0a08 */
[----:B------:R-:W-:Y:S01]  /*6e30*/  ISETP.GE.AND P1, PT, R2, RZ, PT ;  /* 0x000000ff0200720c */ /* 0x000fe20003f26270 */
[----:B------:R-:W-:Y:S01]  /*6e40*/  @!P4 IMAD.IADD R9, R9, 0x1, -R8 ;  /* 0x000000010909c824 */ /* 0x000fe200078e0a08 */
[----:B------:R-:W-:Y:S01]  /*6e50*/  ISETP.GE.AND P4, PT, R20, RZ, PT ;  /* 0x000000ff1400720c */ /* 0x000fe20003f86270 */
[----:B0-----:R-:W-:-:S02]  /*6e60*/  IMAD.MOV.U32 R0, RZ, RZ, R15 ;  /* 0x000000ffff007224 */ /* 0x001fc400078e000f */
[----:B------:R-:W-:Y:S01]  /*6e70*/  IMAD.HI.U32 R5, R4, R18, RZ ;  /* 0x0000001204057227 */ /* 0x000fe200078e00ff */
[----:B------:R-:W-:-:S03]  /*6e80*/  ISETP.GT.U32.AND P6, PT, R8, R9, PT ;  /* 0x000000090800720c */ /* 0x000fc60003fc4070 */
        /* <DEDUP_REMOVED lines=9> */
[----:B------:R-:W-:Y:S02]  /*6f20*/  IMAD.MOV.U32 R15, RZ, RZ, R14 ;  /* 0x000000ffff0f7224 */ /* 0x000fe400078e000e */
[C---:B------:R-:W-:Y:S02]  /*6f30*/  IMAD R2, R8.reuse, R17, R18 ;  /* 0x0000001108027224 */ /* 0x040fe400078e0212 */
[----:B------:R-:W-:-:S02]  /*6f40*/  IMAD R5, R8, R19, R21 ;  /* 0x0000001308057224 */ /* 0x000fc400078e0215 */
[----:B------:R-:W-:Y:S02]  /*6f50*/  VIADD R16, R24, 0x82 ;  /* 0x0000008218107836 */ /* 0x000fe40000000000 */
[----:B------:R-:W-:Y:S01]  /*6f60*/  @!P0 IMAD.MOV R15, RZ, RZ, -R15 ;  /* 0x000000ffff0f8224 */ /* 0x000fe200078e0a0f */
[C---:B------:R-:W-:Y:S01]  /*6f70*/  ISETP.GT.U32.AND P0, PT, R8.reuse, R5, PT ;  /* 0x000000050800720c */ /* 0x040fe20003f04070 */
[----:B0-----:R-:W-:Y:S02]  /*6f80*/  IMAD.MOV.U32 R0, RZ, RZ, R13 ;  /* 0x000000ffff007224 */ /* 0x001fe400078e000d */
[----:B------:R-:W-:Y:S01]  /*6f90*/  @!P6 IMAD.IADD R9, R9, 0x1, -R8 ;  /* 0x000000010909e824 */ /* 0x000fe200078e0a08 */
[----:B------:R-:W-:Y:S01]  /*6fa0*/  ISETP.GT.U32.AND P6, PT, R8, R2, PT ;  /* 0x000000020800720c */ /* 0x000fe20003fc4070 */
[----:B------:R-:W-:Y:S01]  /*6fb0*/  @!P5 IMAD.MOV R0, RZ, RZ, -R0 ;  /* 0x000000ffff00d224 */ /* 0x000fe200078e0a00 */
[----:B------:R-:W-:Y:S01]  /*6fc0*/  ISETP.GE.AND P5, PT, R10, RZ, PT ;  /* 0x000000ff0a00720c */ /* 0x000fe20003fa6270 */
[--C-:B------:R-:W-:Y:S01]  /*6fd0*/  @!P3 IMAD.IADD R7, R7, 0x1, -R8.reuse ;  /* 0x000000010707b824 */ /* 0x100fe200078e0a08 */
[----:B------:R-:W-:Y:S01]  /*6fe0*/  IABS R10, R16 ;  /* 0x00000010000a7213 */ /* 0x000fe20000000000 */
[----:B------:R-:W-:Y:S01]  /*6ff0*/  STL [R1+0x248], R15 ;  /* 0x0002480f01007387 */ /* 0x000fe20000100800 */
[----:B------:R-:W-:Y:S01]  /*7000*/  IMAD.MOV.U32 R13, RZ, RZ, R9 ;  /* 0x000000ffff0d7224 */ /* 0x000fe200078e0009 */
[----:B------:R-:W-:Y:S01]  /*7010*/  ISETP.GE.AND P3, PT, R11, RZ, PT ;  /* 0x000000ff0b00720c */ /* 0x000fe20003f66270 */
[----:B------:R-:W-:Y:S01]  /*7020*/  @!P2 IMAD.IADD R6, R6, 0x1, -R8 ;  /* 0x000000010606a824 */ /* 0x000fe200078e0a08 */
[----:B------:R0:W-:Y:S01]  /*7030*/  STL [R1+0x244], R0 ;  /* 0x0002440001007387 */ /* 0x0001e20000100800 */
[----:B------:R-:W-:Y:S01]  /*7040*/  ISETP.GE.AND P2, PT, R12, RZ, PT ;  /* 0x000000ff0c00720c */ /* 0x000fe20003f46270 */
[----:B------:R-:W-:-:S04]  /*7050*/  IMAD.HI.U32 R12, R4, R10, RZ ;  /* 0x0000000a040c7227 */ /* 0x000fc800078e00ff */
[----:B------:R-:W-:Y:S02]  /*7060*/  @!P4 IMAD.MOV R13, RZ, RZ, -R13 ;  /* 0x000000ffff0dc224 */ /* 0x000fe400078e0a0d */
[----:B------:R-:W-:Y:S02]  /*7070*/  VIADD R14, R24, 0x81 ;  /* 0x00000081180e7836 */ /* 0x000fe40000000000 */
[----:B0-----:R-:W-:Y:S01]  /*7080*/  IMAD.MOV.U32 R0, RZ, RZ, R7 ;  /* 0x000000ffff007224 */ /* 0x001fe200078e0007 */
[----:B------:R-:W-:Y:S01]  /*7090*/  STL [R1+0x23c], R13 ;  /* 0x00023c0d01007387 */ /* 0x000fe20000100800 */
[----:B------:R-:W-:Y:S01]  /*70a0*/  IMAD.MOV R12, RZ, RZ, -R12 ;  /* 0x000000ffff0c7224 */ /* 0x000fe200078e0a0c */
[----:B------:R-:W-:Y:S01]  /*70b0*/  IABS R17, R14 ;  /* 0x0000000e00117213 */ /* 0x000fe20000000000 */
[----:B------:R-:W-:Y:S02]  /*70c0*/  @!P1 IMAD.MOV R0, RZ, RZ, -R0 ;  /* 0x000000ffff009224 */ /* 0x000fe400078e0a00 */
[--C-:B------:R-:W-:Y:S01]  /*70d0*/  @!P6 IMAD.IADD R2, R2, 0x1, -R8.reuse ;  /* 0x000000010202e824 */ /* 0x100fe200078e0a08 */
[----:B------:R-:W-:Y:S01]  /*70e0*/  ISETP.GE.AND P6, PT, R14, RZ, PT ;  /* 0x000000ff0e00720c */ /* 0x000fe20003fc6270 */
[----:B------:R-:W-:Y:S01]  /*70f0*/  @!P0 IMAD.IADD R5, R5, 0x1, -R8 ;  /* 0x0000000105058824 */ /* 0x000fe200078e0a08 */
[----:B------:R0:W-:Y:S01]  /*7100*/  STL [R1+0x228], R0 ;  /* 0x0002280001007387 */ /* 0x0001e20000100800 */
[C---:B------:R-:W-:Y:S01]  /*7110*/  IMAD R14, R8.reuse, R12, R10 ;  /* 0x0000000c080e7224 */ /* 0x040fe200078e020a */
[----:B------:R-:W-:Y:S01]  /*7120*/  ISETP.GT.U32.AND P1, PT, R8, R2, PT ;  /* 0x000000020800720c */ /* 0x000fe20003f24070 */
[----:B------:R-:W-:Y:S01]  /*7130*/  IMAD.HI.U32 R11, R4, R17, RZ ;  /* 0x00000011040b7227 */ /* 0x000fe200078e00ff */
[----:B------:R-:W-:-:S02]  /*7140*/  ISETP.GT.U32.AND P4, PT, R8, R5, PT ;  /* 0x000000050800720c */ /* 0x000fc40003f84070 */
[----:B------:R-:W-:Y:S01]  /*7150*/  ISETP.GE.AND P0, PT, R16, RZ, PT ;  /* 0x000000ff1000720c */ /* 0x000fe20003f06270 */
[----:B------:R-:W-:Y:S02]  /*7160*/  IMAD.MOV R11, RZ, RZ, -R11 ;  /* 0x000000ffff0b7224 */ /* 0x000fe400078e0a0b */
[----:B------:R-:W-:Y:S02]  /*7170*/  VIADD R15, R24, 0x80 ;  /* 0x00000080180f7836 */ /* 0x000fe40000000000 */
[----:B0-----:R-:W-:Y:S02]  /*7180*/  IMAD.MOV.U32 R0, RZ, RZ, R6 ;  /* 0x000000ffff007224 */ /* 0x001fe400078e0006 */
[C---:B------:R-:W-:Y:S02]  /*7190*/  IMAD R17, R8.reuse, R11, R17 ;  /* 0x0000000b08117224 */ /* 0x040fe400078e0211 */
[----:B------:R-:W-:Y:S01]  /*71a0*/  @!P5 IMAD.MOV R0, RZ, RZ, -R0 ;  /* 0x000000ffff00d224 */ /* 0x000fe200078e0a00 */
[----:B------:R-:W-:Y:S01]  /*71b0*/  ISETP.GT.U32.AND P5, PT, R8, R14, PT ;  /* 0x0000000e0800720c */ /* 0x000fe20003fa4070 */
[--C-:B------:R-:W-:Y:S01]  /*71c0*/  @!P1 IMAD.IADD R2, R2, 0x1, -R8.reuse ;  /* 0x0000000102029824 */ /* 0x100fe200078e0a08 */
[----:B------:R-:W-:Y:S01]  /*71d0*/  ISETP.GT.U32.AND P1, PT, R8, R17, PT ;  /* 0x000000110800720c */ /* 0x000fe20003f24070 */
[----:B------:R-:W-:Y:S01]  /*71e0*/  @!P4 IMAD.IADD R5, R5, 0x1, -R8 ;  /* 0x000000010505c824 */ /* 0x000fe200078e0a08 */
[----:B------:R-:W-:Y:S01]  /*71f0*/  ISETP.GE.AND P4, PT, R15, RZ, PT ;  /* 0x000000ff0f00720c */ /* 0x000fe20003f86270 */
[C---:B------:R-:W-:Y:S01]  /*7200*/  VIADD R7, R24.reuse, 0x7f ;  /* 0x0000007f18077836 */ /* 0x040fe20000000000 */
[----:B------:R-:W-:Y:S01]  /*7210*/  IABS R15, R15 ;  /* 0x0000000f000f7213 */ /* 0x000fe20000000000 */
[----:B------:R0:W-:Y:S01]  /*7220*/  STL [R1+0x224], R0 ;  /* 0x0002240001007387 */ /* 0x0001e20000100800 */
[----:B------:R-:W-:-:S02]  /*7230*/  VIADD R6, R24, 0x7e ;  /* 0x0000007e18067836 */ /* 0x000fc40000000000 */
[----:B------:R-:W-:Y:S01]  /*7240*/  IABS R9, R7 ;  /* 0x0000000700097213 */ /* 0x000fe20000000000 */
[----:B------:R-:W-:Y:S02]  /*7250*/  IMAD.HI.U32 R10, R4, R15, RZ ;  /* 0x0000000f040a7227 */ /* 0x000fe400078e00ff */
[----:B------:R-:W-:Y:S02]  /*7260*/  IABS R12, R6 ;  /* 0x00000006000c7213 */ /* 0x000fe40000000000 */
[----:B------:R-:W-:Y:S02]  /*7270*/  @!P5 IMAD.IADD R14, R14, 0x1, -R8 ;  /* 0x000000010e0ed824 */ /* 0x000fe400078e0a08 */
[----:B0-----:R-:W-:Y:S02]  /*7280*/  IMAD.MOV.U32 R0, RZ, RZ, R5 ;  /* 0x000000ffff007224 */ /* 0x001fe400078e0005 */
[----:B------:R-:W-:Y:S01]  /*7290*/  IMAD.MOV R10, RZ, RZ, -R10 ;  /* 0x000000ffff0a7224 */ /* 0x000fe200078e0a0a */
[----:B------:R-:W-:Y:S01]  /*72a0*/  ISETP.GT.U32.AND P5, PT, R8, R14, PT ;  /* 0x0000000e0800720c */ /* 0x000fe20003fa4070 */
[----:B------:R-:W-:-:S02]  /*72b0*/  @!P1 IMAD.IADD R17, R17, 0x1, -R8 ;  /* 0x0000000111119824 */ /* 0x000fc400078e0a08 */
[----:B------:R-:W-:Y:S02]  /*72c0*/  IMAD.MOV.U32 R5, RZ, RZ, R9 ;  /* 0x000000ffff057224 */ /* 0x000fe400078e0009 */
[----:B------:R-:W-:Y:S01]  /*72d0*/  @!P3 IMAD.MOV R0, RZ, RZ, -R0 ;  /* 0x000000ffff00b224 */ /* 0x000fe200078e0a00 */
[C---:B------:R-:W-:Y:S01]  /*72e0*/  ISETP.GT.U32.AND P1, PT, R8.reuse, R17, PT ;  /* 0x000000110800720c */ /* 0x040fe20003f24070 */
[----:B------:R-:W-:Y:S01]  /*72f0*/  IMAD R15, R8, R10, R15 ;  /* 0x0000000a080f7224 */ /* 0x000fe200078e020f */
[----:B------:R-:W-:Y:S01]  /*7300*/  ISETP.GE.AND P3, PT, R7, RZ, PT ;  /* 0x000000ff0700720c */ /* 0x000fe20003f66270 */
[----:B------:R-:W-:Y:S01]  /*7310*/  IMAD.HI.U32 R9, R4, R5, RZ ;  /* 0x0000000504097227 */ /* 0x000fe200078e00ff */
[----:B------:R0:W-:Y:S03]  /*7320*/  STL [R1+0x220], R0 ;  /* 0x0002200001007387 */ /* 0x0001e60000100800 */
[----:B------:R-:W-:Y:S01]  /*7330*/  @!P5 IMAD.IADD R14, R14, 0x1, -R8 ;  /* 0x000000010e0ed824 */ /* 0x000fe200078e0a08 */
[----:B------:R-:W-:Y:S01]  /*7340*/  ISETP.GT.U32.AND P5, PT, R8, R15, PT ;  /* 0x0000000f0800720c */ /* 0x000fe20003fa4070 */
[----:B------:R-:W-:-:S02]  /*7350*/  IMAD.MOV R9, RZ, RZ, -R9 ;  /* 0x000000ffff097224 */ /* 0x000fc400078e0a09 */
[----:B------:R-:W-:-:S04]  /*7360*/  IMAD.HI.U32 R7, R4, R12, RZ ;  /* 0x0000000c04077227 */ /* 0x000fc800078e00ff */
[----:B0-----:R-:W-:Y:S02]  /*7370*/  IMAD.MOV.U32 R0, RZ, RZ, R2 ;  /* 0x000000ffff007224 */ /* 0x001fe400078e0002 */
[----:B------:R-:W-:Y:S02]  /*7380*/  IMAD R2, R8, R9, R5 ;  /* 0x0000000908027224 */ /* 0x000fe400078e0205 */
[----:B------:R-:W-:Y:S01]  /*7390*/  @!P2 IMAD.MOV R0, RZ, RZ, -R0 ;  /* 0x000000ffff00a224 */ /* 0x000fe200078e0a00 */
[----:B------:R-:W-:Y:S01]  /*73a0*/  ISETP.GE.AND P2, PT, R6, RZ, PT ;  /* 0x000000ff0600720c */ /* 0x000fe20003f46270 */
[----:B------:R-:W-:Y:S02]  /*73b0*/  IMAD.MOV R7, RZ, RZ, -R7 ;  /* 0x000000ffff077224 */ /* 0x000fe400078e0a07 */
[----:B------:R-:W-:Y:S01]  /*73c0*/  VIADD R5, R24, 0x7d ;  /* 0x0000007d18057836 */ /* 0x000fe20000000000 */
[----:B------:R0:W-:Y:S01]  /*73d0*/  STL [R1+0x21c], R0 ;  /* 0x00021c0001007387 */ /* 0x0001e20000100800 */
[----:B------:R-:W-:Y:S01]  /*73e0*/  @!P1 IMAD.IADD R17, R17, 0x1, -R8 ;  /* 0x0000000111119824 */ /* 0x000fe200078e0a08 */
[C---:B------:R-:W-:Y:S01]  /*73f0*/  ISETP.GT.U32.AND P1, PT, R8.reuse, R2, PT ;  /* 0x000000020800720c */ /* 0x040fe20003f24070 */
[----:B------:R-:W-:Y:S01]  /*7400*/  IMAD R12, R8, R7, R12 ;  /* 0x00000007080c7224 */ /* 0x000fe200078e020c */
[----:B------:R-:W-:Y:S01]  /*7410*/  IABS R9, R5 ;  /* 0x0000000500097213 */ /* 0x000fe20000000000 */
[----:B------:R-:W-:-:S02]  /*7420*/  @!P5 IMAD.IADD R15, R15, 0x1, -R8 ;  /* 0x000000010f0fd824 */ /* 0x000fc400078e0a08 */
[C---:B------:R-:W-:Y:S02]  /*7430*/  VIADD R13, R24.reuse, 0x7c ;  /* 0x0000007c180d7836 */ /* 0x040fe40000000000 */
[----:B------:R-:W-:Y:S01]  /*7440*/  VIADD R10, R24, 0x7b ;  /* 0x0000007b180a7836 */ /* 0x000fe20000000000 */
        /* <DEDUP_REMOVED lines=11> */
[----:B------:R-:W-:Y:S01]  /*7500*/  VIADD R6, R24, 0x7a ;  /* 0x0000007a18067836 */ /* 0x000fe20000000000 */
[----:B------:R-:W-:-:S04]  /*7510*/  ISETP.GT.U32.AND P1, PT, R8, R2, PT ;  /* 0x000000020800720c */ /* 0x000fc80003f24070 */
[----:B------:R-:W-:Y:S01]  /*7520*/  IABS R7, R6 ;  /* 0x0000000600077213 */ /* 0x000fe20000000000 */
[----:B------:R-:W-:Y:S02]  /*7530*/  @!P0 IMAD.IADD R12, R12, 0x1, -R8 ;  /* 0x000000010c0c8824 */ /* 0x000fe400078e0a08 */
[----:B0-----:R-:W-:Y:S02]  /*7540*/  IMAD.MOV.U32 R0, RZ, RZ, R17 ;  /* 0x000000ffff007224 */ /* 0x001fe400078e0011 */
[----:B------:R-:W-:Y:S01]  /*7550*/  IMAD.HI.U32 R17, R4, R16, RZ ;  /* 0x0000001004117227 */ /* 0x000fe200078e00ff */
[----:B------:R-:W-:-:S03]  /*7560*/  ISETP.GT.U32.AND P0, PT, R8, R12, PT ;  /* 0x0000000c0800720c */ /* 0x000fc60003f04070 */
[----:B------:R-:W-:Y:S01]  /*7570*/  @!P6 IMAD.MOV R0, RZ, RZ, -R0 ;  /* 0x000000ffff00e224 */ /* 0x000fe200078e0a00 */
[----:B------:R-:W-:Y:S01]  /*7580*/  ISETP.GE.AND P6, PT, R5, RZ, PT ;  /* 0x000000ff0500720c */ /* 0x000fe20003fc6270 */
[----:B------:R-:W-:Y:S02]  /*7590*/  IMAD R5, R8, R14, R9 ;  /* 0x0000000e08057224 */ /* 0x000fe400078e0209 */
[----:B------:R-:W-:Y:S01]  /*75a0*/  IMAD.HI.U32 R9, R4, R11, RZ ;  /* 0x0000000b04097227 */ /* 0x000fe200078e00ff */
[----:B------:R0:W-:Y:S02]  /*75b0*/  STL [R1+0x208], R0 ;  /* 0x0002080001007387 */ /* 0x0001e40000100800 */
[----:B------:R-:W-:Y:S01]  /*75c0*/  ISETP.GT.U32.AND P5, PT, R8, R5, PT ;  /* 0x000000050800720c */ /* 0x000fe20003fa4070 */
[----:B------:R-:W-:Y:S02]  /*75d0*/  IMAD.MOV R17, RZ, RZ, -R17 ;  /* 0x000000ffff117224 */ /* 0x000fe400078e0a11 */
[----:B------:R-:W-:Y:S01]  /*75e0*/  @!P1 IMAD.IADD R2, R2, 0x1, -R8 ;  /* 0x0000000102029824 */ /* 0x000fe200078e0a08 */
[----:B------:R-:W-:Y:S01]  /*75f0*/  ISETP.GE.AND P1, PT, R13, RZ, PT ;  /* 0x000000ff0d00720c */ /* 0x000fe20003f26270 */
[----:B------:R-:W-:-:S04]  /*7600*/  IMAD.HI.U32 R14, R4, R7, RZ ;  /* 0x00000007040e7227 */ /* 0x000fc800078e00ff */
[----:B0-----:R-:W-:Y:S02]  /*7610*/  IMAD.MOV.U32 R0, RZ, RZ, R15 ;  /* 0x000000ffff007224 */ /* 0x001fe400078e000f */
[----:B------:R-:W-:Y:S02]  /*7620*/  IMAD.MOV R9, RZ, RZ, -R9 ;  /* 0x000000ffff097224 */ /* 0x000fe400078e0a09 */
[C---:B------:R-:W-:Y:S02]  /*7630*/  IMAD R13, R8.reuse, R17, R16 ;  /* 0x00000011080d7224 */ /* 0x040fe400078e0210 */
[----:B------:R-:W-:Y:S02]  /*7640*/  @!P5 IMAD.IADD R5, R5, 0x1, -R8 ;  /* 0x000000010505d824 */ /* 0x000fe400078e0a08 */
[----:B------:R-:W-:Y:S01]  /*7650*/  @!P4 IMAD.MOV R0, RZ, RZ, -R0 ;  /* 0x000000ffff00c224 */ /* 0x000fe200078e0a00 */
[C---:B------:R-:W-:Y:S01]  /*7660*/  ISETP.GT.U32.AND P4, PT, R8.reuse, R13, PT ;  /* 0x0000000d0800720c */ /* 0x040fe20003f84070 */
[----:B------:R-:W-:Y:S01]  /*7670*/  IMAD.MOV R14, RZ, RZ, -R14 ;  /* 0x000000ffff0e7224 */ /* 0x000fe200078e0a0e */
[C---:B------:R-:W-:Y:S01]  /*7680*/  ISETP.GT.U32.AND P5, PT, R8.reuse, R5, PT ;  /* 0x000000050800720c */ /* 0x040fe20003fa4070 */
[----:B------:R-:W-:Y:S01]  /*7690*/  IMAD R11, R8, R9, R11 ;  /* 0x00000009080b7224 */ /* 0x000fe200078e020b */
[----:B------:R0:W-:Y:S01]  /*76a0*/  STL [R1+0x204], R0 ;  /* 0x0002040001007387 */ /* 0x0001e20000100800 */
[----:B------:R-:W-:-:S02]  /*76b0*/  @!P0 IMAD.IADD R12, R12, 0x1, -R8 ;  /* 0x000000010c0c8824 */ /* 0x000fc400078e0a08 */
[----:B------:R-:W-:Y:S01]  /*76c0*/  VIADD R9, R24, 0x79 ;  /* 0x0000007918097836 */ /* 0x000fe20000000000 */
[C---:B------:R-:W-:Y:S01]  /*76d0*/  ISETP.GT.U32.AND P0, PT, R8.reuse, R11, PT ;  /* 0x0000000b0800720c */ /* 0x040fe20003f04070 */
[----:B------:R-:W-:Y:S02]  /*76e0*/  IMAD R7, R8, R14, R7 ;  /* 0x0000000e08077224 */ /* 0x000fe400078e0207 */
[----:B------:R-:W-:Y:S01]  /*76f0*/  IMAD.MOV.U32 R15, RZ, RZ, R2 ;  /* 0x000000ffff0f7224 */ /* 0x000fe200078e0002 */
[----:B------:R-:W-:Y:S01]  /*7700*/  IABS R14, R9 ;  /* 0x00000009000e7213 */ /* 0x000fe20000000000 */
[----:B------:R-:W-:Y:S01]  /*7710*/  @!P4 IMAD.IADD R13, R13, 0x1, -R8 ;  /* 0x000000010d0dc824 */ /* 0x000fe200078e0a08 */
[----:B------:R-:W-:Y:S01]  /*7720*/  ISETP.GE.AND P4, PT, R9, RZ, PT ;  /* 0x000000ff0900720c */ /* 0x000fe20003f86270 */
[----:B0-----:R-:W-:Y:S02]  /*7730*/  IMAD.MOV.U32 R0, RZ, RZ, R12 ;  /* 0x000000ffff007224 */ /* 0x001fe400078e000c */
[----:B------:R-:W-:-:S02]  /*7740*/  IMAD.MOV.U32 R2, RZ, RZ, R14 ;  /* 0x000000ffff027224 */ /* 0x000fc400078e000e */
[----:B------:R-:W-:Y:S01]  /*7750*/  @!P2 IMAD.MOV R0, RZ, RZ, -R0 ;  /* 0x000000ffff00a224 */ /* 0x000fe200078e0a00 */
[----:B------:R-:W-:Y:S01]  /*7760*/  ISETP.GT.U32.AND P2, PT, R8, R7, PT ;  /* 0x000000070800720c */ /* 0x000fe20003f44070 */
[----:B------:R-:W-:Y:S01]  /*7770*/  @!P3 IMAD.MOV R15, RZ, RZ, -R15 ;  /* 0x000000ffff0fb224 */ /* 0x000fe200078e0a0f */
[----:B------:R-:W-:Y:S01]  /*7780*/  ISETP.GE.AND P3, PT, R10, RZ, PT ;  /* 0x000000ff0a00720c */ /* 0x000fe20003f66270 */
[----:B------:R-:W-:Y:S02]  /*7790*/  VIADD R10, R24, 0x78 ;  /* 0x00000078180a7836 */ /* 0x000fe40000000000 */
[--C-:B------:R-:W-:Y:S01]  /*77a0*/  @!P5 IMAD.IADD R5, R5, 0x1, -R8.reuse ;  /* 0x000000010505d824 */ /* 0x100fe200078e0a08 */
[----:B------:R-:W-:Y:S01]  /*77b0*/  STL [R1+0x200], R15 ;  /* 0x0002000f01007387 */ /* 0x000fe20000100800 */
[----:B------:R-:W-:Y:S01]  /*77c0*/  IMAD.HI.U32 R12, R4, R2, RZ ;  /* 0x00000002040c7227 */ /* 0x000fe200078e00ff */
[----:B------:R-:W-:Y:S02]  /*77d0*/  IABS R17, R10 ;  /* 0x0000000a00117213 */ /* 0x000fe40000000000 */
[----:B------:R0:W-:Y:S01]  /*77e0*/  STL [R1+0x1fc], R0 ;  /* 0x0001fc0001007387 */ /* 0x0001e20000100800 */
[----:B------:R-:W-:Y:S01]  /*77f0*/  @!P0 IMAD.IADD R11, R11, 0x1, -R8 ;  /* 0x000000010b0b8824 */ /* 0x000fe200078e0a08 */
[----:B------:R-:W-:Y:S01]  /*7800*/  ISETP.GT.U32.AND P0, PT, R8, R13, PT ;  /* 0x0000000d0800720c */ /* 0x000fe20003f04070 */
[----:B------:R-:W-:Y:S01]  /*7810*/  IMAD.MOV R12, RZ, RZ, -R12 ;  /* 0x000000ffff0c7224 */ /* 0x000fe200078e0a0c */
[----:B------:R-:W-:Y:S01]  /*7820*/  ISETP.GE.AND P5, PT, R6, RZ, PT ;  /* 0x000000ff0600720c */ /* 0x000fe20003fa6270 */
[----:B------:R-:W-:-:S02]  /*7830*/  @!P2 IMAD.IADD R7, R7, 0x1, -R8 ;  /* 0x000000010707a824 */ /* 0x000fc400078e0a08 */
[----:B------:R-:W-:Y:S02]  /*7840*/  IMAD R2, R8, R12, R2 ;  /* 0x0000000c08027224 */ /* 0x000fe400078e0202 */
[----:B------:R-:W-:Y:S01]  /*7850*/  IMAD.HI.U32 R12, R4, R17, RZ ;  /* 0x00000011040c7227 */ /* 0x000fe200078e00ff */
[----:B------:R-:W-:-:S03]  /*7860*/  ISETP.GT.U32.AND P2, PT, R8, R7, PT ;  /* 0x000000070800720c */ /* 0x000fc60003f44070 */
[----:B0-----:R-:W-:Y:S02]  /*7870*/  IMAD.MOV.U32 R0, RZ, RZ, R5 ;  /* 0x000000ffff007224 */ /* 0x001fe400078e0005 */
[----:B------:R-:W-:Y:S02]  /*7880*/  IMAD.MOV R12, RZ, RZ, -R12 ;  /* 0x000000ffff0c7224 */ /* 0x000fe400078e0a0c */
[----:B------:R-:W-:Y:S01]  /*7890*/  @!P6 IMAD.MOV R0, RZ, RZ, -R0 ;  /* 0x000000ffff00e224 */ /* 0x000fe200078e0a00 */
[----:B------:R-:W-:Y:S01]  /*78a0*/  ISETP.GT.U32.AND P6, PT, R8, R11, PT ;  /* 0x0000000b0800720c */ /* 0x000fe20003fc4070 */
[----:B------:R-:W-:Y:S02]  /*78b0*/  VIADD R5, R24, 0x76 ;  /* 0x0000007618057836 */ /* 0x000fe40000000000 */
[--C-:B------:R-:W-:Y:S01]  /*78c0*/  @!P0 IMAD.IADD R13, R13, 0x1, -R8.reuse ;  /* 0x000000010d0d8824 */ /* 0x100fe200078e0a08 */
[C---:B------:R-:W-:Y:S01]  /*78d0*/  ISETP.GT.U32.AND P0, PT, R8.reuse, R2, PT ;  /* 0x000000020800720c */ /* 0x040fe20003f04070 */
[----:B------:R-:W-:Y:S01]  /*78e0*/  IMAD R17, R8, R12, R17 ;  /* 0x0000000c08117224 */ /* 0x000fe200078e0211 */
[----:B------:R-:W-:Y:S01]  /*78f0*/  IABS R15, R5 ;  /* 0x00000005000f7213 */ /* 0x000fe20000000000 */
[----:B------:R-:W-:Y:S01]  /*7900*/  VIADD R6, R24, 0x77 ;  /* 0x0000007718067836 */ /* 0x000fe20000000000 */
[----:B------:R0:W-:Y:S01]  /*7910*/  STL [R1+0x1f4], R0 ;  /* 0x0001f40001007387 */ /* 0x0001e20000100800 */
[----:B------:R-:W-:Y:S01]  /*7920*/  @!P2 IMAD.IADD R7, R7, 0x1, -R8 ;  /* 0x000000010707a824 */ /* 0x000fe200078e0a08 */
[----:B------:R-:W-:Y:S01]  /*7930*/  ISETP.GE.AND P2, PT, R10, RZ, PT ;  /* 0x000000ff0a00720c */ /* 0x000fe20003f46270 */
[----:B------:R-:W-:Y:S01]  /*7940*/  IMAD.HI.U32 R10, R4, R15, RZ ;  /* 0x0000000f040a7227 */ /* 0x000fe200078e00ff */
[----:B------:R-:W-:-:S03]  /*7950*/  IABS R16, R6 ;  /* 0x0000000600107213 */ /* 0x000fc60000000000 */
[----:B------:R-:W-:Y:S01]  /*7960*/  @!P6 IMAD.IADD R11, R11, 0x1, -R8 ;  /* 0x000000010b0be824 */ /* 0x000fe200078e0a08 */
[----:B------:R-:W-:Y:S01]  /*7970*/  ISETP.GT.U32.AND P6, PT, R8, R17, PT ;  /* 0x000000110800720c */ /* 0x000fe20003fc4070 */
[----:B------:R-:W-:-:S04]  /*7980*/  IMAD.HI.U32 R12, R4, R16, RZ ;  /* 0x00000010040c7227 */ /* 0x000fc800078e00ff */
[----:B0-----:R-:W-:Y:S02]  /*7990*/  IMAD.MOV.U32 R0, RZ, RZ, R13 ;  /* 0x000000ffff007224 */ /* 0x001fe400078e000d */
[----:B------:R-:W-:Y:S01]  /*79a0*/  @!P0 IMAD.IADD R2, R2, 0x1, -R8 ;  /* 0x0000000102028824 */ /* 0x000fe200078e0a08 */
[----:B------:R-:W-:Y:S01]  /*79b0*/  ISETP.GE.AND P0, PT, R6, RZ, PT ;  /* 0x000000ff0600720c */ /* 0x000fe20003f06270 */
[----:B------:R-:W-:Y:S02]  /*79c0*/  @!P1 IMAD.MOV R0, RZ, RZ, -R0 ;  /* 0x000000ffff009224 */ /* 0x000fe400078e0a00 */
[----:B------:R-:W-:Y:S02]  /*79d0*/  IMAD.MOV R10, RZ, RZ, -R10 ;  /* 0x000000ffff0a7224 */ /* 0x000fe400078e0a0a */
[----:B------:R-:W-:Y:S01]  /*79e0*/  IMAD.MOV R12, RZ, RZ, -R12 ;  /* 0x000000ffff0c7224 */ /* 0x000fe200078e0a0c */
[----:B------:R0:W-:Y:S01]  /*79f0*/  STL [R1+0x1d4], R0 ;  /* 0x0001d40001007387 */ /* 0x0001e20000100800 */
[----:B------:R-:W-:Y:S01]  /*7a00*/  @!P6 IMAD.IADD R17, R17, 0x1, -R8 ;  /* 0x000000011111e824 */ /* 0x000fe200078e0a08 */
[C---:B------:R-:W-:Y:S01]  /*7a10*/  ISETP.GT.U32.AND P6, PT, R8.reuse, R2, PT ;  /* 0x000000020800720c */ /* 0x040fe20003fc4070 */
[----:B------:R-:W-:-:S02]  /*7a20*/  IMAD R15, R8, R10, R15 ;  /* 0x0000000a080f7224 */ /* 0x000fc400078e020f */
[----:B------:R-:W-:Y:S01]  /*7a30*/  VIADD R9, R24, 0x75 ;  /* 0x0000007518097836 */ /* 0x000fe20000000000 */
[C---:B------:R-:W-:Y:S01]  /*7a40*/  ISETP.GT.U32.AND P1, PT, R8.reuse, R17, PT ;  /* 0x000000110800720c */ /* 0x040fe20003f24070 */
[C---:B------:R-:W-:Y:S02]  /*7a50*/  IMAD R16, R8.reuse, R12, R16 ;  /* 0x0000000c08107224 */ /* 0x040fe400078e0210 */
[----:B------:R-:W-:Y:S01]  /*7a60*/  @!P3 IMAD.MOV R11, RZ, RZ, -R11 ;  /* 0x000000ffff0bb224 */ /* 0x000fe200078e0a0b */
[----:B------:R-:W-:Y:S01]  /*7a70*/  IABS R14, R9 ;  /* 0x00000009000e7213 */ /* 0x000fe20000000000 */
[----:B0-----:R-:W-:Y:S01]  /*7a80*/  IMAD.MOV.U32 R0, RZ, RZ, R7 ;  /* 0x000000ffff007224 */ /* 0x001fe200078e0007 */
[----:B------:R-:W-:Y:S01]  /*7a90*/  ISETP.GT.U32.AND P3, PT, R8, R16, PT ;  /* 0x000000100800720c */ /* 0x000fe20003f64070 */
[----:B------:R-:W-:Y:S01]  /*7aa0*/  VIADD R7, R24, 0x74 ;  /* 0x0000007418077836 */ /* 0x000fe20000000000 */
[----:B------:R0:W-:Y:S01]  /*7ab0*/  STL [R1+0x1d0], R11 ;  /* 0x0001d00b01007387 */ /* 0x0001e20000100800 */
[----:B------:R-:W-:Y:S01]  /*7ac0*/  @!P5 IMAD.MOV R0, RZ, RZ, -R0 ;  /* 0x000000ffff00d224 */ /* 0x000fe200078e0a00 */
[----:B------:R-:W-:Y:S01]  /*7ad0*/  ISETP.GT.U32.AND P5, PT, R8, R15, PT ;  /* 0x0000000f0800720c */ /* 0x000fe20003fa4070 */
[----:B------:R-:W-:-:S03]  /*7ae0*/  IMAD.HI.U32 R6, R4, R14, RZ ;  /* 0x0000000e04067227 */ /* 0x000fc600078e00ff */
[----:B------:R1:W-:Y:S01]  /*7af0*/  STL [R1+0x1cc], R0 ;  /* 0x0001cc0001007387 */ /* 0x0003e20000100800 */
[----:B------:R-:W-:Y:S01]  /*7b00*/  @!P6 IMAD.IADD R2, R2, 0x1, -R8 ;  /* 0x000000010202e824 */ /* 0x000fe200078e0a08 */
[----:B------:R-:W-:Y:S01]  /*7b10*/  ISETP.GE.AND P6, PT, R5, RZ, PT ;  /* 0x000000ff0500720c */ /* 0x000fe20003fc6270 */
[----:B------:R-:W-:Y:S02]  /*7b20*/  IMAD.MOV R6, RZ, RZ, -R6 ;  /* 0x000000ffff067224 */ /* 0x000fe400078e0a06 */
[----:B0-----:R-:W-:Y:S02]  /*7b30*/  VIADD R11, R24, 0x73 ;  /* 0x00000073180b7836 */ /* 0x001fe40000000000 */
[----:B------:R-:W-:Y:S01]  /*7b40*/  IMAD R14, R8, R6, R14 ;  /* 0x00000006080e7224 */ /* 0x000fe200078e020e */
[----:B------:R-:W-:Y:S01]  /*7b50*/  IABS R6, R7 ;  /* 0x0000000700067213 */ /* 0x000fe20000000000 */
[----:B------:R-:W-:Y:S01]  /*7b60*/  @!P5 IMAD.IADD R15, R15, 0x1, -R8 ;  /* 0x000000010f0fd824 */ /* 0x000fe200078e0a08 */
[----:B------:R-:W-:Y:S01]  /*7b70*/  IABS R5, R11 ;  /* 0x0000000b00057213 */ /* 0x000fe20000000000 */
[----:B-1----:R-:W-:-:S02]  /*7b80*/  IMAD.MOV.U32 R0, RZ, RZ, R2 ;  /* 0x000000ffff007224 */ /* 0x002fc400078e0002 */
[----:B------:R-:W-:Y:S01]  /*7b90*/  @!P3 IMAD.IADD R16, R16, 0x1, -R8 ;  /* 0x000000011010b824 */ /* 0x000fe200078e0a08 */
[----:B------:R-:W-:Y:S01]  /*7ba0*/  ISETP.GE.AND P3, PT, R9, RZ, PT ;  /* 0x000000ff0900720c */ /* 0x000fe20003f66270 */
[----:B------:R-:W-:Y:S01]  /*7bb0*/  @!P4 IMAD.MOV R0, RZ, RZ, -R0 ;  /* 0x000000ffff00c224 */ /* 0x000fe200078e0a00 */
[----:B------:R-:W-:Y:S01]  /*7bc0*/  ISETP.GT.U32.AND P4, PT, R8, R15, PT ;  /* 0x0000000f0800720c */ /* 0x000fe20003f84070 */
[----:B------:R-:W-:Y:S01]  /*7bd0*/  IMAD.HI.U32 R2, R4, R5, RZ ;  /* 0x0000000504027227 */ /* 0x000fe200078e00ff */
[C---:B------:R-:W-:Y:S02]  /*7be0*/  ISETP.GT.U32.AND P5, PT, R8.reuse, R16, PT ;  /* 0x000000100800720c */ /* 0x040fe40003fa4070 */
[----:B------:R0:W-:Y:S01]  /*7bf0*/  STL [R1+0x1c8], R0 ;  /* 0x0001c80001007387 */ /* 0x0001e20000100800 */
[----:B------:R-:W-:Y:S01]  /*7c00*/  @!P1 IMAD.IADD R17, R17, 0x1, -R8 ;  /* 0x0000000111119824 */ /* 0x000fe200078e0a08 */
[----:B------:R-:W-:Y:S01]  /*7c10*/  ISETP.GT.U32.AND P1, PT, R8, R14, PT ;  /* 0x0000000e0800720c */ /* 0x000fe20003f24070 */
[----:B------:R-:W-:-:S04]  /*7c20*/  IMAD.HI.U32 R10, R4, R6, RZ ;  /* 0x00000006040a7227 */ /* 0x000fc800078e00ff */
[----:B------:R-:W-:Y:S02]  /*7c30*/  IMAD.MOV R2, RZ, RZ, -R2 ;  /* 0x000000ffff027224 */ /* 0x000fe400078e0a02 */
[----:B------:R-:W-:Y:S02]  /*7c40*/  IMAD.MOV R10, RZ, RZ, -R10 ;  /* 0x000000ffff0a7224 */ /* 0x000fe400078e0a0a */
[C---:B------:R-:W-:Y:S02]  /*7c50*/  IMAD R5, R8.reuse, R2, R5 ;  /* 0x0000000208057224 */ /* 0x040fe400078e0205 */
[C---:B------:R-:W-:Y:S02]  /*7c60*/  IMAD R6, R8.reuse, R10, R6 ;  /* 0x0000000a08067224 */ /* 0x040fe400078e0206 */
[----:B------:R-:W-:Y:S01]  /*7c70*/  @!P4 IMAD.IADD R15, R15, 0x1, -R8 ;  /* 0x000000010f0fc824 */ /* 0x000fe200078e0a08 */
[----:B------:R-:W-:Y:S01]  /*7c80*/  ISETP.GT.U32.AND P4, PT, R8, R5, PT ;  /* 0x000000050800720c */ /* 0x000fe20003f84070 */
[----:B------:R-:W-:-:S02]  /*7c90*/  VIADD R9, R24, 0x72 ;  /* 0x0000007218097836 */ /* 0x000fc40000000000 */
[--C-:B------:R-:W-:Y:S01]  /*7ca0*/  @!P5 IMAD.IADD R16, R16, 0x1, -R8.reuse ;  /* 0x000000011010d824 */ /* 0x100fe200078e0a08 */
[----:B------:R-:W-:Y:S01]  /*7cb0*/  ISETP.GT.U32.AND P5, PT, R8, R6, PT ;  /* 0x000000060800720c */ /* 0x000fe20003fa4070 */
[----:B------:R-:W-:Y:S01]  /*7cc0*/  @!P1 IMAD.IADD R14, R14, 0x1, -R8 ;  /* 0x000000010e0e9824 */ /* 0x000fe200078e0a08 */
[----:B------:R-:W-:Y:S01]  /*7cd0*/  IABS R18, R9 ;  /* 0x0000000900127213 */ /* 0x000fe20000000000 */
[----:B------:R-:W-:Y:S02]  /*7ce0*/  VIADD R10, R24, 0x71 ;  /* 0x00000071180a7836 */ /* 0x000fe40000000000 */
[----:B0-----:R-:W-:Y:S01]  /*7cf0*/  IMAD.MOV.U32 R0, RZ, RZ, R17 ;  /* 0x000000ffff007224 */ /* 0x001fe200078e0011 */
[----:B------:R-:W-:Y:S01]  /*7d00*/  ISETP.GT.U32.AND P1, PT, R8, R14, PT ;  /* 0x0000000e0800720c */ /* 0x000fe20003f24070 */
[----:B------:R-:W-:Y:S01]  /*7d10*/  IMAD.HI.U32 R19, R4, R18, RZ ;  /* 0x0000001204137227 */ /* 0x000fe200078e00ff */
[----:B------:R-:W-:-:S03]  /*7d20*/  IABS R13, R10 ;  /* 0x0000000a000d7213 */ /* 0x000fc60000000000 */
[--C-:B------:R-:W-:Y:S02]  /*7d30*/  @!P4 IMAD.IADD R5, R5, 0x1, -R8.reuse ;  /* 0x000000010505c824 */ /* 0x100fe400078e0a08 */
[----:B------:R-:W-:Y:S02]  /*7d40*/  IMAD.MOV R19, RZ, RZ, -R19 ;  /* 0x000000ffff137224 */ /* 0x000fe400078e0a13 */
[----:B------:R-:W-:Y:S01]  /*7d50*/  @!P5 IMAD.IADD R6, R6, 0x1, -R8 ;  /* 0x000000010606d824 */ /* 0x000fe200078e0a08 */
[----:B------:R-:W-:Y:S01]  /*7d60*/  ISETP.GE.AND P5, PT, R11, RZ, PT ;  /* 0x000000ff0b00720c */ /* 0x000fe20003fa6270 */
[----:B------:R-:W-:Y:S01]  /*7d70*/  @!P2 IMAD.MOV R0, RZ, RZ, -R0 ;  /* 0x000000ffff00a224 */ /* 0x000fe200078e0a00 */
[----:B------:R-:W-:Y:S01]  /*7d80*/  ISETP.GT.U32.AND P2, PT, R8, R5, PT ;  /* 0x000000050800720c */ /* 0x000fe20003f44070 */
[----:B------:R-:W-:Y:S01]  /*7d90*/  IMAD.HI.U32 R12, R4, R13, RZ ;  /* 0x0000000d040c7227 */ /* 0x000fe200078e00ff */
[C---:B------:R-:W-:Y:S02]  /*7da0*/  ISETP.GT.U32.AND P4, PT, R8.reuse, R6, PT ;  /* 0x000000060800720c */ /* 0x040fe40003f84070 */
[----:B------:R0:W-:Y:S01]  /*7db0*/  STL [R1+0x1c4], R0 ;  /* 0x0001c40001007387 */ /* 0x0001e20000100800 */
[----:B------:R-:W-:-:S02]  /*7dc0*/  IMAD R11, R8, R19, R18 ;  /* 0x00000013080b7224 */ /* 0x000fc400078e0212 */
[----:B------:R-:W-:Y:S02]  /*7dd0*/  VIADD R2, R24, 0x70 ;  /* 0x0000007018027836 */ /* 0x000fe40000000000 */
[----:B------:R-:W-:Y:S01]  /*7de0*/  @!P1 IMAD.IADD R14, R14, 0x1, -R8 ;  /* 0x000000010e0e9824 */ /* 0x000fe200078e0a08 */
[----:B------:R-:W-:Y:S01]  /*7df0*/  ISETP.GE.AND P1, PT, R7, RZ, PT ;  /* 0x000000ff0700720c */ /* 0x000fe20003f26270 */
[----:B------:R-:W-:Y:S01]  /*7e00*/  IMAD.MOV R12, RZ, RZ, -R12 ;  /* 0x000000ffff0c7224 */ /* 0x000fe200078e0a0c */
[----:B------:R-:W-:Y:S01]  /*7e10*/  IABS R7, R2 ;  /* 0x0000000200077213 */ /* 0x000fe20000000000 */
[----:B------:R-:W-:Y:S01]  /*7e20*/  @!P0 IMAD.MOV R16, RZ, RZ, -R16 ;  /* 0x000000ffff108224 */ /* 0x000fe200078e0a10 */
[C---:B------:R-:W-:Y:S01]  /*7e30*/  ISETP.GT.U32.AND P0, PT, R8.reuse, R11, PT ;  /* 0x0000000b0800720c */ /* 0x040fe20003f04070 */
[----:B0-----:R-:W-:Y:S02]  /*7e40*/  IMAD.MOV.U32 R0, RZ, RZ, R14 ;  /* 0x000000ffff007224 */ /* 0x001fe400078e000e */
[----:B------:R-:W-:Y:S01]  /*7e50*/  IMAD R13, R8, R12, R13 ;  /* 0x0000000c080d7224 */ /* 0x000fe200078e020d */
[----:B------:R-:W-:Y:S01]  /*7e60*/  STL [R1+0x1c0], R16 ;  /* 0x0001c01001007387 */ /* 0x000fe20000100800 */
[----:B------:R-:W-:Y:S01]  /*7e70*/  @!P3 IMAD.MOV R0, RZ, RZ, -R0 ;  /* 0x000000ffff00b224 */ /* 0x000fe200078e0a00 */
[----:B------:R-:W-:Y:S01]  /*7e80*/  ISETP.GE.AND P3, PT, R10, RZ, PT ;  /* 0x000000ff0a00720c */ /* 0x000fe20003f66270 */
[----:B------:R-:W-:Y:S01]  /*7e90*/  @!P2 IMAD.IADD R5, R5, 0x1, -R8 ;  /* 0x000000010505a824 */ /* 0x000fe200078e0a08 */
[----:B------:R-:W-:Y:S01]  /*7ea0*/  ISETP.GT.U32.AND P2, PT, R8, R13, PT ;  /* 0x0000000d0800720c */ /* 0x000fe20003f44070 */
[----:B------:R-:W-:-:S04]  /*7eb0*/  IMAD.HI.U32 R10, R4, R7, RZ ;  /* 0x00000007040a7227 */ /* 0x000fc800078e00ff */
[----:B------:R-:W-:Y:S01]  /*7ec0*/  @!P6 IMAD.MOV R15, RZ, RZ, -R15 ;  /* 0x000000ffff0fe224 */ /* 0x000fe200078e0a0f */
[----:B------:R-:W-:Y:S01]  /*7ed0*/  ISETP.GE.AND P6, PT, R9, RZ, PT ;  /* 0x000000ff0900720c */ /* 0x000fe20003fc6270 */
[----:B------:R-:W-:Y:S01]  /*7ee0*/  @!P4 IMAD.IADD R6, R6, 0x1, -R8 ;  /* 0x000000010606c824 */ /* 0x000fe200078e0a08 */
[----:B------:R-:W-:Y:S01]  /*7ef0*/  ISETP.GE.AND P4, PT, R2, RZ, PT ;  /* 0x000000ff0200720c */ /* 0x000fe20003f86270 */
[----:B------:R-:W-:Y:S01]  /*7f00*/  IMAD.MOV R2, RZ, RZ, -R10 ;  /* 0x000000ffff027224 */ /* 0x000fe200078e0a0a */
[----:B------:R-:W-:Y:S01]  /*7f10*/  STL [R1+0x1bc], R15 ;  /* 0x0001bc0f01007387 */ /* 0x000fe20000100800 */
[--C-:B------:R-:W-:Y:S02]  /*7f20*/  @!P0 IMAD.IADD R11, R11, 0x1, -R8.reuse ;  /* 0x000000010b0b8824 */ /* 0x100fe400078e0a08 */
[----:B------:R-:W-:Y:S01]  /*7f30*/  VIADD R9, R24, 0x6f ;  /* 0x0000006f18097836 */ /* 0x000fe20000000000 */
[----:B------:R0:W-:Y:S01]  /*7f40*/  STL [R1+0x1b8], R0 ;  /* 0x0001b80001007387 */ /* 0x0001e20000100800 */
[C---:B------:R-:W-:Y:S01]  /*7f50*/  IMAD R2, R8.reuse, R2, R7 ;  /* 0x0000000208027224 */ /* 0x040fe200078e0207 */
[----:B------:R-:W-:Y:S01]  /*7f60*/  ISETP.GT.U32.AND P0, PT, R8, R11, PT ;  /* 0x0000000b0800720c */ /* 0x000fe20003f04070 */
[----:B------:R-:W-:Y:S01]  /*7f70*/  @!P2 IMAD.IADD R13, R13, 0x1, -R8 ;  /* 0x000000010d0da824 */ /* 0x000fe200078e0a08 */
[----:B------:R-:W-:Y:S01]  /*7f80*/  IABS R10, R9 ;  /* 0x00000009000a7213 */ /* 0x000fe20000000000 */
[----:B------:R-:W-:-:S02]  /*7f90*/  IMAD.MOV.U32 R14, RZ, RZ, R6 ;  /* 0x000000ffff0e7224 */ /* 0x000fc400078e0006 */
[----:B------:R-:W-:Y:S01]  /*7fa0*/  VIADD R19, R24, 0x5e ;  /* 0x0000005e18137836 */ /* 0x000fe20000000000 */
[----:B------:R-:W-:Y:S01]  /*7fb0*/  ISETP.GT.U32.AND P2, PT, R8, R13, PT ;  /* 0x0000000d0800720c */ /* 0x000fe20003f44070 */
[----:B------:R-:W-:-:S04]  /*7fc0*/  IMAD.HI.U32 R6, R4, R10, RZ ;  /* 0x0000000a04067227 */ /* 0x000fc800078e00ff */
[----:B0-----:R-:W-:Y:S02]  /*7fd0*/  IMAD.MOV.U32 R0, RZ, RZ, R5 ;  /* 0x000000ffff007224 */ /* 0x001fe400078e0005 */
[----:B------:R-:W-:Y:S01]  /*7fe0*/  @!P1 IMAD.MOV R14, RZ, RZ, -R14 ;  /* 0x000000ffff0e9224 */ /* 0x000fe200078e0a0e */
[----:B------:R-:W-:Y:S01]  /*7ff0*/  ISETP.GE.AND P1, PT, R9, RZ, PT ;  /* 0x000000ff0900720c */ /* 0x000fe20003f26270 */
[----:B------:R-:W-:Y:S01]  /*8000*/  @!P5 IMAD.MOV R0, RZ, RZ, -R0 ;  /* 0x000000ffff00d224 */ /* 0x000fe200078e0a00 */
[----:B------:R-:W-:Y:S01]  /*8010*/  ISETP.GT.U32.AND P5, PT, R8, R2, PT ;  /* 0x000000020800720c */ /* 0x000fe20003fa4070 */
[----:B------:R-:W-:Y:S01]  /*8020*/  VIADD R5, R24, 0x6e ;  /* 0x0000006e18057836 */ /* 0x000fe20000000000 */
[----:B------:R0:W-:Y:S01]  /*8030*/  STL [R1+0x1b4], R14 ;  /* 0x0001b40e01007387 */ /* 0x0001e20000100800 */
[----:B------:R-:W-:Y:S02]  /*8040*/  IMAD.MOV R6, RZ, RZ, -R6 ;  /* 0x000000ffff067224 */ /* 0x000fe400078e0a06 */
[----:B------:R-:W-:Y:S01]  /*8050*/  @!P0 IMAD.IADD R11, R11, 0x1, -R8 ;  /* 0x000000010b0b8824 */ /* 0x000fe200078e0a08 */
[----:B------:R1:W-:Y:S01]  /*8060*/  STL [R1+0x1b0], R0 ;  /* 0x0001b00001007387 */ /* 0x0003e20000100800 */
[----:B------:R-:W-:Y:S01]  /*8070*/  IMAD R10, R8, R6, R10 ;  /* 0x00000006080a7224 */ /* 0x000fe200078e020a */
[----:B------:R-:W-:Y:S01]  /*8080*/  IABS R7, R5 ;  /* 0x0000000500077213 */ /* 0x000fe20000000000 */
[--C-:B------:R-:W-:Y:S01]  /*8090*/  @!P2 IMAD.IADD R13, R13, 0x1, -R8.reuse ;  /* 0x000000010d0da824 */ /* 0x100fe200078e0a08 */
[----:B------:R-:W-:Y:S01]  /*80a0*/  ISETP.GE.AND P0, PT, R5, RZ, PT ;  /* 0x000000ff0500720c */ /* 0x000fe20003f06270 */
[----:B------:R-:W-:Y:S01]  /*80b0*/  VIADD R5, R24, 0x6c ;  /* 0x0000006c18057836 */ /* 0x000fe20000000000 */
[----:B------:R-:W-:Y:S01]  /*80c0*/  ISETP.GT.U32.AND P2, PT, R8, R10, PT ;  /* 0x0000000a0800720c */ /* 0x000fe20003f44070 */
[----:B------:R-:W-:-:S02]  /*80d0*/  @!P5 IMAD.IADD R2, R2, 0x1, -R8 ;  /* 0x000000010202d824 */ /* 0x000fc400078e0a08 */
[----:B0-----:R-:W-:Y:S01]  /*80e0*/  VIADD R14, R24, 0x6d ;  /* 0x0000006d180e7836 */ /* 0x001fe20000000000 */
[----:B------:R-:W-:Y:S01]  /*80f0*/  IABS R6, R5 ;  /* 0x0000000500067213 */ /* 0x000fe20000000000 */
[----:B-1----:R-:W-:Y:S01]  /*8100*/  IMAD.MOV.U32 R0, RZ, RZ, R11 ;  /* 0x000000ffff007224 */ /* 0x002fe200078e000b */
[----:B------:R-:W-:Y:S01]  /*8110*/  ISETP.GT.U32.AND P5, PT, R8, R2, PT ;  /* 0x000000020800720c */ /* 0x000fe20003fa4070 */
[----:B------:R-:W-:Y:S01]  /*8120*/  IMAD.HI.U32 R12, R4, R7, RZ ;  /* 0x00000007040c7227 */ /* 0x000fe200078e00ff */
[----:B------:R-:W-:-:S03]  /*8130*/  IABS R9, R14 ;  /* 0x0000000e00097213 */ /* 0x000fc60000000000 */
[----:B------:R-:W-:Y:S01]  /*8140*/  @!P6 IMAD.MOV R0, RZ, RZ, -R0 ;  /* 0x000000ffff00e224 */ /* 0x000fe200078e0a00 */
[----:B------:R-:W-:Y:S01]  /*8150*/  ISETP.GE.AND P6, PT, R14, RZ, PT ;  /* 0x000000ff0e00720c */ /* 0x000fe20003fc6270 */
[----:B------:R-:W-:Y:S02]  /*8160*/  IMAD.MOV R12, RZ, RZ, -R12 ;  /* 0x000000ffff0c7224 */ /* 0x000fe400078e0a0c */
[----:B------:R-:W-:Y:S01]  /*8170*/  IMAD.HI.U32 R11, R4, R9, RZ ;  /* 0x00000009040b7227 */ /* 0x000fe200078e00ff */
[----:B------:R0:W-:Y:S03]  /*8180*/  STL [R1+0x1ac], R0 ;  /* 0x0001ac0001007387 */ /* 0x0001e60000100800 */
[----:B------:R-:W-:Y:S02]  /*8190*/  IMAD R7, R8, R12, R7 ;  /* 0x0000000c08077224 */ /* 0x000fe400078e0207 */
[----:B------:R-:W-:-:S02]  /*81a0*/  IMAD.MOV R11, RZ, RZ, -R11 ;  /* 0x000000ffff0b7224 */ /* 0x000fc400078e0a0b */
[--C-:B------:R-:W-:Y:S01]  /*81b0*/  @!P5 IMAD.IADD R2, R2, 0x1, -R8.reuse ;  /* 0x000000010202d824 */ /* 0x100fe200078e0a08 */
[----:B------:R-:W-:Y:S01]  /*81c0*/  ISETP.GT.U32.AND P5, PT, R8, R7, PT ;  /* 0x000000070800720c */ /* 0x000fe20003fa4070 */
[----:B------:R-:W-:Y:S02]  /*81d0*/  @!P2 IMAD.IADD R10, R10, 0x1, -R8 ;  /* 0x000000010a0aa824 */ /* 0x000fe400078e0a08 */
[----:B0-----:R-:W-:Y:S02]  /*81e0*/  IMAD.MOV.U32 R0, RZ, RZ, R13 ;  /* 0x000000ffff007224 */ /* 0x001fe400078e000d */
[----:B------:R-:W-:Y:S01]  /*81f0*/  VIADD R12, R24, 0x6b ;  /* 0x0000006b180c7836 */ /* 0x000fe20000000000 */
[C---:B------:R-:W-:Y:S01]  /*8200*/  ISETP.GT.U32.AND P2, PT, R8.reuse, R10, PT ;  /* 0x0000000a0800720c */ /* 0x040fe20003f44070 */
[----:B------:R-:W-:Y:S01]  /*8210*/  @!P3 IMAD.MOV R0, RZ, RZ, -R0 ;  /* 0x000000ffff00b224 */ /* 0x000fe200078e0a00 */
[----:B------:R-:W-:Y:S01]  /*8220*/  ISETP.GE.AND P3, PT, R5, RZ, PT ;  /* 0x000000ff0500720c */ /* 0x000fe20003f66270 */
[----:B------:R-:W-:Y:S01]  /*8230*/  IMAD R5, R8, R11, R9 ;  /* 0x0000000b08057224 */ /* 0x000fe200078e0209 */
[----:B------:R-:W-:Y:S01]  /*8240*/  IABS R16, R12 ;  /* 0x0000000c00107213 */ /* 0x000fe20000000000 */
[----:B------:R-:W-:Y:S01]  /*8250*/  IMAD.HI.U32 R9, R4, R6, RZ ;  /* 0x0000000604097227 */ /* 0x000fe200078e00ff */
[----:B------:R0:W-:Y:S03]  /*8260*/  STL [R1+0x1a8], R0 ;  /* 0x0001a80001007387 */ /* 0x0001e60000100800 */
[----:B------:R-:W-:-:S02]  /*8270*/  @!P5 IMAD.IADD R7, R7, 0x1, -R8 ;  /* 0x000000010707d824 */ /* 0x000fc400078e0a08 */
[----:B------:R-:W-:-:S03]  /*8280*/  IMAD.HI.U32 R11, R4, R16, RZ ;  /* 0x00000010040b7227 */ /* 0x000fc600078e00ff */
[----:B------:R-:W-:Y:S01]  /*8290*/  ISETP.GT.U32.AND P5, PT, R8, R7, PT ;  /* 0x000000070800720c */ /* 0x000fe20003fa4070 */
[----:B------:R-:W-:Y:S02]  /*82a0*/  @!P2 IMAD.IADD R10, R10, 0x1, -R8 ;  /* 0x000000010a0aa824 */ /* 0x000fe400078e0a08 */
[----:B0-----:R-:W-:Y:S02]  /*82b0*/  IMAD.MOV.U32 R0, RZ, RZ, R2 ;  /* 0x000000ffff007224 */ /* 0x001fe400078e0002 */
[----:B------:R-:W-:Y:S02]  /*82c0*/  IMAD.MOV R2, RZ, RZ, -R9 ;  /* 0x000000ffff027224 */ /* 0x000fe400078e0a09 */
[----:B------:R-:W-:Y:S01]  /*82d0*/  @!P4 IMAD.MOV R0, RZ, RZ, -R0 ;  /* 0x000000ffff00c224 */ /* 0x000fe200078e0a00 */
[C---:B------:R-:W-:Y:S01]  /*82e0*/  ISETP.GT.U32.AND P4, PT, R8.reuse, R5, PT ;  /* 0x000000050800720c */ /* 0x040fe20003f84070 */
[----:B------:R-:W-:Y:S02]  /*82f0*/  IMAD R6, R8, R2, R6 ;  /* 0x0000000208067224 */ /* 0x000fe400078e0206 */
[----:B------:R-:W-:Y:S01]  /*8300*/  VIADD R9, R24, 0x6a ;  /* 0x0000006a18097836 */ /* 0x000fe20000000000 */
[----:B------:R0:W-:Y:S01]  /*8310*/  STL [R1+0x1a4], R0 ;  /* 0x0001a40001007387 */ /* 0x0001e20000100800 */
[--C-:B------:R-:W-:Y:S01]  /*8320*/  @!P5 IMAD.IADD R7, R7, 0x1, -R8.reuse ;  /* 0x000000010707d824 */ /* 0x100fe200078e0a08 */
[----:B------:R-:W-:Y:S01]  /*8330*/  ISETP.GT.U32.AND P2, PT, R8, R6, PT ;  /* 0x000000060800720c */ /* 0x000fe20003f44070 */
[----:B------:R-:W-:Y:S01]  /*8340*/  VIADD R2, R24, 0x69 ;  /* 0x0000006918027836 */ /* 0x000fe20000000000 */
[----:B------:R-:W-:Y:S01]  /*8350*/  IABS R15, R9 ;  /* 0x00000009000f7213 */ /* 0x000fe20000000000 */
[----:B------:R-:W-:Y:S01]  /*8360*/  IMAD.MOV.U32 R14, RZ, RZ, R7 ;  /* 0x000000ffff0e7224 */ /* 0x000fe200078e0007 */
[----:B------:R-:W-:Y:S01]  /*8370*/  ISETP.GE.AND P5, PT, R9, RZ, PT ;  /* 0x000000ff0900720c */ /* 0x000fe20003fa6270 */
[----:B------:R-:W-:Y:S01]  /*8380*/  IMAD.MOV R11, RZ, RZ, -R11 ;  /* 0x000000ffff0b7224 */ /* 0x000fe200078e0a0b */
[----:B------:R-:W-:Y:S01]  /*8390*/  IABS R13, R2 ;  /* 0x00000002000d7213 */ /* 0x000fe20000000000 */
[----:B------:R-:W-:-:S02]  /*83a0*/  @!P4 IMAD.IADD R5, R5, 0x1, -R8 ;  /* 0x000000010505c824 */ /* 0x000fc400078e0a08 */
[----:B0-----:R-:W-:Y:S02]  /*83b0*/  IMAD.MOV.U32 R0, RZ, RZ, R10 ;  /* 0x000000ffff007224 */ /* 0x001fe400078e000a */
[----:B------:R-:W-:Y:S01]  /*83c0*/  IMAD.HI.U32 R10, R4, R15, RZ ;  /* 0x0000000f040a7227 */ /* 0x000fe200078e00ff */
[----:B------:R-:W-:-:S03]  /*83d0*/  ISETP.GT.U32.AND P4, PT, R8, R5, PT ;  /* 0x000000050800720c */ /* 0x000fc60003f84070 */
[----:B------:R-:W-:Y:S02]  /*83e0*/  IMAD.MOV R10, RZ, RZ, -R10 ;  /* 0x000000ffff0a7224 */ /* 0x000fe400078e0a0a */
[----:B------:R-:W-:Y:S02]  /*83f0*/  @!P2 IMAD.IADD R6, R6, 0x1, -R8 ;  /* 0x000000010606a824 */ /* 0x000fe400078e0a08 */
[C---:B------:R-:W-:Y:S02]  /*8400*/  IMAD R15, R8.reuse, R10, R15 ;  /* 0x0000000a080f7224 */ /* 0x040fe400078e020f */
[----:B------:R-:W-:Y:S01]  /*8410*/  @!P1 IMAD.MOV R0, RZ, RZ, -R0 ;  /* 0x000000ffff009224 */ /* 0x000fe200078e0a00 */
[C---:B------:R-:W-:Y:S01]  /*8420*/  ISETP.GT.U32.AND P2, PT, R8.reuse, R6, PT ;  /* 0x000000060800720c */ /* 0x040fe20003f44070 */
[----:B------:R-:W-:Y:S01]  /*8430*/  @!P0 IMAD.MOV R14, RZ, RZ, -R14 ;  /* 0x000000ffff0e8224 */ /* 0x000fe200078e0a0e */
[C---:B------:R-:W-:Y:S01]  /*8440*/  ISETP.GT.U32.AND P0, PT, R8.reuse, R15, PT ;  /* 0x0000000f0800720c */ /* 0x040fe20003f04070 */
[----:B------:R-:W-:Y:S01]  /*8450*/  @!P4 IMAD.IADD R5, R5, 0x1, -R8 ;  /* 0x000000010505c824 */ /* 0x000fe200078e0a08 */
[----:B------:R0:W-:Y:S01]  /*8460*/  STL [R1+0x1a0], R0 ;  /* 0x0001a00001007387 */ /* 0x0001e20000100800 */
[----:B------:R-:W-:Y:S01]  /*8470*/  IMAD R16, R8, R11, R16 ;  /* 0x0000000b08107224 */ /* 0x000fe200078e0210 */
[----:B------:R-:W-:Y:S01]  /*8480*/  ISETP.GE.AND P1, PT, R12, RZ, PT ;  /* 0x000000ff0c00720c */ /* 0x000fe20003f26270 */
[----:B------:R-:W-:Y:S01]  /*8490*/  IMAD.HI.U32 R12, R4, R13, RZ ;  /* 0x0000000d040c7227 */ /* 0x000fe200078e00ff */
[----:B------:R1:W-:Y:S02]  /*84a0*/  STL [R1+0x19c], R14 ;  /* 0x00019c0e01007387 */ /* 0x0003e40000100800 */
[----:B------:R-:W-:Y:S01]  /*84b0*/  ISETP.GT.U32.AND P4, PT, R8, R16, PT ;  /* 0x000000100800720c */ /* 0x000fe20003f84070 */
[----:B------:R-:W-:-:S02]  /*84c0*/  IMAD.MOV R9, RZ, RZ, -R12 ;  /* 0x000000ffff097224 */ /* 0x000fc400078e0a0c */
[----:B------:R-:W-:Y:S02]  /*84d0*/  @!P2 IMAD.IADD R6, R6, 0x1, -R8 ;  /* 0x000000010606a824 */ /* 0x000fe400078e0a08 */
[----:B0-----:R-:W-:Y:S02]  /*84e0*/  IMAD.MOV.U32 R0, RZ, RZ, R5 ;  /* 0x000000ffff007224 */ /* 0x001fe400078e0005 */
[----:B------:R-:W-:Y:S02]  /*84f0*/  IMAD R13, R8, R9, R13 ;  /* 0x00000009080d7224 */ /* 0x000fe400078e020d */
[----:B------:R-:W-:Y:S01]  /*8500*/  @!P6 IMAD.MOV R0, RZ, RZ, -R0 ;  /* 0x000000ffff00e224 */ /* 0x000fe200078e0a00 */
[----:B------:R-:W-:Y:S01]  /*8510*/  ISETP.GE.AND P6, PT, R2, RZ, PT ;  /* 0x000000ff0200720c */ /* 0x000fe20003fc6270 */
[----:B-1----:R-:W-:Y:S01]  /*8520*/  VIADD R14, R24, 0x67 ;  /* 0x00000067180e7836 */ /* 0x002fe20000000000 */
[----:B------:R-:W-:Y:S01]  /*8530*/  ISETP.GT.U32.AND P2, PT, R8, R13, PT ;  /* 0x0000000d0800720c */ /* 0x000fe20003f44070 */
[--C-:B------:R-:W-:Y:S01]  /*8540*/  @!P0 IMAD.IADD R15, R15, 0x1, -R8.reuse ;  /* 0x000000010f0f8824 */ /* 0x100fe200078e0a08 */
[----:B------:R0:W-:Y:S01]  /*8550*/  STL [R1+0x198], R0 ;  /* 0x0001980001007387 */ /* 0x0001e20000100800 */
[----:B------:R-:W-:Y:S01]  /*8560*/  VIADD R7, R24, 0x68 ;  /* 0x0000006818077836 */ /* 0x000fe20000000000 */
[----:B------:R-:W-:Y:S01]  /*8570*/  IABS R2, R14 ;  /* 0x0000000e00027213 */ /* 0x000fe20000000000 */
[----:B------:R-:W-:-:S02]  /*8580*/  @!P4 IMAD.IADD R16, R16, 0x1, -R8 ;  /* 0x000000011010c824 */ /* 0x000fc400078e0a08 */
[C---:B------:R-:W-:Y:S01]  /*8590*/  VIADD R12, R24.reuse, 0x66 ;  /* 0x00000066180c7836 */ /* 0x040fe20000000000 */
[----:B------:R-:W-:Y:S01]  /*85a0*/  IABS R5, R7 ;  /* 0x0000000700057213 */ /* 0x000fe20000000000 */
[----:B------:R-:W-:Y:S01]  /*85b0*/  VIADD R11, R24, 0x64 ;  /* 0x00000064180b7836 */ /* 0x000fe20000000000 */
[----:B------:R-:W-:Y:S01]  /*85c0*/  ISETP.GE.AND P4, PT, R7, RZ, PT ;  /* 0x000000ff0700720c */ /* 0x000fe20003f86270 */
[----:B0-----:R-:W-:Y:S01]  /*85d0*/  IMAD.MOV.U32 R0, RZ, RZ, R6 ;  /* 0x000000ffff007224 */ /* 0x001fe200078e0006 */
[----:B------:R-:W-:Y:S01]  /*85e0*/  ISETP.GT.U32.AND P0, PT, R8, R16, PT ;  /* 0x000000100800720c */ /* 0x000fe20003f04070 */
[----:B------:R-:W-:Y:S01]  /*85f0*/  IMAD.HI.U32 R6, R4, R2, RZ ;  /* 0x0000000204067227 */ /* 0x000fe200078e00ff */
[----:B------:R-:W-:-:S03]  /*8600*/  IABS R9, R12 ;  /* 0x0000000c00097213 */ /* 0x000fc60000000000 */
[----:B------:R-:W-:Y:S01]  /*8610*/  @!P3 IMAD.MOV R0, RZ, RZ, -R0 ;  /* 0x000000ffff00b224 */ /* 0x000fe200078e0a00 */
[----:B------:R-:W-:Y:S01]  /*8620*/  ISETP.GT.U32.AND P3, PT, R8, R15, PT ;  /* 0x0000000f0800720c */ /* 0x000fe20003f64070 */
[----:B------:R-:W-:Y:S02]  /*8630*/  IMAD.MOV R6, RZ, RZ, -R6 ;  /* 0x000000ffff067224 */ /* 0x000fe400078e0a06 */
[----:B------:R-:W-:Y:S01]  /*8640*/  IMAD.HI.U32 R7, R4, R5, RZ ;  /* 0x0000000504077227 */ /* 0x000fe200078e00ff */
[----:B------:R0:W-:Y:S03]  /*8650*/  STL [R1+0x194], R0 ;  /* 0x0001940001007387 */ /* 0x0001e60000100800 */
[----:B------:R-:W-:Y:S02]  /*8660*/  IMAD R2, R8, R6, R2 ;  /* 0x0000000608027224 */ /* 0x000fe400078e0202 */
[----:B------:R-:W-:-:S02]  /*8670*/  IMAD.MOV R7, RZ, RZ, -R7 ;  /* 0x000000ffff077224 */ /* 0x000fc400078e0a07 */
[--C-:B------:R-:W-:Y:S02]  /*8680*/  @!P2 IMAD.IADD R13, R13, 0x1, -R8.reuse ;  /* 0x000000010d0da824 */ /* 0x100fe400078e0a08 */
[--C-:B------:R-:W-:Y:S01]  /*8690*/  @!P3 IMAD.IADD R15, R15, 0x1, -R8.reuse ;  /* 0x000000010f0fb824 */ /* 0x100fe200078e0a08 */
[C---:B------:R-:W-:Y:S01]  /*86a0*/  ISETP.GT.U32.AND P3, PT, R8.reuse, R2, PT ;  /* 0x000000020800720c */ /* 0x040fe20003f64070 */
[C---:B------:R-:W-:Y:S01]  /*86b0*/  IMAD R5, R8.reuse, R7, R5 ;  /* 0x0000000708057224 */ /* 0x040fe200078e0205 */
[----:B------:R-:W-:Y:S01]  /*86c0*/  ISETP.GT.U32.AND P2, PT, R8, R13, PT ;  /* 0x0000000d0800720c */ /* 0x000fe20003f44070 */
[----:B------:R-:W-:Y:S02]  /*86d0*/  @!P0 IMAD.IADD R16, R16, 0x1, -R8 ;  /* 0x0000000110108824 */ /* 0x000fe400078e0a08 */
[----:B------:R-:W-:Y:S01]  /*86e0*/  VIADD R7, R24, 0x65 ;  /* 0x0000006518077836 */ /* 0x000fe20000000000 */
[----:B------:R-:W-:Y:S01]  /*86f0*/  ISETP.GT.U32.AND P0, PT, R8, R5, PT ;  /* 0x000000050800720c */ /* 0x000fe20003f04070 */
[----:B0-----:R-:W-:-:S02]  /*8700*/  IMAD.MOV.U32 R0, RZ, RZ, R16 ;  /* 0x000000ffff007224 */ /* 0x001fc400078e0010 */
[----:B------:R-:W-:Y:S01]  /*8710*/  IMAD.HI.U32 R6, R4, R9, RZ ;  /* 0x0000000904067227 */ /* 0x000fe200078e00ff */
[----:B------:R-:W-:-:S03]  /*8720*/  IABS R10, R7 ;  /* 0x00000007000a7213 */ /* 0x000fc60000000000 */
[----:B------:R-:W-:Y:S02]  /*8730*/  @!P3 IMAD.IADD R2, R2, 0x1, -R8 ;  /* 0x000000010202b824 */ /* 0x000fe400078e0a08 */
[----:B------:R-:W-:Y:S01]  /*8740*/  @!P1 IMAD.MOV R0, RZ, RZ, -R0 ;  /* 0x000000ffff009224 */ /* 0x000fe200078e0a00 */
[----:B------:R-:W-:Y:S01]  /*8750*/  ISETP.GE.AND P1, PT, R12, RZ, PT ;  /* 0x000000ff0c00720c */ /* 0x000fe20003f26270 */
[----:B------:R-:W-:Y:S01]  /*8760*/  @!P2 IMAD.IADD R13, R13, 0x1, -R8 ;  /* 0x000000010d0da824 */ /* 0x000fe200078e0a08 */
[----:B------:R-:W-:Y:S01]  /*8770*/  ISETP.GT.U32.AND P3, PT, R8, R2, PT ;  /* 0x000000020800720c */ /* 0x000fe20003f64070 */
[----:B------:R-:W-:Y:S01]  /*8780*/  IMAD.HI.U32 R12, R4, R10, RZ ;  /* 0x0000000a040c7227 */ /* 0x000fe200078e00ff */
[----:B------:R0:W-:Y:S01]  /*8790*/  STL [R1+0x190], R0 ;  /* 0x0001900001007387 */ /* 0x0001e20000100800 */
[----:B------:R-:W-:Y:S02]  /*87a0*/  ISETP.GE.AND P2, PT, R14, RZ, PT ;  /* 0x000000ff0e00720c */ /* 0x000fe40003f46270 */
[----:B------:R-:W-:Y:S01]  /*87b0*/  IMAD.MOV R6, RZ, RZ, -R6 ;  /* 0x000000ffff067224 */ /* 0x000fe200078e0a06 */
[----:B------:R-:W-:Y:S01]  /*87c0*/  IABS R14, R11 ;  /* 0x0000000b000e7213 */ /* 0x000fe20000000000 */
[----:B------:R-:W-:-:S02]  /*87d0*/  @!P0 IMAD.IADD R5, R5, 0x1, -R8 ;  /* 0x0000000105058824 */ /* 0x000fc400078e0a08 */
[----:B------:R-:W-:Y:S02]  /*87e0*/  IMAD.MOV R12, RZ, RZ, -R12 ;  /* 0x000000ffff0c7224 */ /* 0x000fe400078e0a0c */
[C---:B------:R-:W-:Y:S01]  /*87f0*/  IMAD R9, R8.reuse, R6, R9 ;  /* 0x0000000608097224 */ /* 0x040fe200078e0209 */
[C---:B------:R-:W-:Y:S01]  /*8800*/  ISETP.GT.U32.AND P0, PT, R8.reuse, R5, PT ;  /* 0x000000050800720c */ /* 0x040fe20003f04070 */
[----:B0-----:R-:W-:Y:S02]  /*8810*/  IMAD.MOV.U32 R0, RZ, RZ, R13 ;  /* 0x000000ffff007224 */ /* 0x001fe400078e000d */
[----:B------:R-:W-:Y:S01]  /*8820*/  @!P5 IMAD.MOV R15, RZ, RZ, -R15 ;  /* 0x000000ffff0fd224 */ /* 0x000fe200078e0a0f */
[C---:B------:R-:W-:Y:S01]  /*8830*/  ISETP.GT.U32.AND P5, PT, R8.reuse, R9, PT ;  /* 0x000000090800720c */ /* 0x040fe20003fa4070 */
[----:B------:R-:W-:Y:S01]  /*8840*/  @!P6 IMAD.MOV R0, RZ, RZ, -R0 ;  /* 0x000000ffff00e224 */ /* 0x000fe200078e0a00 */
[----:B------:R-:W-:Y:S01]  /*8850*/  ISETP.GE.AND P6, PT, R7, RZ, PT ;  /* 0x000000ff0700720c */ /* 0x000fe20003fc6270 */
[----:B------:R-:W-:Y:S01]  /*8860*/  IMAD R7, R8, R12, R10 ;  /* 0x0000000c08077224 */ /* 0x000fe200078e020a */
[----:B------:R-:W-:Y:S01]  /*8870*/  STL [R1+0x18c], R15 ;  /* 0x00018c0f01007387 */ /* 0x000fe20000100800 */
[----:B------:R-:W-:-:S02]  /*8880*/  @!P3 IMAD.IADD R2, R2, 0x1, -R8 ;  /* 0x000000010202b824 */ /* 0x000fc400078e0a08 */
[----:B------:R-:W-:Y:S01]  /*8890*/  VIADD R10, R24, 0x62 ;  /* 0x00000062180a7836 */ /* 0x000fe20000000000 */
[----:B------:R-:W-:Y:S01]  /*88a0*/  ISETP.GT.U32.AND P3, PT, R8, R7, PT ;  /* 0x000000070800720c */ /* 0x000fe20003f64070 */
[--C-:B------:R-:W-:Y:S01]  /*88b0*/  @!P0 IMAD.IADD R5, R5, 0x1, -R8.reuse ;  /* 0x0000000105058824 */ /* 0x100fe200078e0a08 */
[----:B------:R-:W-:Y:S01]  /*88c0*/  ISETP.GE.AND P0, PT, R11, RZ, PT ;  /* 0x000000ff0b00720c */ /* 0x000fe20003f06270 */
[----:B------:R-:W-:Y:S01]  /*88d0*/  VIADD R11, R24, 0x63 ;  /* 0x00000063180b7836 */ /* 0x000fe20000000000 */
[----:B------:R0:W-:Y:S01]  /*88e0*/  STL [R1+0x188], R0 ;  /* 0x0001880001007387 */ /* 0x0001e20000100800 */
[----:B------:R-:W-:Y:S01]  /*88f0*/  @!P5 IMAD.IADD R9, R9, 0x1, -R8 ;  /* 0x000000010909d824 */ /* 0x000fe200078e0a08 */
[----:B------:R-:W-:Y:S01]  /*8900*/  IABS R20, R10 ;  /* 0x0000000a00147213 */ /* 0x000fe20000000000 */
[----:B------:R-:W-:Y:S01]  /*8910*/  IMAD.HI.U32 R6, R4, R14, RZ ;  /* 0x0000000e04067227 */ /* 0x000fe200078e00ff */
[----:B------:R-:W-:Y:S02]  /*8920*/  IABS R21, R11 ;  /* 0x0000000b00157213 */ /* 0x000fe40000000000 */
[----:B------:R-:W-:Y:S01]  /*8930*/  ISETP.GT.U32.AND P5, PT, R8, R9, PT ;  /* 0x000000090800720c */ /* 0x000fe20003fa4070 */
[----:B------:R-:W-:-:S02]  /*8940*/  IMAD.MOV R6, RZ, RZ, -R6 ;  /* 0x000000ffff067224 */ /* 0x000fc400078e0a06 */
[----:B------:R-:W-:Y:S02]  /*8950*/  @!P3 IMAD.IADD R7, R7, 0x1, -R8 ;  /* 0x000000010707b824 */ /* 0x000fe400078e0a08 */
[----:B0-----:R-:W-:Y:S02]  /*8960*/  IMAD.MOV.U32 R0, RZ, RZ, R5 ;  /* 0x000000ffff007224 */ /* 0x001fe400078e0005 */
[----:B------:R-:W-:Y:S01]  /*8970*/  IMAD.HI.U32 R5, R4, R21, RZ ;  /* 0x0000001504057227 */ /* 0x000fe200078e00ff */
[----:B------:R-:W-:-:S03]  /*8980*/  ISETP.GT.U32.AND P3, PT, R8, R7, PT ;  /* 0x000000070800720c */ /* 0x000fc60003f64070 */
[----:B------:R-:W-:Y:S02]  /*8990*/  @!P4 IMAD.MOV R0, RZ, RZ, -R0 ;  /* 0x000000ffff00c224 */ /* 0x000fe400078e0a00 */
[----:B------:R-:W-:Y:S02]  /*89a0*/  IMAD.MOV R5, RZ, RZ, -R5 ;  /* 0x000000ffff057224 */ /* 0x000fe400078e0a05 */
[----:B------:R-:W-:Y:S01]  /*89b0*/  @!P5 IMAD.IADD R9, R9, 0x1, -R8 ;  /* 0x000000010909d824 */ /* 0x000fe200078e0a08 */
[----:B------:R0:W-:Y:S01]  /*89c0*/  STL [R1+0x184], R0 ;  /* 0x0001840001007387 */ /* 0x0001e20000100800 */
[----:B------:R-:W-:Y:S01]  /*89d0*/  IMAD R21, R8, R5, R21 ;  /* 0x0000000508157224 */ /* 0x000fe200078e0215 */
[----:B------:R-:W-:Y:S01]  /*89e0*/  ISETP.GE.AND P5, PT, R10, RZ, PT ;  /* 0x000000ff0a00720c */ /* 0x000fe20003fa6270 */
[C---:B------:R-:W-:Y:S02]  /*89f0*/  IMAD R14, R8.reuse, R6, R14 ;  /* 0x00000006080e7224 */ /* 0x040fe400078e020e */
[----:B------:R-:W-:Y:S01]  /*8a00*/  @!P3 IMAD.IADD R7, R7, 0x1, -R8 ;  /* 0x000000010707b824 */ /* 0x000fe200078e0a08 */
[C---:B------:R-:W-:Y:S01]  /*8a10*/  ISETP.GT.U32.AND P3, PT, R8.reuse, R21, PT ;  /* 0x000000150800720c */ /* 0x040fe20003f64070 */
[----:B------:R-:W-:Y:S01]  /*8a20*/  IMAD.MOV.U32 R12, RZ, RZ, R9 ;  /* 0x000000ffff0c7224 */ /* 0x000fe200078e0009 */
[----:B------:R-:W-:Y:S01]  /*8a30*/  ISETP.GT.U32.AND P4, PT, R8, R14, PT ;  /* 0x0000000e0800720c */ /* 0x000fe20003f84070 */
[----:B------:R-:W-:-:S02]  /*8a40*/  VIADD R6, R24, 0x61 ;  /* 0x0000006118067836 */ /* 0x000fc40000000000 */
[----:B0-----:R-:W-:Y:S02]  /*8a50*/  IMAD.MOV.U32 R0, RZ, RZ, R2 ;  /* 0x000000ffff007224 */ /* 0x001fe400078e0002 */
[----:B------:R-:W-:-:S04]  /*8a60*/  IMAD.HI.U32 R2, R4, R20, RZ ;  /* 0x0000001404027227 */ /* 0x000fc800078e00ff */
[----:B------:R-:W-:Y:S02]  /*8a70*/  IMAD.MOV R2, RZ, RZ, -R2 ;  /* 0x000000ffff027224 */ /* 0x000fe400078e0a02 */
[----:B------:R-:W-:Y:S01]  /*8a80*/  @!P2 IMAD.MOV R0, RZ, RZ, -R0 ;  /* 0x000000ffff00a224 */ /* 0x000fe200078e0a00 */
[----:B------:R-:W-:Y:S01]  /*8a90*/  ISETP.GE.AND P2, PT, R11, RZ, PT ;  /* 0x000000ff0b00720c */ /* 0x000fe20003f46270 */
[C---:B------:R-:W-:Y:S01]  /*8aa0*/  IMAD R20, R8.reuse, R2, R20 ;  /* 0x0000000208147224 */ /* 0x040fe200078e0214 */
[----:B------:R-:W-:Y:S01]  /*8ab0*/  IABS R11, R6 ;  /* 0x00000006000b7213 */ /* 0x000fe20000000000 */
[----:B------:R-:W-:Y:S01]  /*8ac0*/  @!P1 IMAD.MOV R12, RZ, RZ, -R12 ;  /* 0x000000ffff0c9224 */ /* 0x000fe200078e0a0c */
[----:B------:R0:W-:Y:S01]  /*8ad0*/  STL [R1+0x180], R0 ;  /* 0x0001800001007387 */ /* 0x0001e20000100800 */
[----:B------:R-:W-:Y:S01]  /*8ae0*/  @!P3 IMAD.IADD R21, R21, 0x1, -R8 ;  /* 0x000000011515b824 */ /* 0x000fe200078e0a08 */
[----:B------:R-:W-:Y:S01]  /*8af0*/  ISETP.GT.U32.AND P1, PT, R8, R20, PT ;  /* 0x000000140800720c */ /* 0x000fe20003f24070 */
[----:B------:R-:W-:Y:S01]  /*8b00*/  IMAD.MOV.U32 R10, RZ, RZ, R11 ;  /* 0x000000ffff0a7224 */ /* 0x000fe200078e000b */
[----:B------:R1:W-:Y:S01]  /*8b10*/  STL [R1+0x17c], R12 ;  /* 0x00017c0c01007387 */ /* 0x0003e20000100800 */
[----:B------:R-:W-:Y:S01]  /*8b20*/  VIADD R5, R24, 0x60 ;  /* 0x0000006018057836 */ /* 0x000fe20000000000 */
[----:B------:R-:W-:Y:S01]  /*8b30*/  ISETP.GT.U32.AND P3, PT, R8, R21, PT ;  /* 0x000000150800720c */ /* 0x000fe20003f64070 */
[----:B------:R-:W-:Y:S01]  /*8b40*/  IMAD.HI.U32 R2, R4, R10, RZ ;  /* 0x0000000a04027227 */ /* 0x000fe200078e00ff */
[----:B------:R-:W-:-:S02]  /*8b50*/  IABS R11, R19 ;  /* 0x00000013000b7213 */ /* 0x000fc40000000000 */
[----:B------:R-:W-:Y:S01]  /*8b60*/  IABS R13, R5 ;  /* 0x00000005000d7213 */ /* 0x000fe20000000000 */
[----:B------:R-:W-:Y:S02]  /*8b70*/  @!P4 IMAD.IADD R14, R14, 0x1, -R8 ;  /* 0x000000010e0ec824 */ /* 0x000fe400078e0a08 */
[----:B------:R-:W-:Y:S02]  /*8b80*/  IMAD.MOV R2, RZ, RZ, -R2 ;  /* 0x000000ffff027224 */ /* 0x000fe400078e0a02 */
[----:B------:R-:W-:Y:S01]  /*8b90*/  @!P1 IMAD.IADD R20, R20, 0x1, -R8 ;  /* 0x0000000114149824 */ /* 0x000fe200078e0a08 */
[----:B------:R-:W-:Y:S01]  /*8ba0*/  ISETP.GT.U32.AND P4, PT, R8, R14, PT ;  /* 0x0000000e0800720c */ /* 0x000fe20003f84070 */
[----:B0-----:R-:W-:Y:S02]  /*8bb0*/  IMAD.MOV.U32 R0, RZ, RZ, R7 ;  /* 0x000000ffff007224 */ /* 0x001fe400078e0007 */
[----:B------:R-:W-:Y:S01]  /*8bc0*/  VIADD R7, R24, 0x5f ;  /* 0x0000005f18077836 */ /* 0x000fe20000000000 */
[C---:B------:R-:W-:Y:S01]  /*8bd0*/  ISETP.GT.U32.AND P1, PT, R8.reuse, R20, PT ;  /* 0x000000140800720c */ /* 0x040fe20003f24070 */
[----:B------:R-:W-:-:S02]  /*8be0*/  IMAD R10, R8, R2, R10 ;  /* 0x00000002080a7224 */ /* 0x000fc400078e020a */
[----:B------:R-:W-:Y:S01]  /*8bf0*/  IMAD.HI.U32 R2, R4, R13, RZ ;  /* 0x0000000d04027227 */ /* 0x000fe200078e00ff */
[----:B-1----:R-:W-:-:S03]  /*8c00*/  IABS R12, R7 ;  /* 0x00000007000c7213 */ /* 0x002fc60000000000 */
[----:B------:R-:W-:Y:S02]  /*8c10*/  IMAD.MOV R2, RZ, RZ, -R2 ;  /* 0x000000ffff027224 */ /* 0x000fe400078e0a02 */
[----:B------:R-:W-:Y:S01]  /*8c20*/  @!P3 IMAD.IADD R21, R21, 0x1, -R8 ;  /* 0x000000011515b824 */ /* 0x000fe200078e0a08 */
[C---:B------:R-:W-:Y:S01]  /*8c30*/  ISETP.GT.U32.AND P3, PT, R8.reuse, R10, PT ;  /* 0x0000000a0800720c */ /* 0x040fe20003f64070 */
[----:B------:R-:W-:Y:S02]  /*8c40*/  IMAD R13, R8, R2, R13 ;  /* 0x00000002080d7224 */ /* 0x000fe400078e020d */
[----:B------:R-:W-:-:S04]  /*8c50*/  IMAD.HI.U32 R9, R4, R12, RZ ;  /* 0x0000000c04097227 */ /* 0x000fc800078e00ff */
[--C-:B------:R-:W-:Y:S01]  /*8c60*/  @!P4 IMAD.IADD R14, R14, 0x1, -R8.reuse ;  /* 0x000000010e0ec824 */ /* 0x100fe200078e0a08 */
[----:B------:R-:W-:Y:S01]  /*8c70*/  ISETP.GE.AND P4, PT, R5, RZ, PT ;  /* 0x000000ff0500720c */ /* 0x000fe20003f86270 */
[----:B------:R-:W-:Y:S02]  /*8c80*/  IMAD.MOV R9, RZ, RZ, -R9 ;  /* 0x000000ffff097224 */ /* 0x000fe400078e0a09 */
[----:B------:R-:W-:Y:S01]  /*8c90*/  @!P1 IMAD.IADD R20, R20, 0x1, -R8 ;  /* 0x0000000114149824 */ /* 0x000fe200078e0a08 */
[----:B------:R-:W-:Y:S01]  /*8ca0*/  ISETP.GT.U32.AND P1, PT, R8, R13, PT ;  /* 0x0000000d0800720c */ /* 0x000fe20003f24070 */
[----:B------:R-:W-:-:S04]  /*8cb0*/  IMAD.HI.U32 R5, R4, R11, RZ ;  /* 0x0000000b04057227 */ /* 0x000fc800078e00ff */
[----:B------:R-:W-:Y:S02]  /*8cc0*/  IMAD R12, R8, R9, R12 ;  /* 0x00000009080c7224 */ /* 0x000fe400078e020c */
[----:B------:R-:W-:Y:S01]  /*8cd0*/  @!P6 IMAD.MOV R0, RZ, RZ, -R0 ;  /* 0x000000ffff00e224 */ /* 0x000fe200078e0a00 */
[----:B------:R-:W-:Y:S01]  /*8ce0*/  ISETP.GE.AND P6, PT, R6, RZ, PT ;  /* 0x000000ff0600720c */ /* 0x000fe20003fc6270 */
[----:B------:R-:W-:Y:S02]  /*8cf0*/  IMAD.MOV R5, RZ, RZ, -R5 ;  /* 0x000000ffff057224 */ /* 0x000fe400078e0a05 */
[--C-:B------:R-:W-:Y:S01]  /*8d00*/  @!P3 IMAD.IADD R10, R10, 0x1, -R8.reuse ;  /* 0x000000010a0ab824 */ /* 0x100fe200078e0a08 */
[C---:B------:R-:W-:Y:S01]  /*8d10*/  ISETP.GT.U32.AND P3, PT, R8.reuse, R12, PT ;  /* 0x0000000c0800720c */ /* 0x040fe20003f64070 */
[----:B------:R-:W-:Y:S01]  /*8d20*/  IMAD R11, R8, R5, R11 ;  /* 0x00000005080b7224 */ /* 0x000fe200078e020b */
[----:B------:R0:W-:Y:S01]  /*8d30*/  STL [R1+0x178], R0 ;  /* 0x0001780001007387 */ /* 0x0001e20000100800 */
[----:B------:R-:W-:-:S02]  /*8d40*/  @!P1 IMAD.IADD R13, R13, 0x1, -R8 ;  /* 0x000000010d0d9824 */ /* 0x000fc400078e0a08 */
[----:B------:R-:W-:Y:S01]  /*8d50*/  VIADD R15, R24, 0x5d ;  /* 0x0000005d180f7836 */ /* 0x000fe20000000000 */
[----:B------:R-:W-:Y:S01]  /*8d60*/  ISETP.GT.U32.AND P1, PT, R8, R11, PT ;  /* 0x0000000b0800720c */ /* 0x000fe20003f24070 */
[C---:B------:R-:W-:Y:S02]  /*8d70*/  VIADD R5, R24.reuse, 0x5b ;  /* 0x0000005b18057836 */ /* 0x040fe40000000000 */
[C---:B------:R-:W-:Y:S01]  /*8d80*/  VIADD R2, R24.reuse, 0x5c ;  /* 0x0000005c18027836 */ /* 0x040fe20000000000 */
[----:B------:R-:W-:Y:S01]  /*8d90*/  IABS R6, R15 ;  /* 0x0000000f00067213 */ /* 0x000fe20000000000 */
[----:B------:R-:W-:Y:S01]  /*8da0*/  VIADD R9, R24, 0x5a ;  /* 0x0000005a18097836 */ /* 0x000fe20000000000 */
[----:B------:R-:W-:Y:S01]  /*8db0*/  IABS R17, R5 ;  /* 0x0000000500117213 */ /* 0x000fe20000000000 */
[----:B0-----:R-:W-:Y:S01]  /*8dc0*/  IMAD.MOV.U32 R0, RZ, RZ, R14 ;  /* 0x000000ffff007224 */ /* 0x001fe200078e000e */
[----:B------:R-:W-:Y:S01]  /*8dd0*/  IABS R18, R2 ;  /* 0x0000000200127213 */ /* 0x000fe20000000000 */
[----:B------:R-:W-:Y:S01]  /*8de0*/  @!P3 IMAD.IADD R12, R12, 0x1, -R8 ;  /* 0x000000010c0cb824 */ /* 0x000fe200078e0a08 */
[C---:B------:R-:W-:Y:S01]  /*8df0*/  ISETP.GT.U32.AND P3, PT, R8.reuse, R13, PT ;  /* 0x0000000d0800720c */ /* 0x040fe20003f64070 */
[----:B------:R-:W-:Y:S01]  /*8e00*/  @!P0 IMAD.MOV R0, RZ, RZ, -R0 ;  /* 0x000000ffff008224 */ /* 0x000fe200078e0a00 */
[----:B------:R-:W-:Y:S01]  /*8e10*/  ISETP.GT.U32.AND P0, PT, R8, R10, PT ;  /* 0x0000000a0800720c */ /* 0x000fe20003f04070 */
[----:B------:R-:W-:-:S03]  /*8e20*/  IMAD.HI.U32 R22, R4, R6, RZ ;  /* 0x0000000604167227 */ /* 0x000fc600078e00ff */
[----:B------:R0:W-:Y:S01]  /*8e30*/  STL [R1+0x174], R0 ;  /* 0x0001740001007387 */ /* 0x0001e20000100800 */
[----:B------:R-:W-:-:S04]  /*8e40*/  IMAD.HI.U32 R14, R4, R17, RZ ;  /* 0x00000011040e7227 */ /* 0x000fc800078e00ff */
[----:B------:R-:W-:Y:S02]  /*8e50*/  @!P1 IMAD.IADD R11, R11, 0x1, -R8 ;  /* 0x000000010b0b9824 */ /* 0x000fe400078e0a08 */
[----:B------:R-:W-:Y:S02]  /*8e60*/  IMAD.MOV R22, RZ, RZ, -R22 ;  /* 0x000000ffff167224 */ /* 0x000fe400078e0a16 */
[----:B------:R-:W-:Y:S01]  /*8e70*/  IMAD.MOV R14, RZ, RZ, -R14 ;  /* 0x000000ffff0e7224 */ /* 0x000fe200078e0a0e */
[----:B------:R-:W-:Y:S01]  /*8e80*/  ISETP.GT.U32.AND P1, PT, R8, R11, PT ;  /* 0x0000000b0800720c */ /* 0x000fe20003f24070 */
[----:B0-----:R-:W-:Y:S02]  /*8e90*/  IMAD.MOV.U32 R0, RZ, RZ, R21 ;  /* 0x000000ffff007224 */ /* 0x001fe400078e0015 */
[----:B------:R-:W-:-:S04]  /*8ea0*/  IMAD.HI.U32 R16, R4, R18, RZ ;  /* 0x0000001204107227 */ /* 0x000fc800078e00ff */
[----:B------:R-:W-:Y:S01]  /*8eb0*/  @!P2 IMAD.MOV R0, RZ, RZ, -R0 ;  /* 0x000000ffff00a224 */ /* 0x000fe200078e0a00 */
[C---:B------:R-:W-:Y:S01]  /*8ec0*/  ISETP.GT.U32.AND P2, PT, R8.reuse, R12, PT ;  /* 0x0000000c0800720c */ /* 0x040fe20003f44070 */
[C---:B------:R-:W-:Y:S02]  /*8ed0*/  IMAD R6, R8.reuse, R22, R6 ;  /* 0x0000001608067224 */ /* 0x040fe400078e0206 */
[----:B------:R-:W-:Y:S01]  /*8ee0*/  IMAD R17, R8, R14, R17 ;  /* 0x0000000e08117224 */ /* 0x000fe200078e0211 */
[----:B------:R0:W-:Y:S01]  /*8ef0*/  STL [R1+0x170], R0 ;  /* 0x0001700001007387 */ /* 0x0001e20000100800 */
[----:B------:R-:W-:Y:S02]  /*8f00*/  IMAD.MOV R16, RZ, RZ, -R16 ;  /* 0x000000ffff107224 */ /* 0x000fe400078e0a10 */
[----:B------:R-:W-:Y:S02]  /*8f10*/  @!P0 IMAD.IADD R10, R10, 0x1, -R8 ;  /* 0x000000010a0a8824 */ /* 0x000fe400078e0a08 */
[----:B------:R-:W-:Y:S01]  /*8f20*/  IMAD R18, R8, R16, R18 ;  /* 0x0000001008127224 */ /* 0x000fe200078e0212 */
[----:B------:R-:W-:Y:S01]  /*8f30*/  IABS R16, R9 ;  /* 0x0000000900107213 */ /* 0x000fe20000000000 */
[--C-:B------:R-:W-:Y:S01]  /*8f40*/  @!P3 IMAD.IADD R13, R13, 0x1, -R8.reuse ;  /* 0x000000010d0db824 */ /* 0x100fe200078e0a08 */
[----:B------:R-:W-:Y:S01]  /*8f50*/  ISETP.GE.AND P3, PT, R7, RZ, PT ;  /* 0x000000ff0700720c */ /* 0x000fe20003f66270 */
[----:B------:R-:W-:Y:S01]  /*8f60*/  @!P2 IMAD.IADD R12, R12, 0x1, -R8 ;  /* 0x000000010c0ca824 */ /* 0x000fe200078e0a08 */
[C---:B------:R-:W-:Y:S01]  /*8f70*/  ISETP.GT.U32.AND P2, PT, R8.reuse, R17, PT ;  /* 0x000000110800720c */ /* 0x040fe20003f44070 */
[----:B0-----:R-:W-:Y:S01]  /*8f80*/  IMAD.MOV.U32 R0, RZ, RZ, R20 ;  /* 0x000000ffff007224 */ /* 0x001fe200078e0014 */
[----:B------:R-:W-:Y:S01]  /*8f90*/  ISETP.GT.U32.AND P0, PT, R8, R18, PT ;  /* 0x000000120800720c */ /* 0x000fe20003f04070 */
[----:B------:R-:W-:-:S02]  /*8fa0*/  IMAD.MOV.U32 R20, RZ, RZ, R10 ;  /* 0x000000ffff147224 */ /* 0x000fc400078e000a */
[----:B------:R-:W-:Y:S01]  /*8fb0*/  @!P5 IMAD.MOV R0, RZ, RZ, -R0 ;  /* 0x000000ffff00d224 */ /* 0x000fe200078e0a00 */
[----:B------:R-:W-:Y:S01]  /*8fc0*/  ISETP.GT.U32.AND P5, PT, R8, R6, PT ;  /* 0x000000060800720c */ /* 0x000fe20003fa4070 */
[----:B------:R-:W-:Y:S02]  /*8fd0*/  VIADD R7, R24, 0x59 ;  /* 0x0000005918077836 */ /* 0x000fe40000000000 */
[----:B------:R-:W-:Y:S01]  /*8fe0*/  @!P1 IMAD.IADD R11, R11, 0x1, -R8 ;  /* 0x000000010b0b9824 */ /* 0x000fe200078e0a08 */
[----:B------:R0:W-:Y:S01]  /*8ff0*/  STL [R1+0x16c], R0 ;  /* 0x00016c0001007387 */ /* 0x0001e20000100800 */
[----:B------:R-:W-:Y:S01]  /*9000*/  ISETP.GE.AND P1, PT, R19, RZ, PT ;  /* 0x000000ff1300720c */ /* 0x000fe20003f26270 */
[----:B------:R-:W-:Y:S01]  /*9010*/  IMAD.HI.U32 R14, R4, R16, RZ ;  /* 0x00000010040e7227 */ /* 0x000fe200078e00ff */
[----:B------:R-:W-:-:S03]  /*9020*/  IABS R19, R7 ;  /* 0x0000000700137213 */ /* 0x000fc60000000000 */
[----:B------:R-:W-:Y:S02]  /*9030*/  @!P6 IMAD.MOV R20, RZ, RZ, -R20 ;  /* 0x000000ffff14e224 */ /* 0x000fe400078e0a14 */
[----:B------:R-:W-:Y:S02]  /*9040*/  IMAD.MOV R14, RZ, RZ, -R14 ;  /* 0x000000ffff0e7224 */ /* 0x000fe400078e0a0e */
[----:B0-----:R-:W-:Y:S01]  /*9050*/  IMAD.MOV.U32 R0, RZ, RZ, R13 ;  /* 0x000000ffff007224 */ /* 0x001fe200078e000d */
[----:B------:R-:W-:Y:S01]  /*9060*/  STL [R1+0x168], R20 ;  /* 0x0001681401007387 */ /* 0x000fe20000100800 */
[----:B------:R-:W-:Y:S01]  /*9070*/  @!P5 IMAD.IADD R6, R6, 0x1, -R8 ;  /* 0x000000010606d824 */ /* 0x000fe200078e0a08 */
[----:B------:R-:W-:Y:S01]  /*9080*/  ISETP.GE.AND P5, PT, R15, RZ, PT ;  /* 0x000000ff0f00720c */ /* 0x000fe20003fa6270 */
[----:B------:R-:W-:Y:S02]  /*9090*/  @!P4 IMAD.MOV R0, RZ, RZ, -R0 ;  /* 0x000000ffff00c224 */ /* 0x000fe400078e0a00 */
[----:B------:R-:W-:Y:S01]  /*90a0*/  @!P2 IMAD.IADD R17, R17, 0x1, -R8 ;  /* 0x000000011111a824 */ /* 0x000fe200078e0a08 */
[C---:B------:R-:W-:Y:S01]  /*90b0*/  ISETP.GT.U32.AND P2, PT, R8.reuse, R6, PT ;  /* 0x000000060800720c */ /* 0x040fe20003f44070 */
[----:B------:R-:W-:Y:S01]  /*90c0*/  IMAD.MOV.U32 R15, RZ, RZ, R19 ;  /* 0x000000ffff0f7224 */ /* 0x000fe200078e0013 */
[----:B------:R0:W-:Y:S01]  /*90d0*/  STL [R1+0x164], R0 ;  /* 0x0001640001007387 */ /* 0x0001e20000100800 */
[C---:B------:R-:W-:Y:S01]  /*90e0*/  IMAD R16, R8.reuse, R14, R16 ;  /* 0x0000000e08107224 */ /* 0x040fe200078e0210 */
[----:B------:R-:W-:Y:S01]  /*90f0*/  ISETP.GT.U32.AND P4, PT, R8, R17, PT ;  /* 0x000000110800720c */ /* 0x000fe20003f84070 */
[----:B------:R-:W-:Y:S01]  /*9100*/  @!P0 IMAD.IADD R18, R18, 0x1, -R8 ;  /* 0x0000000112128824 */ /* 0x000fe200078e0a08 */
[----:B------:R-:W-:Y:S01]  /*9110*/  ISETP.GE.AND P0, PT, R2, RZ, PT ;  /* 0x000000ff0200720c */ /* 0x000fe20003f06270 */
[----:B------:R-:W-:-:S03]  /*9120*/  IMAD.HI.U32 R10, R4, R15, RZ ;  /* 0x0000000f040a7227 */ /* 0x000fc600078e00ff */
[C---:B------:R-:W-:Y:S01]  /*9130*/  ISETP.GT.U32.AND P6, PT, R8.reuse, R18, PT ;  /* 0x000000120800720c */ /* 0x040fe20003fc4070 */
[----:B------:R-:W-:Y:S02]  /*9140*/  IMAD.MOV R10, RZ, RZ, -R10 ;  /* 0x000000ffff0a7224 */ /* 0x000fe400078e0a0a */
[----:B0-----:R-:W-:Y:S02]  /*9150*/  IMAD.MOV.U32 R0, RZ, RZ, R11 ;  /* 0x000000ffff007224 */ /* 0x001fe400078e000b */
[----:B------:R-:W-:Y:S01]  /*9160*/  @!P3 IMAD.MOV R12, RZ, RZ, -R12 ;  /* 0x000000ffff0cb224 */ /* 0x000fe200078e0a0c */
[----:B------:R-:W-:Y:S01]  /*9170*/  ISETP.GE.AND P3, PT, R5, RZ, PT ;  /* 0x000000ff0500720c */ /* 0x000fe20003f66270 */
[----:B------:R-:W-:Y:S01]  /*9180*/  @!P1 IMAD.MOV R0, RZ, RZ, -R0 ;  /* 0x000000ffff009224 */ /* 0x000fe200078e0a00 */
[C---:B------:R-:W-:Y:S01]  /*9190*/  ISETP.GT.U32.AND P1, PT, R8.reuse, R16, PT ;  /* 0x000000100800720c */ /* 0x040fe20003f24070 */
[----:B------:R-:W-:Y:S01]  /*91a0*/  IMAD R15, R8, R10, R15 ;  /* 0x0000000a080f7224 */ /* 0x000fe200078e020f */
[----:B------:R-:W-:Y:S01]  /*91b0*/  STL [R1+0x160], R12 ;  /* 0x0001600c01007387 */ /* 0x000fe20000100800 */
[----:B------:R-:W-:-:S02]  /*91c0*/  VIADD R2, R24, 0x58 ;  /* 0x0000005818027836 */ /* 0x000fc40000000000 */
[--C-:B------:R-:W-:Y:S01]  /*91d0*/  @!P2 IMAD.IADD R6, R6, 0x1, -R8.reuse ;  /* 0x000000010606a824 */ /* 0x100fe200078e0a08 */
[----:B------:R0:W-:Y:S01]  /*91e0*/  STL [R1+0x15c], R0 ;  /* 0x00015c0001007387 */ /* 0x0001e20000100800 */
[--C-:B------:R-:W-:Y:S01]  /*91f0*/  @!P4 IMAD.IADD R17, R17, 0x1, -R8.reuse ;  /* 0x000000011111c824 */ /* 0x100fe200078e0a08 */
[----:B------:R-:W-:Y:S01]  /*9200*/  ISETP.GT.U32.AND P4, PT, R8, R15, PT ;  /* 0x0000000f0800720c */ /* 0x000fe20003f84070 */
[--C-:B------:R-:W-:Y:S01]  /*9210*/  @!P6 IMAD.IADD R18, R18, 0x1, -R8.reuse ;  /* 0x000000011212e824 */ /* 0x100fe200078e0a08 */
[----:B------:R-:W-:Y:S01]  /*9220*/  IABS R5, R2 ;  /* 0x0000000200057213 */ /* 0x000fe20000000000 */
[----:B------:R-:W-:Y:S01]  /*9230*/  VIADD R11, R24, 0x54 ;  /* 0x00000054180b7836 */ /* 0x000fe20000000000 */
[----:B------:R-:W-:Y:S01]  /*9240*/  ISETP.GE.AND P6, PT, R7, RZ, PT ;  /* 0x000000ff0700720c */ /* 0x000fe20003fc6270 */
[----:B------:R-:W-:Y:S01]  /*9250*/  @!P1 IMAD.IADD R16, R16, 0x1, -R8 ;  /* 0x0000000110109824 */ /* 0x000fe200078e0a08 */
[----:B------:R-:W-:Y:S01]  /*9260*/  ISETP.GE.AND P2, PT, R9, RZ, PT ;  /* 0x000000ff0900720c */ /* 0x000fe20003f46270 */
[----:B------:R-:W-:Y:S01]  /*9270*/  IMAD.HI.U32 R7, R4, R5, RZ ;  /* 0x0000000504077227 */ /* 0x000fe200078e00ff */
[----:B------:R-:W-:-:S02]  /*9280*/  ISETP.GE.AND P1, PT, R2, RZ, PT ;  /* 0x000000ff0200720c */ /* 0x000fc40003f26270 */
[----:B------:R-:W-:Y:S01]  /*9290*/  IABS R13, R11 ;  /* 0x0000000b000d7213 */ /* 0x000fe20000000000 */
[----:B0-----:R-:W-:Y:S02]  /*92a0*/  IMAD.MOV.U32 R0, RZ, RZ, R6 ;  /* 0x000000ffff007224 */ /* 0x001fe400078e0006 */
[----:B------:R-:W-:Y:S02]  /*92b0*/  VIADD R9, R24, 0x57 ;  /* 0x0000005718097836 */ /* 0x000fe40000000000 */
[----:B------:R-:W-:Y:S01]  /*92c0*/  @!P5 IMAD.MOV R0, RZ, RZ, -R0 ;  /* 0x000000ffff00d224 */ /* 0x000fe200078e0a00 */
[C---:B------:R-:W-:Y:S01]  /*92d0*/  ISETP.GT.U32.AND P5, PT, R8.reuse, R16, PT ;  /* 0x000000100800720c */ /* 0x040fe20003fa4070 */
[----:B------:R-:W-:Y:S01]  /*92e0*/  IMAD.MOV R7, RZ, RZ, -R7 ;  /* 0x000000ffff077224 */ /* 0x000fe200078e0a07 */
[----:B------:R-:W-:Y:S01]  /*92f0*/  IABS R10, R9 ;  /* 0x00000009000a7213 */ /* 0x000fe20000000000 */
[----:B------:R-:W-:Y:S01]  /*9300*/  @!P4 IMAD.IADD R15, R15, 0x1, -R8 ;  /* 0x000000010f0fc824 */ /* 0x000fe200078e0a08 */
[----:B------:R0:W-:Y:S01]  /*9310*/  STL [R1+0x158], R0 ;  /* 0x0001580001007387 */ /* 0x0001e20000100800 */
[----:B------:R-:W-:-:S02]  /*9320*/  IMAD R5, R8, R7, R5 ;  /* 0x0000000708057224 */ /* 0x000fc400078e0205 */
[----:B------:R-:W-:Y:S01]  /*9330*/  IMAD.HI.U32 R6, R4, R10, RZ ;  /* 0x0000000a04067227 */ /* 0x000fe200078e00ff */
[----:B------:R-:W-:-:S03]  /*9340*/  ISETP.GT.U32.AND P4, PT, R8, R15, PT ;  /* 0x0000000f0800720c */ /* 0x000fc60003f84070 */
[----:B------:R-:W-:Y:S02]  /*9350*/  VIADD R7, R24, 0x56 ;  /* 0x0000005618077836 */ /* 0x000fe40000000000 */
[----:B------:R-:W-:Y:S01]  /*9360*/  @!P5 IMAD.IADD R16, R16, 0x1, -R8 ;  /* 0x000000011010d824 */ /* 0x000fe200078e0a08 */
[----:B------:R-:W-:Y:S01]  /*9370*/  ISETP.GT.U32.AND P5, PT, R8, R5, PT ;  /* 0x000000050800720c */ /* 0x000fe20003fa4070 */
[----:B------:R-:W-:Y:S01]  /*9380*/  IMAD.MOV R6, RZ, RZ, -R6 ;  /* 0x000000ffff067224 */ /* 0x000fe200078e0a06 */
[----:B------:R-:W-:Y:S01]  /*9390*/  IABS R12, R7 ;  /* 0x00000007000c7213 */ /* 0x000fe20000000000 */
[----:B------:R-:W-:Y:S02]  /*93a0*/  VIADD R2, R24, 0x55 ;  /* 0x0000005518027836 */ /* 0x000fe40000000000 */
[----:B------:R-:W-:Y:S02]  /*93b0*/  IMAD R10, R8, R6, R10 ;  /* 0x00000006080a7224 */ /* 0x000fe400078e020a */
[----:B------:R-:W-:Y:S01]  /*93c0*/  @!P4 IMAD.IADD R15, R15, 0x1, -R8 ;  /* 0x000000010f0fc824 */ /* 0x000fe200078e0a08 */
[----:B------:R-:W-:Y:S01]  /*93d0*/  IABS R14, R2 ;  /* 0x00000002000e7213 */ /* 0x000fe20000000000 */
[----:B------:R-:W-:Y:S01]  /*93e0*/  IMAD.HI.U32 R21, R4, R12, RZ ;  /* 0x0000000c04157227 */ /* 0x000fe200078e00ff */
[----:B------:R-:W-:-:S03]  /*93f0*/  ISETP.GT.U32.AND P4, PT, R8, R10, PT ;  /* 0x0000000a0800720c */ /* 0x000fc60003f84070 */
[----:B------:R-:W-:Y:S01]  /*9400*/  @!P5 IMAD.IADD R5, R5, 0x1, -R8 ;  /* 0x000000010505d824 */ /* 0x000fe200078e0a08 */
[----:B------:R-:W-:Y:S01]  /*9410*/  ISETP.GE.AND P5, PT, R9, RZ, PT ;  /* 0x000000ff0900720c */ /* 0x000fe20003fa6270 */
[----:B------:R-:W-:-:S04]  /*9420*/  IMAD.HI.U32 R20, R4, R14, RZ ;  /* 0x0000000e04147227 */ /* 0x000fc800078e00ff */
[----:B------:R-:W-:Y:S02]  /*9430*/  IMAD.MOV R21, RZ, RZ, -R21 ;  /* 0x000000ffff157224 */ /* 0x000fe400078e0a15 */
[----:B------:R-:W-:Y:S01]  /*9440*/  @!P0 IMAD.MOV R18, RZ, RZ, -R18 ;  /* 0x000000ffff128224 */ /* 0x000fe200078e0a12 */
[----:B------:R-:W-:Y:S01]  /*9450*/  ISETP.GT.U32.AND P0, PT, R8, R5, PT ;  /* 0x000000050800720c */ /* 0x000fe20003f04070 */
[----:B------:R-:W-:-:S03]  /*9460*/  IMAD.HI.U32 R19, R4, R13, RZ ;  /* 0x0000000d04137227 */ /* 0x000fc600078e00ff */
[----:B------:R-:W-:Y:S01]  /*9470*/  STL [R1+0x154], R18 ;  /* 0x0001541201007387 */ /* 0x000fe20000100800 */
[----:B------:R-:W-:Y:S02]  /*9480*/  IMAD.MOV R20, RZ, RZ, -R20 ;  /* 0x000000ffff147224 */ /* 0x000fe400078e0a14 */
[C---:B------:R-:W-:Y:S02]  /*9490*/  IMAD R9, R8.reuse, R21, R12 ;  /* 0x0000001508097224 */ /* 0x040fe400078e020c */
[----:B0-----:R-:W-:Y:S02]  /*94a0*/  IMAD.MOV.U32 R0, RZ, RZ, R17 ;  /* 0x000000ffff007224 */ /* 0x001fe400078e0011 */
[----:B------:R-:W-:Y:S02]  /*94b0*/  IMAD.MOV R19, RZ, RZ, -R19 ;  /* 0x000000ffff137224 */ /* 0x000fe400078e0a13 */
[----:B------:R-:W-:Y:S02]  /*94c0*/  IMAD R14, R8, R20, R14 ;  /* 0x00000014080e7224 */ /* 0x000fe400078e020e */
[----:B------:R-:W-:Y:S01]  /*94d0*/  @!P4 IMAD.IADD R10, R10, 0x1, -R8 ;  /* 0x000000010a0ac824 */ /* 0x000fe200078e0a08 */
[----:B------:R-:W-:Y:S01]  /*94e0*/  ISETP.GT.U32.AND P4, PT, R8, R9, PT ;  /* 0x000000090800720c */ /* 0x000fe20003f84070 */
[----:B------:R-:W-:-:S02]  /*94f0*/  @!P3 IMAD.MOV R0, RZ, RZ, -R0 ;  /* 0x000000ffff00b224 */ /* 0x000fc400078e0a00 */
[C---:B------:R-:W-:Y:S01]  /*9500*/  IMAD R13, R8.reuse, R19, R13 ;  /* 0x00000013080d7224 */ /* 0x040fe200078e020d */
[C---:B------:R-:W-:Y:S01]  /*9510*/  ISETP.GT.U32.AND P3, PT, R8.reuse, R10, PT ;  /* 0x0000000a0800720c */ /* 0x040fe20003f64070 */
[----:B------:R-:W-:Y:S01]  /*9520*/  @!P2 IMAD.MOV R16, RZ, RZ, -R16 ;  /* 0x000000ffff10a224 */ /* 0x000fe200078e0a10 */
[----:B------:R0:W-:Y:S01]  /*9530*/  STL [R1+0x150], R0 ;  /* 0x0001500001007387 */ /* 0x0001e20000100800 */
[C---:B------:R-:W-:Y:S01]  /*9540*/  ISETP.GT.U32.AND P2, PT, R8.reuse, R14, PT ;  /* 0x0000000e0800720c */ /* 0x040fe20003f44070 */
[--C-:B------:R-:W-:Y:S01]  /*9550*/  @!P0 IMAD.IADD R5, R5, 0x1, -R8.reuse ;  /* 0x0000000105058824 */ /* 0x100fe200078e0a08 */
[----:B------:R-:W-:Y:S01]  /*9560*/  ISETP.GT.U32.AND P0, PT, R8, R13, PT ;  /* 0x0000000d0800720c */ /* 0x000fe20003f04070 */
[----:B------:R-:W-:Y:S01]  /*9570*/  VIADD R6, R24, 0x53 ;  /* 0x0000005318067836 */ /* 0x000fe20000000000 */
[----:B------:R1:W-:Y:S02]  /*9580*/  STL [R1+0x14c], R16 ;  /* 0x00014c1001007387 */ /* 0x0003e40000100800 */
[--C-:B------:R-:W-:Y:S01]  /*9590*/  @!P4 IMAD.IADD R9, R9, 0x1, -R8.reuse ;  /* 0x000000010909c824 */ /* 0x100fe200078e0a08 */
[----:B------:R-:W-:Y:S01]  /*95a0*/  ISETP.GE.AND P4, PT, R11, RZ, PT ;  /* 0x000000ff0b00720c */ /* 0x000fe20003f86270 */
[----:B0-----:R-:W-:Y:S01]  /*95b0*/  IMAD.MOV.U32 R0, RZ, RZ, R15 ;  /* 0x000000ffff007224 */ /* 0x001fe200078e000f */
[----:B------:R-:W-:Y:S01]  /*95c0*/  IABS R12, R6 ;  /* 0x00000006000c7213 */ /* 0x000fe20000000000 */
[----:B------:R-:W-:Y:S01]  /*95d0*/  @!P3 IMAD.IADD R10, R10, 0x1, -R8 ;  /* 0x000000010a0ab824 */ /* 0x000fe200078e0a08 */
[----:B------:R-:W-:Y:S01]  /*95e0*/  ISETP.GE.AND P3, PT, R2, RZ, PT ;  /* 0x000000ff0200720c */ /* 0x000fe20003f66270 */
[----:B------:R-:W-:Y:S01]  /*95f0*/  @!P6 IMAD.MOV R0, RZ, RZ, -R0 ;  /* 0x000000ffff00e224 */ /* 0x000fe200078e0a00 */
[----:B------:R-:W-:Y:S01]  /*9600*/  ISETP.GE.AND P6, PT, R7, RZ, PT ;  /* 0x000000ff0700720c */ /* 0x000fe20003fc6270 */
[----:B------:R-:W-:-:S02]  /*9610*/  VIADD R7, R24, 0x52 ;  /* 0x0000005218077836 */ /* 0x000fc40000000000 */
[----:B------:R-:W-:Y:S01]  /*9620*/  IMAD.HI.U32 R15, R4, R12, RZ ;  /* 0x0000000c040f7227 */ /* 0x000fe200078e00ff */
[----:B------:R0:W-:Y:S02]  /*9630*/  STL [R1+0x148], R0 ;  /* 0x0001480001007387 */ /* 0x0001e40000100800 */
[----:B-1----:R-:W-:Y:S01]  /*9640*/  IABS R16, R7 ;  /* 0x0000000700107213 */ /* 0x002fe20000000000 */
[--C-:B------:R-:W-:Y:S01]  /*9650*/  @!P2 IMAD.IADD R14, R14, 0x1, -R8.reuse ;  /* 0x000000010e0ea824 */ /* 0x100fe200078e0a08 */
[C---:B------:R-:W-:Y:S01]  /*9660*/  ISETP.GT.U32.AND P2, PT, R8.reuse, R9, PT ;  /* 0x000000090800720c */ /* 0x040fe20003f44070 */
[----:B------:R-:W-:Y:S02]  /*9670*/  @!P0 IMAD.IADD R13, R13, 0x1, -R8 ;  /* 0x000000010d0d8824 */ /* 0x000fe400078e0a08 */
[----:B------:R-:W-:Y:S01]  /*9680*/  IMAD.MOV R15, RZ, RZ, -R15 ;  /* 0x000000ffff0f7224 */ /* 0x000fe200078e0a0f */
[----:B------:R-:W-:Y:S01]  /*9690*/  ISETP.GT.U32.AND P0, PT, R8, R14, PT ;  /* 0x0000000e0800720c */ /* 0x000fe20003f04070 */
[----:B------:R-:W-:-:S02]  /*96a0*/  IMAD.MOV.U32 R11, RZ, RZ, R16 ;  /* 0x000000ffff0b7224 */ /* 0x000fc400078e0010 */
[----:B0-----:R-:W-:Y:S02]  /*96b0*/  IMAD.MOV.U32 R0, RZ, RZ, R5 ;  /* 0x000000ffff007224 */ /* 0x001fe400078e0005 */
[C---:B------:R-:W-:Y:S02]  /*96c0*/  IMAD R2, R8.reuse, R15, R12 ;  /* 0x0000000f08027224 */ /* 0x040fe400078e020c */
[----:B------:R-:W-:Y:S01]  /*96d0*/  @!P1 IMAD.MOV R0, RZ, RZ, -R0 ;  /* 0x000000ffff009224 */ /* 0x000fe200078e0a00 */
[----:B------:R-:W-:Y:S01]  /*96e0*/  ISETP.GT.U32.AND P1, PT, R8, R13, PT ;  /* 0x0000000d0800720c */ /* 0x000fe20003f24070 */
[----:B------:R-:W-:-:S03]  /*96f0*/  IMAD.HI.U32 R12, R4, R11, RZ ;  /* 0x0000000b040c7227 */ /* 0x000fc600078e00ff */
[----:B------:R0:W-:Y:S01]  /*9700*/  STL [R1+0x144], R0 ;  /* 0x0001440001007387 */ /* 0x0001e20000100800 */
[----:B------:R-:W-:Y:S02]  /*9710*/  IMAD.MOV R12, RZ, RZ, -R12 ;  /* 0x000000ffff0c7224 */ /* 0x000fe400078e0a0c */
[--C-:B------:R-:W-:Y:S01]  /*9720*/  @!P2 IMAD.IADD R9, R9, 0x1, -R8.reuse ;  /* 0x000000010909a824 */ /* 0x100fe200078e0a08 */
[----:B------:R-:W-:Y:S01]  /*9730*/  ISETP.GE.AND P2, PT, R6, RZ, PT ;  /* 0x000000ff0600720c */ /* 0x000fe20003f46270 */
[----:B------:R-:W-:Y:S02]  /*9740*/  VIADD R5, R24, 0x51 ;  /* 0x0000005118057836 */ /* 0x000fe40000000000 */
[C---:B------:R-:W-:Y:S02]  /*9750*/  IMAD R6, R8.reuse, R12, R11 ;  /* 0x0000000c08067224 */ /* 0x040fe400078e020b */
[----:B------:R-:W-:Y:S01]  /*9760*/  @!P1 IMAD.IADD R13, R13, 0x1, -R8 ;  /* 0x000000010d0d9824 */ /* 0x000fe200078e0a08 */
[----:B------:R-:W-:Y:S01]  /*9770*/  IABS R16, R5 ;  /* 0x0000000500107213 */ /* 0x000fe20000000000 */
[----:B0-----:R-:W-:Y:S01]  /*9780*/  IMAD.MOV.U32 R0, RZ, RZ, R10 ;  /* 0x000000ffff007224 */ /* 0x001fe200078e000a */
[----:B------:R-:W-:Y:S01]  /*9790*/  ISETP.GT.U32.AND P1, PT, R8, R6, PT ;  /* 0x000000060800720c */ /* 0x000fe20003f24070 */
[----:B------:R-:W-:Y:S01]  /*97a0*/  @!P0 IMAD.IADD R14, R14, 0x1, -R8 ;  /* 0x000000010e0e8824 */ /* 0x000fe200078e0a08 */
[----:B------:R-:W-:Y:S01]  /*97b0*/  ISETP.GE.AND P0, PT, R7, RZ, PT ;  /* 0x000000ff0700720c */ /* 0x000fe20003f06270 */
[----:B------:R-:W-:Y:S01]  /*97c0*/  @!P5 IMAD.MOV R0, RZ, RZ, -R0 ;  /* 0x000000ffff00d224 */ /* 0x000fe200078e0a00 */
[----:B------:R-:W-:Y:S01]  /*97d0*/  ISETP.GT.U32.AND P5, PT, R8, R2, PT ;  /* 0x000000020800720c */ /* 0x000fe20003fa4070 */
[----:B------:R-:W-:-:S03]  /*97e0*/  IMAD.HI.U32 R11, R4, R16, RZ ;  /* 0x00000010040b7227 */ /* 0x000fc600078e00ff */
[----:B------:R0:W-:Y:S01]  /*97f0*/  STL [R1+0x140], R0 ;  /* 0x0001400001007387 */ /* 0x0001e20000100800 */
[----:B------:R-:W-:Y:S02]  /*9800*/  IMAD.MOV R11, RZ, RZ, -R11 ;  /* 0x000000ffff0b7224 */ /* 0x000fe400078e0a0b */
[----:B------:R-:W-:Y:S02]  /*9810*/  IMAD.MOV.U32 R15, RZ, RZ, R9 ;  /* 0x000000ffff0f7224 */ /* 0x000fe400078e0009 */
[----:B------:R-:W-:Y:S02]  /*9820*/  IMAD R16, R8, R11, R16 ;  /* 0x0000000b08107224 */ /* 0x000fe400078e0210 */
[--C-:B------:R-:W-:Y:S02]  /*9830*/  @!P1 IMAD.IADD R6, R6, 0x1, -R8.reuse ;  /* 0x0000000106069824 */ /* 0x100fe400078e0a08 */
[----:B------:R-:W-:Y:S01]  /*9840*/  @!P5 IMAD.IADD R2, R2, 0x1, -R8 ;  /* 0x000000010202d824 */ /* 0x000fe200078e0a08 */
[----:B------:R-:W-:Y:S01]  /*9850*/  ISETP.GE.AND P5, PT, R5, RZ, PT ;  /* 0x000000ff0500720c */ /* 0x000fe20003fa6270 */
[----:B0-----:R-:W-:-:S02]  /*9860*/  IMAD.MOV.U32 R0, RZ, RZ, R14 ;  /* 0x000000ffff007224 */ /* 0x001fc400078e000e */
[----:B------:R-:W-:Y:S01]  /*9870*/  @!P6 IMAD.MOV R15, RZ, RZ, -R15 ;  /* 0x000000ffff0fe224 */ /* 0x000fe200078e0a0f */
[----:B------:R-:W-:Y:S01]  /*9880*/  ISETP.GT.U32.AND P1, PT, R8, R2, PT ;  /* 0x000000020800720c */ /* 0x000fe20003f24070 */
[----:B------:R-:W-:Y:S01]  /*9890*/  VIADD R10, R24, 0x50 ;  /* 0x00000050180a7836 */ /* 0x000fe20000000000 */
[C---:B------:R-:W-:Y:S01]  /*98a0*/  ISETP.GT.U32.AND P6, PT, R8.reuse, R16, PT ;  /* 0x000000100800720c */ /* 0x040fe20003fc4070 */
[----:B------:R-:W-:Y:S01]  /*98b0*/  @!P3 IMAD.MOV R0, RZ, RZ, -R0 ;  /* 0x000000ffff00b224 */ /* 0x000fe200078e0a00 */
[----:B------:R-:W-:Y:S01]  /*98c0*/  STL [R1+0x13c], R15 ;  /* 0x00013c0f01007387 */ /* 0x000fe20000100800 */
[----:B------:R-:W-:Y:S01]  /*98d0*/  ISETP.GT.U32.AND P3, PT, R8, R6, PT ;  /* 0x000000060800720c */ /* 0x000fe20003f64070 */
        /* <DEDUP_REMOVED lines=9> */
[----:B------:R-:W-:Y:S02]  /*9970*/  IMAD.MOV R9, RZ, RZ, -R9 ;  /* 0x000000ffff097224 */ /* 0x000fe400078e0a09 */
[----:B------:R-:W-:Y:S01]  /*9980*/  @!P4 IMAD.MOV R0, RZ, RZ, -R0 ;  /* 0x000000ffff00c224 */ /* 0x000fe200078e0a00 */
[----:B------:R-:W-:Y:S01]  /*9990*/  ISETP.GE.AND P4, PT, R10, RZ, PT ;  /* 0x000000ff0a00720c */ /* 0x000fe20003f86270 */
[----:B------:R-:W-:Y:S01]  /*99a0*/  @!P6 IMAD.IADD R16, R16, 0x1, -R8 ;  /* 0x000000011010e824 */ /* 0x000fe200078e0a08 */
[----:B------:R-:W-:Y:S01]  /*99b0*/  ISETP.GE.AND P6, PT, R5, RZ, PT ;  /* 0x000000ff0500720c */ /* 0x000fe20003fc6270 */
[----:B------:R-:W-:Y:S01]  /*99c0*/  IMAD R17, R8, R9, R17 ;  /* 0x0000000908117224 */ /* 0x000fe200078e0211 */
[----:B------:R0:W-:Y:S01]  /*99d0*/  STL [R1+0x134], R0 ;  /* 0x0001340001007387 */ /* 0x0001e20000100800 */
[----:B------:R-:W-:-:S03]  /*99e0*/  IMAD.HI.U32 R9, R4, R11, RZ ;  /* 0x0000000b04097227 */ /* 0x000fc600078e00ff */
[----:B------:R-:W-:Y:S01]  /*99f0*/  ISETP.GT.U32.AND P1, PT, R8, R17, PT ;  /* 0x000000110800720c */ /* 0x000fe20003f24070 */
[----:B------:R-:W-:-:S04]  /*9a00*/  IMAD.HI.U32 R10, R4, R12, RZ ;  /* 0x0000000c040a7227 */ /* 0x000fc800078e00ff */
[----:B------:R-:W-:Y:S01]  /*9a10*/  @!P3 IMAD.IADD R6, R6, 0x1, -R8 ;  /* 0x000000010606b824 */ /* 0x000fe200078e0a08 */
[----:B------:R-:W-:Y:S01]  /*9a20*/  ISETP.GE.AND P3, PT, R7, RZ, PT ;  /* 0x000000ff0700720c */ /* 0x000fe20003f66270 */
[----:B0-----:R-:W-:Y:S02]  /*9a30*/  IMAD.MOV.U32 R0, RZ, RZ, R2 ;  /* 0x000000ffff007224 */ /* 0x001fe400078e0002 */
[----:B------:R-:W-:Y:S02]  /*9a40*/  IMAD.MOV R9, RZ, RZ, -R9 ;  /* 0x000000ffff097224 */ /* 0x000fe400078e0a09 */
[----:B------:R-:W-:Y:S01]  /*9a50*/  @!P2 IMAD.MOV R0, RZ, RZ, -R0 ;  /* 0x000000ffff00a224 */ /* 0x000fe200078e0a00 */
[C---:B------:R-:W-:Y:S01]  /*9a60*/  ISETP.GT.U32.AND P2, PT, R8.reuse, R16, PT ;  /* 0x000000100800720c */ /* 0x040fe20003f44070 */
[----:B------:R-:W-:Y:S02]  /*9a70*/  IMAD.MOV R7, RZ, RZ, -R10 ;  /* 0x000000ffff077224 */ /* 0x000fe400078e0a0a */
[----:B------:R-:W-:Y:S01]  /*9a80*/  IMAD R11, R8, R9, R11 ;  /* 0x00000009080b7224 */ /* 0x000fe200078e020b */
[----:B------:R0:W-:Y:S01]  /*9a90*/  STL [R1+0x130], R0 ;  /* 0x0001300001007387 */ /* 0x0001e20000100800 */
[----:B------:R-:W-:-:S02]  /*9aa0*/  VIADD R5, R24, 0x4d ;  /* 0x0000004d18057836 */ /* 0x000fc40000000000 */
[----:B------:R-:W-:Y:S02]  /*9ab0*/  IMAD R12, R8, R7, R12 ;  /* 0x00000007080c7224 */ /* 0x000fe400078e020c */
[--C-:B------:R-:W-:Y:S01]  /*9ac0*/  @!P1 IMAD.IADD R17, R17, 0x1, -R8.reuse ;  /* 0x0000000111119824 */ /* 0x100fe200078e0a08 */
[----:B------:R-:W-:Y:S01]  /*9ad0*/  IABS R9, R5 ;  /* 0x0000000500097213 */ /* 0x000fe20000000000 */
[----:B------:R-:W-:Y:S02]  /*9ae0*/  VIADD R13, R24, 0x4c ;  /* 0x0000004c180d7836 */ /* 0x000fe40000000000 */
[----:B------:R-:W-:Y:S01]  /*9af0*/  @!P2 IMAD.IADD R16, R16, 0x1, -R8 ;  /* 0x000000011010a824 */ /* 0x000fe200078e0a08 */
[C---:B------:R-:W-:Y:S01]  /*9b00*/  ISETP.GT.U32.AND P2, PT, R8.reuse, R12, PT ;  /* 0x0000000c0800720c */ /* 0x040fe20003f44070 */
[----:B0-----:R-:W-:Y:S01]  /*9b10*/  IMAD.MOV.U32 R0, RZ, RZ, R6 ;  /* 0x000000ffff007224 */ /* 0x001fe200078e0006 */
[----:B------:R-:W-:Y:S01]  /*9b20*/  ISETP.GT.U32.AND P1, PT, R8, R17, PT ;  /* 0x000000110800720c */ /* 0x000fe20003f24070 */
        /* <DEDUP_REMOVED lines=10> */
[----:B------:R-:W-:-:S02]  /*9bd0*/  VIADD R2, R24, 0x4a ;  /* 0x0000004a18027836 */ /* 0x000fc40000000000 */
[--C-:B------:R-:W-:Y:S01]  /*9be0*/  @!P1 IMAD.IADD R17, R17, 0x1, -R8.reuse ;  /* 0x0000000111119824 */ /* 0x100fe200078e0a08 */
[C---:B------:R-:W-:Y:S01]  /*9bf0*/  ISETP.GT.U32.AND P2, PT, R8.reuse, R12, PT ;  /* 0x0000000c0800720c */ /* 0x040fe20003f44070 */
[----:B------:R-:W-:Y:S01]  /*9c00*/  @!P0 IMAD.IADD R11, R11, 0x1, -R8 ;  /* 0x000000010b0b8824 */ /* 0x000fe200078e0a08 */
[----:B------:R-:W-:Y:S01]  /*9c10*/  ISETP.GT.U32.AND P0, PT, R8, R9, PT ;  /* 0x000000090800720c */ /* 0x000fe20003f04070 */
[----:B0-----:R-:W-:Y:S01]  /*9c20*/  IMAD.MOV.U32 R0, RZ, RZ, R16 ;  /* 0x000000ffff007224 */ /* 0x001fe200078e0010 */
[----:B------:R-:W-:Y:S01]  /*9c30*/  ISETP.GE.AND P1, PT, R5, RZ, PT ;  /* 0x000000ff0500720c */ /* 0x000fe20003f26270 */
[----:B------:R-:W-:Y:S01]  /*9c40*/  IMAD.HI.U32 R15, R4, R14, RZ ;  /* 0x0000000e040f7227 */ /* 0x000fe200078e00ff */
[----:B------:R-:W-:-:S03]  /*9c50*/  IABS R6, R2 ;  /* 0x0000000200067213 */ /* 0x000fc60000000000 */
[----:B------:R-:W-:Y:S01]  /*9c60*/  @!P5 IMAD.MOV R0, RZ, RZ, -R0 ;  /* 0x000000ffff00d224 */ /* 0x000fe200078e0a00 */
[----:B------:R-:W-:Y:S01]  /*9c70*/  ISETP.GT.U32.AND P5, PT, R8, R11, PT ;  /* 0x0000000b0800720c */ /* 0x000fe20003fa4070 */
[----:B------:R-:W-:-:S03]  /*9c80*/  IMAD.HI.U32 R5, R4, R10, RZ ;  /* 0x0000000a04057227 */ /* 0x000fc600078e00ff */
[----:B------:R0:W-:Y:S01]  /*9c90*/  STL [R1+0x128], R0 ;  /* 0x0001280001007387 */ /* 0x0001e20000100800 */
[----:B------:R-:W-:Y:S02]  /*9ca0*/  IMAD.MOV R15, RZ, RZ, -R15 ;  /* 0x000000ffff0f7224 */ /* 0x000fe400078e0a0f */
[----:B------:R-:W-:Y:S02]  /*9cb0*/  IMAD.MOV R5, RZ, RZ, -R5 ;  /* 0x000000ffff057224 */ /* 0x000fe400078e0a05 */
[----:B------:R-:W-:-:S04]  /*9cc0*/  IMAD.HI.U32 R16, R4, R6, RZ ;  /* 0x0000000604107227 */ /* 0x000fc800078e00ff */
[C---:B------:R-:W-:Y:S02]  /*9cd0*/  IMAD R14, R8.reuse, R15, R14 ;  /* 0x0000000f080e7224 */ /* 0x040fe400078e020e */
[----:B0-----:R-:W-:Y:S02]  /*9ce0*/  IMAD.MOV.U32 R0, RZ, RZ, R17 ;  /* 0x000000ffff007224 */ /* 0x001fe400078e0011 */
[C---:B------:R-:W-:Y:S02]  /*9cf0*/  IMAD R10, R8.reuse, R5, R10 ;  /* 0x00000005080a7224 */ /* 0x040fe400078e020a */
[----:B------:R-:W-:Y:S01]  /*9d00*/  @!P4 IMAD.MOV R0, RZ, RZ, -R0 ;  /* 0x000000ffff00c224 */ /* 0x000fe200078e0a00 */
[----:B------:R-:W-:Y:S01]  /*9d10*/  ISETP.GE.AND P4, PT, R13, RZ, PT ;  /* 0x000000ff0d00720c */ /* 0x000fe20003f86270 */
[----:B------:R-:W-:Y:S02]  /*9d20*/  IMAD.MOV R13, RZ, RZ, -R16 ;  /* 0x000000ffff0d7224 */ /* 0x000fe400078e0a10 */
[--C-:B------:R-:W-:Y:S01]  /*9d30*/  @!P0 IMAD.IADD R9, R9, 0x1, -R8.reuse ;  /* 0x0000000109098824 */ /* 0x100fe200078e0a08 */
[----:B------:R0:W-:Y:S01]  /*9d40*/  STL [R1+0x124], R0 ;  /* 0x0001240001007387 */ /* 0x0001e20000100800 */
[--C-:B------:R-:W-:Y:S01]  /*9d50*/  @!P5 IMAD.IADD R11, R11, 0x1, -R8.reuse ;  /* 0x000000010b0bd824 */ /* 0x100fe200078e0a08 */
[----:B------:R-:W-:Y:S01]  /*9d60*/  ISETP.GT.U32.AND P5, PT, R8, R14, PT ;  /* 0x0000000e0800720c */ /* 0x000fe20003fa4070 */
[----:B------:R-:W-:Y:S01]  /*9d70*/  @!P2 IMAD.IADD R12, R12, 0x1, -R8 ;  /* 0x000000010c0ca824 */ /* 0x000fe200078e0a08 */
[----:B------:R-:W-:Y:S01]  /*9d80*/  ISETP.GT.U32.AND P2, PT, R8, R10, PT ;  /* 0x0000000a0800720c */ /* 0x000fe20003f44070 */
[----:B------:R-:W-:Y:S01]  /*9d90*/  VIADD R5, R24, 0x49 ;  /* 0x0000004918057836 */ /* 0x000fe20000000000 */
[C---:B------:R-:W-:Y:S01]  /*9da0*/  ISETP.GT.U32.AND P0, PT, R8.reuse, R9, PT ;  /* 0x000000090800720c */ /* 0x040fe20003f04070 */
[----:B------:R-:W-:-:S02]  /*9db0*/  IMAD R6, R8, R13, R6 ;  /* 0x0000000d08067224 */ /* 0x000fc400078e0206 */
[----:B------:R-:W-:Y:S01]  /*9dc0*/  IMAD.MOV.U32 R17, RZ, RZ, R11 ;  /* 0x000000ffff117224 */ /* 0x000fe200078e000b */
[----:B------:R-:W-:Y:S01]  /*9dd0*/  IABS R13, R5 ;  /* 0x00000005000d7213 */ /* 0x000fe20000000000 */
[----:B0-----:R-:W-:Y:S02]  /*9de0*/  IMAD.MOV.U32 R0, RZ, RZ, R12 ;  /* 0x000000ffff007224 */ /* 0x001fe400078e000c */
[----:B------:R-:W-:Y:S01]  /*9df0*/  @!P3 IMAD.MOV R17, RZ, RZ, -R17 ;  /* 0x000000ffff11b224 */ /* 0x000fe200078e0a11 */
[----:B------:R-:W-:Y:S01]  /*9e00*/  ISETP.GE.AND P3, PT, R7, RZ, PT ;  /* 0x000000ff0700720c */ /* 0x000fe20003f66270 */
[----:B------:R-:W-:Y:S01]  /*9e10*/  @!P6 IMAD.MOV R0, RZ, RZ, -R0 ;  /* 0x000000ffff00e224 */ /* 0x000fe200078e0a00 */
[----:B------:R-:W-:Y:S01]  /*9e20*/  ISETP.GT.U32.AND P6, PT, R8, R6, PT ;  /* 0x000000060800720c */ /* 0x000fe20003fc4070 */
[----:B------:R-:W-:Y:S01]  /*9e30*/  IMAD.MOV.U32 R11, RZ, RZ, R13 ;  /* 0x000000ffff0b7224 */ /* 0x000fe200078e000d */
[----:B------:R0:W-:Y:S01]  /*9e40*/  STL [R1+0x120], R17 ;  /* 0x0001201101007387 */ /* 0x0001e20000100800 */
[----:B------:R-:W-:-:S02]  /*9e50*/  @!P5 IMAD.IADD R14, R14, 0x1, -R8 ;  /* 0x000000010e0ed824 */ /* 0x000fc400078e0a08 */
[----:B------:R-:W-:Y:S01]  /*9e60*/  IMAD.HI.U32 R12, R4, R11, RZ ;  /* 0x0000000b040c7227 */ /* 0x000fe200078e00ff */
[----:B------:R1:W-:Y:S02]  /*9e70*/  STL [R1+0x11c], R0 ;  /* 0x00011c0001007387 */ /* 0x0003e40000100800 */
[----:B------:R-:W-:Y:S01]  /*9e80*/  ISETP.GT.U32.AND P5, PT, R8, R14, PT ;  /* 0x0000000e0800720c */ /* 0x000fe20003fa4070 */
[--C-:B------:R-:W-:Y:S02]  /*9e90*/  @!P2 IMAD.IADD R10, R10, 0x1, -R8.reuse ;  /* 0x000000010a0aa824 */ /* 0x100fe400078e0a08 */
[----:B------:R-:W-:Y:S01]  /*9ea0*/  @!P0 IMAD.IADD R9, R9, 0x1, -R8 ;  /* 0x0000000109098824 */ /* 0x000fe200078e0a08 */
[----:B------:R-:W-:Y:S01]  /*9eb0*/  ISETP.GE.AND P0, PT, R2, RZ, PT ;  /* 0x000000ff0200720c */ /* 0x000fe20003f06270 */
[----:B------:R-:W-:Y:S01]  /*9ec0*/  VIADD R7, R24, 0x48 ;  /* 0x0000004818077836 */ /* 0x000fe20000000000 */
[----:B------:R-:W-:Y:S01]  /*9ed0*/  ISETP.GT.U32.AND P2, PT, R8, R10, PT ;  /* 0x0000000a0800720c */ /* 0x000fe20003f44070 */
[----:B------:R-:W-:Y:S01]  /*9ee0*/  IMAD.MOV R2, RZ, RZ, -R12 ;  /* 0x000000ffff027224 */ /* 0x000fe200078e0a0c */
[----:B0-----:R-:W-:Y:S01]  /*9ef0*/  IABS R17, R24 ;  /* 0x0000001800117213 */ /* 0x001fe20000000000 */
[----:B------:R-:W-:Y:S01]  /*9f00*/  @!P6 IMAD.IADD R6, R6, 0x1, -R8 ;  /* 0x000000010606e824 */ /* 0x000fe200078e0a08 */
[----:B------:R-:W-:Y:S01]  /*9f10*/  IABS R13, R7 ;  /* 0x00000007000d7213 */ /* 0x000fe20000000000 */
[----:B------:R-:W-:-:S02]  /*9f20*/  IMAD R11, R8, R2, R11 ;  /* 0x00000002080b7224 */ /* 0x000fc400078e020b */
[----:B-1----:R-:W-:Y:S01]  /*9f30*/  IMAD.MOV.U32 R0, RZ, RZ, R9 ;  /* 0x000000ffff007224 */ /* 0x002fe200078e0009 */
[----:B------:R-:W-:Y:S01]  /*9f40*/  ISETP.GT.U32.AND P6, PT, R8, R6, PT ;  /* 0x000000060800720c */ /* 0x000fe20003fc4070 */
[----:B------:R-:W-:Y:S02]  /*9f50*/  VIADD R12, R24, 0x47 ;  /* 0x00000047180c7836 */ /* 0x000fe40000000000 */
[----:B------:R-:W-:-:S03]  /*9f60*/  IMAD.HI.U32 R15, R4, R13, RZ ;  /* 0x0000000d040f7227 */ /* 0x000fc600078e00ff */
[----:B------:R-:W-:Y:S01]  /*9f70*/  IABS R2, R12 ;  /* 0x0000000c00027213 */ /* 0x000fe20000000000 */
        /* <DEDUP_REMOVED lines=8> */
[----:B------:R-:W-:Y:S02]  /*a000*/  IMAD R7, R8, R15, R13 ;  /* 0x0000000f08077224 */ /* 0x000fe400078e020d */
[----:B------:R-:W-:-:S04]  /*a010*/  IMAD.HI.U32 R9, R4, R2, RZ ;  /* 0x0000000204097227 */ /* 0x000fc800078e00ff */
[----:B------:R-:W-:Y:S01]  /*a020*/  @!P6 IMAD.IADD R6, R6, 0x1, -R8 ;  /* 0x000000010606e824 */ /* 0x000fe200078e0a08 */
[----:B------:R-:W-:Y:S01]  /*a030*/  ISETP.GT.U32.AND P6, PT, R8, R7, PT ;  /* 0x000000070800720c */ /* 0x000fe20003fc4070 */
[----:B0-----:R-:W-:Y:S02]  /*a040*/  IMAD.MOV.U32 R0, RZ, RZ, R14 ;  /* 0x000000ffff007224 */ /* 0x001fe400078e000e */
[----:B------:R-:W-:Y:S02]  /*a050*/  IMAD.MOV R9, RZ, RZ, -R9 ;  /* 0x000000ffff097224 */ /* 0x000fe400078e0a09 */
[----:B------:R-:W-:Y:S01]  /*a060*/  @!P4 IMAD.MOV R0, RZ, RZ, -R0 ;  /* 0x000000ffff00c224 */ /* 0x000fe200078e0a00 */
[----:B------:R-:W-:Y:S01]  /*a070*/  ISETP.GE.AND P4, PT, R12, RZ, PT ;  /* 0x000000ff0c00720c */ /* 0x000fe20003f86270 */
[----:B------:R-:W-:Y:S02]  /*a080*/  @!P1 IMAD.IADD R11, R11, 0x1, -R8 ;  /* 0x000000010b0b9824 */ /* 0x000fe400078e0a08 */
[----:B------:R-:W-:Y:S01]  /*a090*/  VIADD R5, R24, 0x46 ;  /* 0x0000004618057836 */ /* 0x000fe20000000000 */
[----:B------:R0:W-:Y:S01]  /*a0a0*/  STL [R1+0x114], R0 ;  /* 0x0001140001007387 */ /* 0x0001e20000100800 */
[C---:B------:R-:W-:Y:S01]  /*a0b0*/  IMAD R2, R8.reuse, R9, R2 ;  /* 0x0000000908027224 */ /* 0x040fe200078e0202 */
[----:B------:R-:W-:Y:S01]  /*a0c0*/  ISETP.GT.U32.AND P1, PT, R8, R11, PT ;  /* 0x0000000b0800720c */ /* 0x000fe20003f24070 */
[----:B------:R-:W-:Y:S01]  /*a0d0*/  @!P6 IMAD.IADD R7, R7, 0x1, -R8 ;  /* 0x000000010707e824 */ /* 0x000fe200078e0a08 */
[----:B------:R-:W-:Y:S01]  /*a0e0*/  IABS R13, R5 ;  /* 0x00000005000d7213 */ /* 0x000fe20000000000 */
[----:B------:R-:W-:Y:S01]  /*a0f0*/  @!P3 IMAD.MOV R10, RZ, RZ, -R10 ;  /* 0x000000ffff0ab224 */ /* 0x000fe200078e0a0a */
[----:B------:R-:W-:Y:S01]  /*a100*/  ISETP.GE.AND P3, PT, R5, RZ, PT ;  /* 0x000000ff0500720c */ /* 0x000fe20003f66270 */
[----:B------:R-:W-:Y:S01]  /*a110*/  VIADD R12, R24, 0x44 ;  /* 0x00000044180c7836 */ /* 0x000fe20000000000 */
[----:B------:R-:W-:Y:S01]  /*a120*/  ISETP.GT.U32.AND P6, PT, R8, R7, PT ;  /* 0x000000070800720c */ /* 0x000fe20003fc4070 */
[----:B------:R-:W-:Y:S01]  /*a130*/  VIADD R5, R24, 0x43 ;  /* 0x0000004318057836 */ /* 0x000fe20000000000 */
[----:B------:R1:W-:Y:S01]  /*a140*/  STL [R1+0x110], R10 ;  /* 0x0001100a01007387 */ /* 0x0003e20000100800 */
[----:B0-----:R-:W-:Y:S01]  /*a150*/  IMAD.MOV.U32 R0, RZ, RZ, R6 ;  /* 0x000000ffff007224 */ /* 0x001fe200078e0006 */
[----:B------:R-:W-:Y:S01]  /*a160*/  IABS R9, R12 ;  /* 0x0000000c00097213 */ /* 0x000fe20000000000 */
[----:B------:R-:W-:-:S04]  /*a170*/  IMAD.HI.U32 R6, R4, R13, RZ ;  /* 0x0000000d04067227 */ /* 0x000fc800078e00ff */
[----:B------:R-:W-:Y:S01]  /*a180*/  @!P0 IMAD.MOV R0, RZ, RZ, -R0 ;  /* 0x000000ffff008224 */ /* 0x000fe200078e0a00 */
[----:B------:R-:W-:Y:S01]  /*a190*/  ISETP.GT.U32.AND P0, PT, R8, R2, PT ;  /* 0x000000020800720c */ /* 0x000fe20003f04070 */
[----:B------:R-:W-:Y:S02]  /*a1a0*/  IMAD.MOV R6, RZ, RZ, -R6 ;  /* 0x000000ffff067224 */ /* 0x000fe400078e0a06 */
[--C-:B------:R-:W-:Y:S01]  /*a1b0*/  @!P1 IMAD.IADD R11, R11, 0x1, -R8.reuse ;  /* 0x000000010b0b9824 */ /* 0x100fe200078e0a08 */
[----:B------:R0:W-:Y:S01]  /*a1c0*/  STL [R1+0x10c], R0 ;  /* 0x00010c0001007387 */ /* 0x0001e20000100800 */
[----:B-1----:R-:W-:Y:S02]  /*a1d0*/  VIADD R10, R24, 0x45 ;  /* 0x00000045180a7836 */ /* 0x002fe40000000000 */
[----:B------:R-:W-:Y:S01]  /*a1e0*/  IMAD R13, R8, R6, R13 ;  /* 0x00000006080d7224 */ /* 0x000fe200078e020d */
[----:B------:R-:W-:Y:S01]  /*a1f0*/  IABS R6, R5 ;  /* 0x0000000500067213 */ /* 0x000fe20000000000 */
[----:B------:R-:W-:Y:S01]  /*a200*/  @!P6 IMAD.IADD R7, R7, 0x1, -R8 ;  /* 0x000000010707e824 */ /* 0x000fe200078e0a08 */
[----:B------:R-:W-:-:S02]  /*a210*/  ISETP.GE.AND P1, PT, R10, RZ, PT ;  /* 0x000000ff0a00720c */ /* 0x000fc40003f26270 */
[----:B------:R-:W-:Y:S01]  /*a220*/  IABS R10, R10 ;  /* 0x0000000a000a7213 */ /* 0x000fe20000000000 */
[----:B------:R-:W-:Y:S01]  /*a230*/  @!P0 IMAD.IADD R2, R2, 0x1, -R8 ;  /* 0x0000000102028824 */ /* 0x000fe200078e0a08 */
[----:B------:R-:W-:Y:S01]  /*a240*/  ISETP.GE.AND P6, PT, R12, RZ, PT ;  /* 0x000000ff0c00720c */ /* 0x000fe20003fc6270 */
[----:B0-----:R-:W-:Y:S02]  /*a250*/  IMAD.MOV.U32 R0, RZ, RZ, R11 ;  /* 0x000000ffff007224 */ /* 0x001fe400078e000b */
[----:B------:R-:W-:Y:S01]  /*a260*/  IMAD.HI.U32 R11, R4, R10, RZ ;  /* 0x0000000a040b7227 */ /* 0x000fe200078e00ff */
[----:B------:R-:W-:-:S03]  /*a270*/  ISETP.GT.U32.AND P0, PT, R8, R2, PT ;  /* 0x000000020800720c */ /* 0x000fc60003f04070 */
[----:B------:R-:W-:Y:S01]  /*a280*/  @!P5 IMAD.MOV R0, RZ, RZ, -R0 ;  /* 0x000000ffff00d224 */ /* 0x000fe200078e0a00 */
[----:B------:R-:W-:Y:S01]  /*a290*/  ISETP.GT.U32.AND P5, PT, R8, R13, PT ;  /* 0x0000000d0800720c */ /* 0x000fe20003fa4070 */
[----:B------:R-:W-:-:S03]  /*a2a0*/  IMAD.MOV R11, RZ, RZ, -R11 ;  /* 0x000000ffff0b7224 */ /* 0x000fc600078e0a0b */
[----:B------:R0:W-:Y:S01]  /*a2b0*/  STL [R1+0x108], R0 ;  /* 0x0001080001007387 */ /* 0x0001e20000100800 */
[----:B------:R-:W-:Y:S02]  /*a2c0*/  IMAD R10, R8, R11, R10 ;  /* 0x0000000b080a7224 */ /* 0x000fe400078e020a */
[----:B------:R-:W-:Y:S02]  /*a2d0*/  VIADD R11, R24, 0x41 ;  /* 0x00000041180b7836 */ /* 0x000fe40000000000 */
[----:B------:R-:W-:Y:S01]  /*a2e0*/  @!P0 IMAD.IADD R2, R2, 0x1, -R8 ;  /* 0x0000000102028824 */ /* 0x000fe200078e0a08 */
[----:B------:R-:W-:-:S03]  /*a2f0*/  ISETP.GT.U32.AND P0, PT, R8, R10, PT ;  /* 0x0000000a0800720c */ /* 0x000fc60003f04070 */
[----:B------:R-:W-:Y:S02]  /*a300*/  @!P5 IMAD.IADD R13, R13, 0x1, -R8 ;  /* 0x000000010d0dd824 */ /* 0x000fe400078e0a08 */
[----:B0-----:R-:W-:Y:S02]  /*a310*/  IMAD.MOV.U32 R0, RZ, RZ, R7 ;  /* 0x000000ffff007224 */ /* 0x001fe400078e0007 */
[----:B------:R-:W-:Y:S01]  /*a320*/  IMAD.HI.U32 R7, R4, R9, RZ ;  /* 0x0000000904077227 */ /* 0x000fe200078e00ff */
[----:B------:R-:W-:-:S03]  /*a330*/  ISETP.GT.U32.AND P5, PT, R8, R13, PT ;  /* 0x0000000d0800720c */ /* 0x000fc60003fa4070 */
[----:B------:R-:W-:Y:S01]  /*a340*/  @!P2 IMAD.MOV R0, RZ, RZ, -R0 ;  /* 0x000000ffff00a224 */ /* 0x000fe200078e0a00 */
[----:B------:R-:W-:Y:S01]  /*a350*/  ISETP.GE.AND P2, PT, R5, RZ, PT ;  /* 0x000000ff0500720c */ /* 0x000fe20003f46270 */
[----:B------:R-:W-:Y:S02]  /*a360*/  IMAD.MOV R7, RZ, RZ, -R7 ;  /* 0x000000ffff077224 */ /* 0x000fe400078e0a07 */
[----:B------:R-:W-:Y:S01]  /*a370*/  IMAD.HI.U32 R5, R4, R6, RZ ;  /* 0x0000000604057227 */ /* 0x000fe200078e00ff */
[----:B------:R0:W-:Y:S03]  /*a380*/  STL [R1+0x104], R0 ;  /* 0x0001040001007387 */ /* 0x0001e60000100800 */
[----:B------:R-:W-:Y:S02]  /*a390*/  IMAD R9, R8, R7, R9 ;  /* 0x0000000708097224 */ /* 0x000fe400078e0209 */
[----:B------:R-:W-:-:S02]  /*a3a0*/  IMAD.MOV R5, RZ, RZ, -R5 ;  /* 0x000000ffff057224 */ /* 0x000fc400078e0a05 */
[----:B------:R-:W-:Y:S02]  /*a3b0*/  @!P0 IMAD.IADD R10, R10, 0x1, -R8 ;  /* 0x000000010a0a8824 */ /* 0x000fe400078e0a08 */
[C---:B------:R-:W-:Y:S01]  /*a3c0*/  IMAD R6, R8.reuse, R5, R6 ;  /* 0x0000000508067224 */ /* 0x040fe200078e0206 */
[----:B------:R-:W-:Y:S01]  /*a3d0*/  IABS R5, R11 ;  /* 0x0000000b00057213 */ /* 0x000fe20000000000 */
[----:B0-----:R-:W-:Y:S01]  /*a3e0*/  IMAD.MOV.U32 R0, RZ, RZ, R2 ;  /* 0x000000ffff007224 */ /* 0x001fe200078e0002 */
[----:B------:R-:W-:Y:S01]  /*a3f0*/  ISETP.GT.U32.AND P0, PT, R8, R10, PT ;  /* 0x0000000a0800720c */ /* 0x000fe20003f04070 */
[----:B------:R-:W-:Y:S02]  /*a400*/  VIADD R2, R24, 0x42 ;  /* 0x0000004218027836 */ /* 0x000fe40000000000 */
[----:B------:R-:W-:Y:S01]  /*a410*/  @!P4 IMAD.MOV R0, RZ, RZ, -R0 ;  /* 0x000000ffff00c224 */ /* 0x000fe200078e0a00 */
[C---:B------:R-:W-:Y:S01]  /*a420*/  ISETP.GT.U32.AND P4, PT, R8.reuse, R9, PT ;  /* 0x000000090800720c */ /* 0x040fe20003f84070 */
[----:B------:R-:W-:Y:S01]  /*a430*/  @!P5 IMAD.IADD R13, R13, 0x1, -R8 ;  /* 0x000000010d0dd824 */ /* 0x000fe200078e0a08 */
[----:B------:R-:W-:Y:S01]  /*a440*/  ISETP.GT.U32.AND P5, PT, R8, R6, PT ;  /* 0x000000060800720c */ /* 0x000fe20003fa4070 */
[----:B------:R-:W-:Y:S01]  /*a450*/  VIADD R7, R24, 0x40 ;  /* 0x0000004018077836 */ /* 0x000fe20000000000 */
[----:B------:R-:W-:Y:S01]  /*a460*/  IABS R12, R2 ;  /* 0x00000002000c7213 */ /* 0x000fe20000000000 */
[----:B------:R0:W-:Y:S01]  /*a470*/  STL [R1+0x100], R0 ;  /* 0x0001000001007387 */ /* 0x0001e20000100800 */
[----:B------:R-:W-:-:S02]  /*a480*/  IMAD.HI.U32 R14, R4, R5, RZ ;  /* 0x00000005040e7227 */ /* 0x000fc400078e00ff */
[----:B------:R-:W-:Y:S02]  /*a490*/  IABS R15, R7 ;  /* 0x00000007000f7213 */ /* 0x000fe40000000000 */
[----:B------:R-:W-:Y:S01]  /*a4a0*/  @!P0 IMAD.IADD R10, R10, 0x1, -R8 ;  /* 0x000000010a0a8824 */ /* 0x000fe200078e0a08 */
[----:B------:R-:W-:Y:S01]  /*a4b0*/  ISETP.GE.AND P0, PT, R11, RZ, PT ;  /* 0x000000ff0b00720c */ /* 0x000fe20003f06270 */
[----:B------:R-:W-:Y:S02]  /*a4c0*/  IMAD.MOV R14, RZ, RZ, -R14 ;  /* 0x000000ffff0e7224 */ /* 0x000fe400078e0a0e */
[----:B------:R-:W-:Y:S02]  /*a4d0*/  @!P4 IMAD.IADD R9, R9, 0x1, -R8 ;  /* 0x000000010909c824 */ /* 0x000fe400078e0a08 */
[----:B0-----:R-:W-:Y:S02]  /*a4e0*/  IMAD.MOV.U32 R0, RZ, RZ, R13 ;  /* 0x000000ffff007224 */ /* 0x001fe400078e000d */
[----:B------:R-:W-:Y:S01]  /*a4f0*/  IMAD.HI.U32 R13, R4, R12, RZ ;  /* 0x0000000c040d7227 */ /* 0x000fe200078e00ff */
[----:B------:R-:W-:-:S03]  /*a500*/  ISETP.GT.U32.AND P4, PT, R8, R9, PT ;  /* 0x000000090800720c */ /* 0x000fc60003f84070 */
[----:B------:R-:W-:Y:S02]  /*a510*/  IMAD.MOV R13, RZ, RZ, -R13 ;  /* 0x000000ffff0d7224 */ /* 0x000fe400078e0a0d */
[----:B------:R-:W-:Y:S02]  /*a520*/  @!P5 IMAD.IADD R6, R6, 0x1, -R8 ;  /* 0x000000010606d824 */ /* 0x000fe400078e0a08 */
[C---:B------:R-:W-:Y:S02]  /*a530*/  IMAD R11, R8.reuse, R13, R12 ;  /* 0x0000000d080b7224 */ /* 0x040fe400078e020c */
[----:B------:R-:W-:Y:S01]  /*a540*/  @!P3 IMAD.MOV R0, RZ, RZ, -R0 ;  /* 0x000000ffff00b224 */ /* 0x000fe200078e0a00 */
[----:B------:R-:W-:Y:S01]  /*a550*/  ISETP.GT.U32.AND P5, PT, R8, R6, PT ;  /* 0x000000060800720c */ /* 0x000fe20003fa4070 */
[----:B------:R-:W-:Y:S01]  /*a560*/  IMAD.MOV.U32 R16, RZ, RZ, R10 ;  /* 0x000000ffff107224 */ /* 0x000fe200078e000a */
[----:B------:R-:W-:Y:S01]  /*a570*/  ISETP.GE.AND P3, PT, R2, RZ, PT ;  /* 0x000000ff0200720c */ /* 0x000fe20003f66270 */
[----:B------:R-:W-:Y:S01]  /*a580*/  @!P4 IMAD.IADD R9, R9, 0x1, -R8 ;  /* 0x000000010909c824 */ /* 0x000fe200078e0a08 */
[----:B------:R-:W-:Y:S01]  /*a590*/  ISETP.GT.U32.AND P4, PT, R8, R11, PT ;  /* 0x0000000b0800720c */ /* 0x000fe20003f84070 */
[----:B------:R0:W-:Y:S01]  /*a5a0*/  STL [R1+0xfc], R0 ;  /* 0x0000fc0001007387 */ /* 0x0001e20000100800 */
[----:B------:R-:W-:-:S02]  /*a5b0*/  @!P1 IMAD.MOV R16, RZ, RZ, -R16 ;  /* 0x000000ffff109224 */ /* 0x000fc400078e0a10 */
[----:B------:R-:W-:Y:S02]  /*a5c0*/  VIADD R10, R24, 0x3f ;  /* 0x0000003f180a7836 */ /* 0x000fe40000000000 */
[----:B------:R-:W-:Y:S01]  /*a5d0*/  IMAD.MOV.U32 R2, RZ, RZ, R15 ;  /* 0x000000ffff027224 */ /* 0x000fe200078e000f */
[----:B------:R-:W-:Y:S01]  /*a5e0*/  STL [R1+0xf8], R16 ;  /* 0x0000f81001007387 */ /* 0x000fe20000100800 */
[----:B------:R-:W-:Y:S01]  /*a5f0*/  IMAD R5, R8, R14, R5 ;  /* 0x0000000e08057224 */ /* 0x000fe200078e0205 */
[----:B------:R-:W-:Y:S01]  /*a600*/  IABS R13, R10 ;  /* 0x0000000a000d7213 */ /* 0x000fe20000000000 */
[--C-:B------:R-:W-:Y:S02]  /*a610*/  @!P5 IMAD.IADD R6, R6, 0x1, -R8.reuse ;  /* 0x000000010606d824 */ /* 0x100fe400078e0a08 */
[----:B0-----:R-:W-:Y:S01]  /*a620*/  IMAD.MOV.U32 R0, RZ, RZ, R9 ;  /* 0x000000ffff007224 */ /* 0x001fe200078e0009 */
[----:B------:R-:W-:Y:S01]  /*a630*/  ISETP.GT.U32.AND P1, PT, R8, R5, PT ;  /* 0x000000050800720c */ /* 0x000fe20003f24070 */
[----:B------:R-:W-:Y:S01]  /*a640*/  @!P4 IMAD.IADD R11, R11, 0x1, -R8 ;  /* 0x000000010b0bc824 */ /* 0x000fe200078e0a08 */
[----:B------:R-:W-:Y:S01]  /*a650*/  ISETP.GE.AND P4, PT, R10, RZ, PT ;  /* 0x000000ff0a00720c */ /* 0x000fe20003f86270 */
[----:B------:R-:W-:Y:S01]  /*a660*/  @!P6 IMAD.MOV R0, RZ, RZ, -R0 ;  /* 0x000000ffff00e224 */ /* 0x000fe200078e0a00 */
[----:B------:R-:W-:Y:S01]  /*a670*/  ISETP.GE.AND P6, PT, R7, RZ, PT ;  /* 0x000000ff0700720c */ /* 0x000fe20003fc6270 */
[----:B------:R-:W-:-:S03]  /*a680*/  IMAD.HI.U32 R7, R4, R13, RZ ;  /* 0x0000000d04077227 */ /* 0x000fc600078e00ff */
[----:B------:R0:W-:Y:S01]  /*a690*/  STL [R1+0xf4], R0 ;  /* 0x0000f40001007387 */ /* 0x0001e20000100800 */
[----:B------:R-:W-:-:S04]  /*a6a0*/  IMAD.HI.U32 R12, R4, R2, RZ ;  /* 0x00000002040c7227 */ /* 0x000fc800078e00ff */
[----:B------:R-:W-:Y:S02]  /*a6b0*/  IMAD.MOV R7, RZ, RZ, -R7 ;  /* 0x000000ffff077224 */ /* 0x000fe400078e0a07 */
[----:B------:R-:W-:Y:S02]  /*a6c0*/  IMAD.MOV R12, RZ, RZ, -R12 ;  /* 0x000000ffff0c7224 */ /* 0x000fe400078e0a0c */
[C---:B------:R-:W-:Y:S02]  /*a6d0*/  IMAD R13, R8.reuse, R7, R13 ;  /* 0x00000007080d7224 */ /* 0x040fe400078e020d */
[----:B0-----:R-:W-:Y:S02]  /*a6e0*/  IMAD.MOV.U32 R0, RZ, RZ, R6 ;  /* 0x000000ffff007224 */ /* 0x001fe400078e0006 */
[C---:B------:R-:W-:Y:S02]  /*a6f0*/  IMAD R2, R8.reuse, R12, R2 ;  /* 0x0000000c08027224 */ /* 0x040fe400078e0202 */
[----:B------:R-:W-:Y:S01]  /*a700*/  @!P2 IMAD.MOV R0, RZ, RZ, -R0 ;  /* 0x000000ffff00a224 */ /* 0x000fe200078e0a00 */
[----:B------:R-:W-:Y:S01]  /*a710*/  ISETP.GT.U32.AND P2, PT, R8, R11, PT ;  /* 0x0000000b0800720c */ /* 0x000fe20003f44070 */
[----:B------:R-:W-:Y:S01]  /*a720*/  VIADD R10, R24, 0x3d ;  /* 0x0000003d180a7836 */ /* 0x000fe20000000000 */
[----:B------:R-:W-:Y:S01]  /*a730*/  ISETP.GT.U32.AND P5, PT, R8, R2, PT ;  /* 0x000000020800720c */ /* 0x000fe20003fa4070 */
[----:B------:R-:W-:Y:S01]  /*a740*/  @!P1 IMAD.IADD R5, R5, 0x1, -R8 ;  /* 0x0000000105059824 */ /* 0x000fe200078e0a08 */
[----:B------:R0:W-:Y:S01]  /*a750*/  STL [R1+0xf0], R0 ;  /* 0x0000f00001007387 */ /* 0x0001e20000100800 */
[C---:B------:R-:W-:Y:S01]  /*a760*/  VIADD R6, R24.reuse, 0x3e ;  /* 0x0000003e18067836 */ /* 0x040fe20000000000 */
[----:B------:R-:W-:Y:S01]  /*a770*/  IABS R20, R10 ;  /* 0x0000000a00147213 */ /* 0x000fe20000000000 */
[----:B------:R-:W-:Y:S01]  /*a780*/  VIADD R9, R24, 0x3c ;  /* 0x0000003c18097836 */ /* 0x000fe20000000000 */
[----:B------:R-:W-:Y:S01]  /*a790*/  ISETP.GT.U32.AND P1, PT, R8, R5, PT ;  /* 0x000000050800720c */ /* 0x000fe20003f24070 */
[----:B------:R-:W-:Y:S01]  /*a7a0*/  VIADD R16, R24, 0x3b ;  /* 0x0000003b18107836 */ /* 0x000fe20000000000 */
[----:B------:R-:W-:Y:S01]  /*a7b0*/  IABS R19, R6 ;  /* 0x0000000600137213 */ /* 0x000fe20000000000 */
[----:B------:R-:W-:Y:S01]  /*a7c0*/  IMAD.HI.U32 R7, R4, R20, RZ ;  /* 0x0000001404077227 */ /* 0x000fe200078e00ff */
[----:B------:R-:W-:-:S03]  /*a7d0*/  IABS R18, R9 ;  /* 0x0000000900127213 */ /* 0x000fc60000000000 */
[--C-:B------:R-:W-:Y:S01]  /*a7e0*/  @!P2 IMAD.IADD R11, R11, 0x1, -R8.reuse ;  /* 0x000000010b0ba824 */ /* 0x100fe200078e0a08 */
[----:B------:R-:W-:Y:S01]  /*a7f0*/  ISETP.GT.U32.AND P2, PT, R8, R13, PT ;  /* 0x0000000d0800720c */ /* 0x000fe20003f44070 */
[----:B------:R-:W-:Y:S02]  /*a800*/  @!P5 IMAD.IADD R2, R2, 0x1, -R8 ;  /* 0x000000010202d824 */ /* 0x000fe400078e0a08 */
[----:B------:R-:W-:Y:S02]  /*a810*/  IMAD.MOV R7, RZ, RZ, -R7 ;  /* 0x000000ffff077224 */ /* 0x000fe400078e0a07 */
[----:B0-----:R-:W-:Y:S01]  /*a820*/  IMAD.MOV.U32 R0, RZ, RZ, R11 ;  /* 0x000000ffff007224 */ /* 0x001fe200078e000b */
[C---:B------:R-:W-:Y:S01]  /*a830*/  ISETP.GT.U32.AND P5, PT, R8.reuse, R2, PT ;  /* 0x000000020800720c */ /* 0x040fe20003fa4070 */
[----:B------:R-:W-:Y:S02]  /*a840*/  IMAD R20, R8, R7, R20 ;  /* 0x0000000708147224 */ /* 0x000fe400078e0214 */
[----:B------:R-:W-:-:S04]  /*a850*/  IMAD.HI.U32 R12, R4, R19, RZ ;  /* 0x00000013040c7227 */ /* 0x000fc800078e00ff */
[----:B------:R-:W-:Y:S02]  /*a860*/  @!P2 IMAD.IADD R13, R13, 0x1, -R8 ;  /* 0x000000010d0da824 */ /* 0x000fe400078e0a08 */
[----:B------:R-:W-:Y:S01]  /*a870*/  @!P3 IMAD.MOV R0, RZ, RZ, -R0 ;  /* 0x000000ffff00b224 */ /* 0x000fe200078e0a00 */
[----:B------:R-:W-:Y:S01]  /*a880*/  ISETP.GE.AND P3, PT, R9, RZ, PT ;  /* 0x000000ff0900720c */ /* 0x000fe20003f66270 */
[--C-:B------:R-:W-:Y:S01]  /*a890*/  @!P1 IMAD.IADD R5, R5, 0x1, -R8.reuse ;  /* 0x0000000105059824 */ /* 0x100fe200078e0a08 */
[----:B------:R-:W-:Y:S01]  /*a8a0*/  ISETP.GT.U32.AND P2, PT, R8, R13, PT ;  /* 0x0000000d0800720c */ /* 0x000fe20003f44070 */
[----:B------:R-:W-:Y:S01]  /*a8b0*/  @!P5 IMAD.IADD R2, R2, 0x1, -R8 ;  /* 0x000000010202d824 */ /* 0x000fe200078e0a08 */
[----:B------:R-:W-:Y:S01]  /*a8c0*/  ISETP.GE.AND P5, PT, R10, RZ, PT ;  /* 0x000000ff0a00720c */ /* 0x000fe20003fa6270 */
[----:B------:R-:W-:Y:S01]  /*a8d0*/  IMAD.MOV R10, RZ, RZ, -R12 ;  /* 0x000000ffff0a7224 */ /* 0x000fe200078e0a0c */
[----:B------:R0:W-:Y:S01]  /*a8e0*/  STL [R1+0xec], R0 ;  /* 0x0000ec0001007387 */ /* 0x0001e20000100800 */
[----:B------:R-:W-:Y:S01]  /*a8f0*/  ISETP.GE.AND P1, PT, R6, RZ, PT ;  /* 0x000000ff0600720c */ /* 0x000fe20003f26270 */
[----:B------:R-:W-:-:S04]  /*a900*/  IMAD.HI.U32 R6, R4, R18, RZ ;  /* 0x0000001204067227 */ /* 0x000fc800078e00ff */
[C---:B------:R-:W-:Y:S02]  /*a910*/  IMAD R19, R8.reuse, R10, R19 ;  /* 0x0000000a08137224 */ /* 0x040fe400078e0213 */
[----:B------:R-:W-:Y:S02]  /*a920*/  @!P0 IMAD.MOV R5, RZ, RZ, -R5 ;  /* 0x000000ffff058224 */ /* 0x000fe400078e0a05 */
[----:B------:R-:W-:Y:S01]  /*a930*/  @!P2 IMAD.IADD R13, R13, 0x1, -R8 ;  /* 0x000000010d0da824 */ /* 0x000fe200078e0a08 */
[C---:B------:R-:W-:Y:S01]  /*a940*/  ISETP.GT.U32.AND P2, PT, R8.reuse, R20, PT ;  /* 0x000000140800720c */ /* 0x040fe20003f44070 */
[----:B0-----:R-:W-:Y:S01]  /*a950*/  IMAD.MOV.U32 R0, RZ, RZ, R2 ;  /* 0x000000ffff007224 */ /* 0x001fe200078e0002 */
[----:B------:R-:W-:Y:S01]  /*a960*/  ISETP.GT.U32.AND P0, PT, R8, R19, PT ;  /* 0x000000130800720c */ /* 0x000fe20003f04070 */
[----:B------:R-:W-:Y:S01]  /*a970*/  IMAD.MOV R6, RZ, RZ, -R6 ;  /* 0x000000ffff067224 */ /* 0x000fe200078e0a06 */
[----:B------:R-:W-:Y:S01]  /*a980*/  STL [R1+0xe8], R5 ;  /* 0x0000e80501007387 */ /* 0x000fe20000100800 */
[----:B------:R-:W-:Y:S01]  /*a990*/  @!P6 IMAD.MOV R0, RZ, RZ, -R0 ;  /* 0x000000ffff00e224 */ /* 0x000fe200078e0a00 */
[----:B------:R-:W-:Y:S01]  /*a9a0*/  ISETP.GE.AND P6, PT, R16, RZ, PT ;  /* 0x000000ff1000720c */ /* 0x000fe20003fc6270 */
[----:B------:R-:W-:Y:S01]  /*a9b0*/  VIADD R7, R24, 0x3a ;  /* 0x0000003a18077836 */ /* 0x000fe20000000000 */
[----:B------:R-:W-:Y:S01]  /*a9c0*/  IABS R16, R16 ;  /* 0x0000001000107213 */ /* 0x000fe20000000000 */
[----:B------:R-:W-:Y:S01]  /*a9d0*/  IMAD R18, R8, R6, R18 ;  /* 0x0000000608127224 */ /* 0x000fe200078e0212 */
[----:B------:R0:W-:Y:S01]  /*a9e0*/  STL [R1+0xe4], R0 ;  /* 0x0000e40001007387 */ /* 0x0001e20000100800 */
[----:B------:R-:W-:Y:S01]  /*a9f0*/  VIADD R9, R24, 0x38 ;  /* 0x0000003818097836 */ /* 0x000fe20000000000 */
[----:B------:R-:W-:Y:S01]  /*aa00*/  IABS R15, R7 ;  /* 0x00000007000f7213 */ /* 0x000fe20000000000 */
[----:B------:R-:W-:-:S02]  /*aa10*/  @!P2 IMAD.IADD R20, R20, 0x1, -R8 ;  /* 0x000000011414a824 */ /* 0x000fc400078e0a08 */
[----:B------:R-:W-:Y:S01]  /*aa20*/  IMAD.HI.U32 R12, R4, R16, RZ ;  /* 0x00000010040c7227 */ /* 0x000fe200078e00ff */
[----:B------:R-:W-:Y:S02]  /*aa30*/  IABS R10, R9 ;  /* 0x00000009000a7213 */ /* 0x000fe40000000000 */
[----:B------:R-:W-:Y:S01]  /*aa40*/  ISETP.GT.U32.AND P2, PT, R8, R20, PT ;  /* 0x000000140800720c */ /* 0x000fe20003f44070 */
[----:B------:R-:W-:-:S04]  /*aa50*/  IMAD.HI.U32 R6, R4, R15, RZ ;  /* 0x0000000f04067227 */ /* 0x000fc800078e00ff */
[----:B0-----:R-:W-:Y:S02]  /*aa60*/  IMAD.MOV.U32 R0, RZ, RZ, R13 ;  /* 0x000000ffff007224 */ /* 0x001fe400078e000d */
[----:B------:R-:W-:Y:S02]  /*aa70*/  IMAD.MOV R12, RZ, RZ, -R12 ;  /* 0x000000ffff0c7224 */ /* 0x000fe400078e0a0c */
[----:B------:R-:W-:Y:S01]  /*aa80*/  @!P4 IMAD.MOV R0, RZ, RZ, -R0 ;  /* 0x000000ffff00c224 */ /* 0x000fe200078e0a00 */
[C---:B------:R-:W-:Y:S01]  /*aa90*/  ISETP.GT.U32.AND P4, PT, R8.reuse, R18, PT ;  /* 0x000000120800720c */ /* 0x040fe20003f84070 */
[----:B------:R-:W-:Y:S02]  /*aaa0*/  @!P0 IMAD.IADD R19, R19, 0x1, -R8 ;  /* 0x0000000113138824 */ /* 0x000fe400078e0a08 */
[----:B------:R-:W-:Y:S01]  /*aab0*/  IMAD.MOV R6, RZ, RZ, -R6 ;  /* 0x000000ffff067224 */ /* 0x000fe200078e0a06 */
[----:B------:R0:W-:Y:S01]  /*aac0*/  STL [R1+0xe0], R0 ;  /* 0x0000e00001007387 */ /* 0x0001e20000100800 */
[C---:B------:R-:W-:Y:S01]  /*aad0*/  IMAD R16, R8.reuse, R12, R16 ;  /* 0x0000000c08107224 */ /* 0x040fe200078e0210 */
[----:B------:R-:W-:Y:S01]  /*aae0*/  ISETP.GT.U32.AND P0, PT, R8, R19, PT ;  /* 0x000000130800720c */ /* 0x000fe20003f04070 */
[----:B------:R-:W-:-:S02]  /*aaf0*/  VIADD R14, R24, 0x39 ;  /* 0x00000039180e7836 */ /* 0x000fc40000000000 */
[----:B------:R-:W-:Y:S02]  /*ab00*/  IMAD R15, R8, R6, R15 ;  /* 0x00000006080f7224 */ /* 0x000fe400078e020f */
[----:B------:R-:W-:Y:S01]  /*ab10*/  @!P2 IMAD.IADD R20, R20, 0x1, -R8 ;  /* 0x000000011414a824 */ /* 0x000fe200078e0a08 */
[----:B------:R-:W-:Y:S01]  /*ab20*/  ISETP.GT.U32.AND P2, PT, R8, R16, PT ;  /* 0x000000100800720c */ /* 0x000fe20003f44070 */
[----:B------:R-:W-:Y:S01]  /*ab30*/  IMAD.HI.U32 R2, R4, R10, RZ ;  /* 0x0000000a04027227 */ /* 0x000fe200078e00ff */
[----:B------:R-:W-:-:S03]  /*ab40*/  IABS R11, R14 ;  /* 0x0000000e000b7213 */ /* 0x000fc60000000000 */
[----:B------:R-:W-:Y:S01]  /*ab50*/  @!P4 IMAD.IADD R18, R18, 0x1, -R8 ;  /* 0x000000011212c824 */ /* 0x000fe200078e0a08 */
[----:B------:R-:W-:Y:S01]  /*ab60*/  ISETP.GT.U32.AND P4, PT, R8, R15, PT ;  /* 0x0000000f0800720c */ /* 0x000fe20003f84070 */
[----:B------:R-:W-:Y:S02]  /*ab70*/  IMAD.MOV R2, RZ, RZ, -R2 ;  /* 0x000000ffff027224 */ /* 0x000fe400078e0a02 */
[----:B------:R-:W-:-:S04]  /*ab80*/  IMAD.HI.U32 R5, R4, R11, RZ ;  /* 0x0000000b04057227 */ /* 0x000fc800078e00ff */
[----:B------:R-:W-:Y:S02]  /*ab90*/  IMAD R10, R8, R2, R10 ;  /* 0x00000002080a7224 */ /* 0x000fe400078e020a */
[C---:B------:R-:W-:Y:S02]  /*aba0*/  VIADD R2, R24.reuse, 0x37 ;  /* 0x0000003718027836 */ /* 0x040fe40000000000 */
[--C-:B------:R-:W-:Y:S01]  /*abb0*/  @!P0 IMAD.IADD R19, R19, 0x1, -R8.reuse ;  /* 0x0000000113138824 */ /* 0x100fe200078e0a08 */
[----:B------:R-:W-:Y:S01]  /*abc0*/  ISETP.GE.AND P0, PT, R7, RZ, PT ;  /* 0x000000ff0700720c */ /* 0x000fe20003f06270 */
[----:B------:R-:W-:Y:S01]  /*abd0*/  IMAD.MOV R5, RZ, RZ, -R5 ;  /* 0x000000ffff057224 */ /* 0x000fe200078e0a05 */
[----:B------:R-:W-:Y:S01]  /*abe0*/  IABS R6, R2 ;  /* 0x0000000200067213 */ /* 0x000fe20000000000 */
[----:B------:R-:W-:Y:S02]  /*abf0*/  VIADD R12, R24, 0x36 ;  /* 0x00000036180c7836 */ /* 0x000fe40000000000 */
[----:B------:R-:W-:Y:S01]  /*ac00*/  @!P2 IMAD.IADD R16, R16, 0x1, -R8 ;  /* 0x000000011010a824 */ /* 0x000fe200078e0a08 */
[----:B------:R-:W-:Y:S01]  /*ac10*/  ISETP.GT.U32.AND P2, PT, R8, R18, PT ;  /* 0x000000120800720c */ /* 0x000fe20003f44070 */
[----:B0-----:R-:W-:-:S02]  /*ac20*/  IMAD.MOV.U32 R0, RZ, RZ, R19 ;  /* 0x000000ffff007224 */ /* 0x001fc400078e0013 */
[C---:B------:R-:W-:Y:S01]  /*ac30*/  IMAD R11, R8.reuse, R5, R11 ;  /* 0x00000005080b7224 */ /* 0x040fe200078e020b */
[----:B------:R-:W-:Y:S01]  /*ac40*/  IABS R5, R12 ;  /* 0x0000000c00057213 */ /* 0x000fe20000000000 */
[----:B------:R-:W-:Y:S01]  /*ac50*/  @!P4 IMAD.IADD R15, R15, 0x1, -R8 ;  /* 0x000000010f0fc824 */ /* 0x000fe200078e0a08 */
[----:B------:R-:W-:Y:S01]  /*ac60*/  ISETP.GT.U32.AND P4, PT, R8, R16, PT ;  /* 0x000000100800720c */ /* 0x000fe20003f84070 */
[----:B------:R-:W-:-:S04]  /*ac70*/  IMAD.HI.U32 R19, R4, R6, RZ ;  /* 0x0000000604137227 */ /* 0x000fc800078e00ff */
[----:B------:R-:W-:Y:S01]  /*ac80*/  @!P1 IMAD.MOV R0, RZ, RZ, -R0 ;  /* 0x000000ffff009224 */ /* 0x000fe200078e0a00 */
[----:B------:R-:W-:Y:S01]  /*ac90*/  ISETP.GT.U32.AND P1, PT, R8, R15, PT ;  /* 0x0000000f0800720c */ /* 0x000fe20003f24070 */
[----:B------:R-:W-:-:S03]  /*aca0*/  IMAD.HI.U32 R21, R4, R5, RZ ;  /* 0x0000000504157227 */ /* 0x000fc600078e00ff */
[----:B------:R0:W-:Y:S01]  /*acb0*/  STL [R1+0xdc], R0 ;  /* 0x0000dc0001007387 */ /* 0x0001e20000100800 */
[----:B------:R-:W-:Y:S02]  /*acc0*/  IMAD.MOV R19, RZ, RZ, -R19 ;  /* 0x000000ffff137224 */ /* 0x000fe400078e0a13 */
[----:B------:R-:W-:Y:S02]  /*acd0*/  IMAD.MOV R21, RZ, RZ, -R21 ;  /* 0x000000ffff157224 */ /* 0x000fe400078e0a15 */
[----:B------:R-:W-:Y:S02]  /*ace0*/  IMAD R6, R8, R19, R6 ;  /* 0x0000001308067224 */ /* 0x000fe400078e0206 */
[----:B------:R-:W-:Y:S01]  /*acf0*/  @!P2 IMAD.IADD R18, R18, 0x1, -R8 ;  /* 0x000000011212a824 */ /* 0x000fe200078e0a08 */
[C---:B------:R-:W-:Y:S01]  /*ad00*/  ISETP.GT.U32.AND P2, PT, R8.reuse, R10, PT ;  /* 0x0000000a0800720c */ /* 0x040fe20003f44070 */
[----:B------:R-:W-:Y:S02]  /*ad10*/  IMAD R5, R8, R21, R5 ;  /* 0x0000001508057224 */ /* 0x000fe400078e0205 */
[----:B0-----:R-:W-:-:S02]  /*ad20*/  IMAD.MOV.U32 R0, RZ, RZ, R20 ;  /* 0x000000ffff007224 */ /* 0x001fc400078e0014 */
[----:B------:R-:W-:Y:S01]  /*ad30*/  @!P4 IMAD.IADD R16, R16, 0x1, -R8 ;  /* 0x000000011010c824 */ /* 0x000fe200078e0a08 */
[C---:B------:R-:W-:Y:S01]  /*ad40*/  ISETP.GT.U32.AND P4, PT, R8.reuse, R6, PT ;  /* 0x000000060800720c */ /* 0x040fe20003f84070 */
[----:B------:R-:W-:Y:S01]  /*ad50*/  @!P5 IMAD.MOV R0, RZ, RZ, -R0 ;  /* 0x000000ffff00d224 */ /* 0x000fe200078e0a00 */
[C---:B------:R-:W-:Y:S01]  /*ad60*/  ISETP.GT.U32.AND P5, PT, R8.reuse, R11, PT ;  /* 0x0000000b0800720c */ /* 0x040fe20003fa4070 */
[--C-:B------:R-:W-:Y:S01]  /*ad70*/  @!P1 IMAD.IADD R15, R15, 0x1, -R8.reuse ;  /* 0x000000010f0f9824 */ /* 0x100fe200078e0a08 */
[----:B------:R-:W-:Y:S01]  /*ad80*/  ISETP.GT.U32.AND P1, PT, R8, R5, PT ;  /* 0x000000050800720c */ /* 0x000fe20003f24070 */
[----:B------:R-:W-:Y:S01]  /*ad90*/  VIADD R13, R24, 0x35 ;  /* 0x00000035180d7836 */ /* 0x000fe20000000000 */
[----:B------:R0:W-:Y:S01]  /*ada0*/  STL [R1+0xd8], R0 ;  /* 0x0000d80001007387 */ /* 0x0001e20000100800 */
[----:B------:R-:W-:Y:S01]  /*adb0*/  @!P2 IMAD.IADD R10, R10, 0x1, -R8 ;  /* 0x000000010a0aa824 */ /* 0x000fe200078e0a08 */
[----:B------:R-:W-:Y:S01]  /*adc0*/  ISETP.GE.AND P2, PT, R9, RZ, PT ;  /* 0x000000ff0900720c */ /* 0x000fe20003f46270 */
[----:B------:R-:W-:Y:S01]  /*add0*/  IMAD.MOV.U32 R22, RZ, RZ, R18 ;  /* 0x000000ffff167224 */ /* 0x000fe200078e0012 */
[----:B------:R-:W-:Y:S01]  /*ade0*/  IABS R7, R13 ;  /* 0x0000000d00077213 */ /* 0x000fe20000000000 */
[----:B------:R-:W-:-:S04]  /*adf0*/  IMAD.HI.U32 R19, R4, R17, RZ ;  /* 0x0000001104137227 */ /* 0x000fc800078e00ff */
[--C-:B------:R-:W-:Y:S01]  /*ae00*/  @!P5 IMAD.IADD R11, R11, 0x1, -R8.reuse ;  /* 0x000000010b0bd824 */ /* 0x100fe200078e0a08 */
[----:B------:R-:W-:Y:S01]  /*ae10*/  ISETP.GE.AND P5, PT, R14, RZ, PT ;  /* 0x000000ff0e00720c */ /* 0x000fe20003fa6270 */
[----:B------:R-:W-:Y:S02]  /*ae20*/  @!P4 IMAD.IADD R6, R6, 0x1, -R8 ;  /* 0x000000010606c824 */ /* 0x000fe400078e0a08 */
[----:B0-----:R-:W-:Y:S01]  /*ae30*/  IMAD.MOV.U32 R0, RZ, RZ, R16 ;  /* 0x000000ffff007224 */ /* 0x001fe200078e0010 */
[C---:B------:R-:W-:Y:S01]  /*ae40*/  ISETP.GT.U32.AND P4, PT, R8.reuse, R11, PT ;  /* 0x0000000b0800720c */ /* 0x040fe20003f84070 */
[----:B------:R-:W-:Y:S01]  /*ae50*/  @!P1 IMAD.IADD R5, R5, 0x1, -R8 ;  /* 0x0000000105059824 */ /* 0x000fe200078e0a08 */
[C---:B------:R-:W-:Y:S01]  /*ae60*/  ISETP.GT.U32.AND P1, PT, R8.reuse, R10, PT ;  /* 0x0000000a0800720c */ /* 0x040fe20003f24070 */
[----:B------:R-:W-:Y:S01]  /*ae70*/  @!P6 IMAD.MOV R0, RZ, RZ, -R0 ;  /* 0x000000ffff00e224 */ /* 0x000fe200078e0a00 */
[C---:B------:R-:W-:Y:S01]  /*ae80*/  ISETP.GT.U32.AND P6, PT, R8.reuse, R6, PT ;  /* 0x000000060800720c */ /* 0x040fe20003fc4070 */
[----:B------:R-:W-:Y:S01]  /*ae90*/  @!P3 IMAD.MOV R22, RZ, RZ, -R22 ;  /* 0x000000ffff16b224 */ /* 0x000fe200078e0a16 */
[----:B------:R-:W-:Y:S01]  /*aea0*/  ISETP.GT.U32.AND P3, PT, R8, R5, PT ;  /* 0x000000050800720c */ /* 0x000fe20003f64070 */
[----:B------:R-:W-:-:S03]  /*aeb0*/  IMAD.HI.U32 R20, R4, R7, RZ ;  /* 0x0000000704147227 */ /* 0x000fc600078e00ff */
[----:B------:R-:W-:Y:S01]  /*aec0*/  STL [R1+0xd4], R22 ;  /* 0x0000d41601007387 */ /* 0x000fe20000100800 */
[----:B------:R-:W-:Y:S02]  /*aed0*/  IMAD.MOV R19, RZ, RZ, -R19 ;  /* 0x000000ffff137224 */ /* 0x000fe400078e0a13 */
[C---:B------:R-:W-:Y:S01]  /*aee0*/  VIADD R14, R24.reuse, 0x34 ;  /* 0x00000034180e7836 */ /* 0x040fe20000000000 */
[----:B------:R0:W-:Y:S01]  /*aef0*/  STL [R1+0xd0], R0 ;  /* 0x0000d00001007387 */ /* 0x0001e20000100800 */
[----:B------:R-:W-:Y:S02]  /*af00*/  VIADD R9, R24, 0x33 ;  /* 0x0000003318097836 */ /* 0x000fe40000000000 */
[----:B------:R-:W-:Y:S02]  /*af10*/  IMAD.MOV R20, RZ, RZ, -R20 ;  /* 0x000000ffff147224 */ /* 0x000fe400078e0a14 */
[C---:B------:R-:W-:Y:S01]  /*af20*/  IMAD R17, R8.reuse, R19, R17 ;  /* 0x0000001308117224 */ /* 0x040fe200078e0211 */
[----:B------:R-:W-:Y:S01]  /*af30*/  IABS R16, R9 ;  /* 0x0000000900107213 */ /* 0x000fe20000000000 */
[----:B------:R-:W-:-:S02]  /*af40*/  IMAD R7, R8, R20, R7 ;  /* 0x0000001408077224 */ /* 0x000fc400078e0207 */
[--C-:B------:R-:W-:Y:S01]  /*af50*/  @!P4 IMAD.IADD R11, R11, 0x1, -R8.reuse ;  /* 0x000000010b0bc824 */ /* 0x100fe200078e0a08 */
[----:B------:R-:W-:Y:S01]  /*af60*/  ISETP.GE.AND P4, PT, R2, RZ, PT ;  /* 0x000000ff0200720c */ /* 0x000fe20003f86270 */
[----:B0-----:R-:W-:Y:S01]  /*af70*/  IMAD.MOV.U32 R0, RZ, RZ, R15 ;  /* 0x000000ffff007224 */ /* 0x001fe200078e000f */
[----:B------:R-:W-:Y:S01]  /*af80*/  IABS R15, R14 ;  /* 0x0000000e000f7213 */ /* 0x000fe20000000000 */
[----:B------:R-:W-:Y:S01]  /*af90*/  @!P1 IMAD.IADD R10, R10, 0x1, -R8 ;  /* 0x000000010a0a9824 */ /* 0x000fe200078e0a08 */
[C---:B------:R-:W-:Y:S01]  /*afa0*/  ISETP.GT.U32.AND P1, PT, R8.reuse, R7, PT ;  /* 0x000000070800720c */ /* 0x040fe20003f24070 */
[----:B------:R-:W-:Y:S01]  /*afb0*/  @!P0 IMAD.MOV R0, RZ, RZ, -R0 ;  /* 0x000000ffff008224 */ /* 0x000fe200078e0a00 */
[----:B------:R-:W-:Y:S01]  /*afc0*/  ISETP.GT.U32.AND P0, PT, R8, R17, PT ;  /* 0x000000110800720c */ /* 0x000fe20003f04070 */
[----:B------:R-:W-:Y:S01]  /*afd0*/  @!P6 IMAD.IADD R6, R6, 0x1, -R8 ;  /* 0x000000010606e824 */ /* 0x000fe200078e0a08 */
[----:B------:R-:W-:Y:S01]  /*afe0*/  ISETP.GE.AND P6, PT, R12, RZ, PT ;  /* 0x000000ff0c00720c */ /* 0x000fe20003fc6270 */
[----:B------:R-:W-:Y:S01]  /*aff0*/  IMAD.MOV.U32 R2, RZ, RZ, R16 ;  /* 0x000000ffff027224 */ /* 0x000fe200078e0010 */
[----:B------:R0:W-:Y:S01]  /*b000*/  STL [R1+0xcc], R0 ;  /* 0x0000cc0001007387 */ /* 0x0001e20000100800 */
[----:B------:R-:W-:-:S04]  /*b010*/  IMAD.HI.U32 R12, R4, R15, RZ ;  /* 0x0000000f040c7227 */ /* 0x000fc800078e00ff */
[----:B------:R-:W-:Y:S02]  /*b020*/  IMAD.MOV.U32 R18, RZ, RZ, R11 ;  /* 0x000000ffff127224 */ /* 0x000fe400078e000b */
[----:B------:R-:W-:Y:S01]  /*b030*/  @!P3 IMAD.IADD R5, R5, 0x1, -R8 ;  /* 0x000000010505b824 */ /* 0x000fe200078e0a08 */
[----:B------:R-:W-:Y:S01]  /*b040*/  ISETP.GE.AND P3, PT, R13, RZ, PT ;  /* 0x000000ff0d00720c */ /* 0x000fe20003f66270 */
[----:B------:R-:W-:-:S04]  /*b050*/  IMAD.HI.U32 R13, R4, R2, RZ ;  /* 0x00000002040d7227 */ /* 0x000fc800078e00ff */
[----:B0-----:R-:W-:Y:S02]  /*b060*/  IMAD.MOV.U32 R0, RZ, RZ, R10 ;  /* 0x000000ffff007224 */ /* 0x001fe400078e000a */
[----:B------:R-:W-:Y:S02]  /*b070*/  IMAD.MOV R12, RZ, RZ, -R12 ;  /* 0x000000ffff0c7224 */ /* 0x000fe400078e0a0c */
[----:B------:R-:W-:Y:S02]  /*b080*/  @!P5 IMAD.MOV R18, RZ, RZ, -R18 ;  /* 0x000000ffff12d224 */ /* 0x000fe400078e0a12 */
[----:B------:R-:W-:Y:S01]  /*b090*/  @!P2 IMAD.MOV R0, RZ, RZ, -R0 ;  /* 0x000000ffff00a224 */ /* 0x000fe200078e0a00 */
[----:B------:R-:W-:Y:S01]  /*b0a0*/  ISETP.GE.AND P2, PT, R9, RZ, PT ;  /* 0x000000ff0900720c */ /* 0x000fe20003f46270 */
[----:B------:R-:W-:Y:S01]  /*b0b0*/  IMAD.MOV R11, RZ, RZ, -R13 ;  /* 0x000000ffff0b7224 */ /* 0x000fe200078e0a0d */
[----:B------:R-:W-:Y:S01]  /*b0c0*/  STL [R1+0xc8], R18 ;  /* 0x0000c81201007387 */ /* 0x000fe20000100800 */
[----:B------:R-:W-:-:S02]  /*b0d0*/  IMAD R9, R8, R12, R15 ;  /* 0x0000000c08097224 */ /* 0x000fc400078e020f */
[----:B------:R-:W-:Y:S01]  /*b0e0*/  @!P0 IMAD.IADD R17, R17, 0x1, -R8 ;  /* 0x0000000111118824 */ /* 0x000fe200078e0a08 */
[----:B------:R0:W-:Y:S01]  /*b0f0*/  STL [R1+0xc4], R0 ;  /* 0x0000c40001007387 */ /* 0x0001e20000100800 */
[----:B------:R-:W-:Y:S01]  /*b100*/  IMAD R2, R8, R11, R2 ;  /* 0x0000000b08027224 */ /* 0x000fe200078e0202 */
[----:B------:R-:W-:Y:S01]  /*b110*/  ISETP.GE.AND P0, PT, R14, RZ, PT ;  /* 0x000000ff0e00720c */ /* 0x000fe20003f06270 */
[----:B------:R-:W-:Y:S01]  /*b120*/  @!P4 IMAD.MOV R6, RZ, RZ, -R6 ;  /* 0x000000ffff06c224 */ /* 0x000fe200078e0a06 */
[C---:B------:R-:W-:Y:S01]  /*b130*/  ISETP.GT.U32.AND P4, PT, R8.reuse, R9, PT ;  /* 0x000000090800720c */ /* 0x040fe20003f84070 */
[----:B------:R-:W-:Y:S01]  /*b140*/  @!P1 IMAD.IADD R7, R7, 0x1, -R8 ;  /* 0x0000000107079824 */ /* 0x000fe200078e0a08 */
[----:B------:R-:W-:Y:S01]  /*b150*/  ISETP.GT.U32.AND P1, PT, R8, R17, PT ;  /* 0x000000110800720c */ /* 0x000fe20003f24070 */
[C---:B------:R-:W-:Y:S01]  /*b160*/  VIADD R10, R24.reuse, 0x32 ;  /* 0x00000032180a7836 */ /* 0x040fe20000000000 */
[----:B------:R1:W-:Y:S01]  /*b170*/  STL [R1+0xc0], R6 ;  /* 0x0000c00601007387 */ /* 0x0003e20000100800 */
[----:B------:R-:W-:Y:S01]  /*b180*/  VIADD R14, R24, 0x30 ;  /* 0x00000030180e7836 */ /* 0x000fe20000000000 */
[----:B------:R-:W-:Y:S01]  /*b190*/  ISETP.GT.U32.AND P5, PT, R8, R7, PT ;  /* 0x000000070800720c */ /* 0x000fe20003fa4070 */
[----:B0-----:R-:W-:Y:S01]  /*b1a0*/  IMAD.MOV.U32 R0, RZ, RZ, R5 ;  /* 0x000000ffff007224 */ /* 0x001fe200078e0005 */
[----:B------:R-:W-:Y:S01]  /*b1b0*/  IABS R13, R10 ;  /* 0x0000000a000d7213 */ /* 0x000fe20000000000 */
[----:B------:R-:W-:-:S02]  /*b1c0*/  VIADD R5, R24, 0x31 ;  /* 0x0000003118057836 */ /* 0x000fc40000000000 */
[----:B------:R-:W-:Y:S01]  /*b1d0*/  @!P6 IMAD.MOV R0, RZ, RZ, -R0 ;  /* 0x000000ffff00e224 */ /* 0x000fe200078e0a00 */
[----:B------:R-:W-:Y:S01]  /*b1e0*/  ISETP.GT.U32.AND P6, PT, R8, R2, PT ;  /* 0x000000020800720c */ /* 0x000fe20003fc4070 */
[--C-:B------:R-:W-:Y:S01]  /*b1f0*/  @!P4 IMAD.IADD R9, R9, 0x1, -R8.reuse ;  /* 0x000000010909c824 */ /* 0x100fe200078e0a08 */
[----:B-1----:R-:W-:Y:S01]  /*b200*/  IABS R6, R5 ;  /* 0x0000000500067213 */ /* 0x002fe20000000000 */
[--C-:B------:R-:W-:Y:S01]  /*b210*/  @!P1 IMAD.IADD R17, R17, 0x1, -R8.reuse ;  /* 0x0000000111119824 */ /* 0x100fe200078e0a08 */
[----:B------:R-:W-:Y:S01]  /*b220*/  ISETP.GE.AND P1, PT, R24, RZ, PT ;  /* 0x000000ff1800720c */ /* 0x000fe20003f26270 */
[----:B------:R0:W-:Y:S01]  /*b230*/  STL [R1+0xbc], R0 ;  /* 0x0000bc0001007387 */ /* 0x0001e20000100800 */
[----:B------:R-:W-:Y:S01]  /*b240*/  ISETP.GE.AND P4, PT, R5, RZ, PT ;  /* 0x000000ff0500720c */ /* 0x000fe20003f86270 */
[----:B------:R-:W-:Y:S01]  /*b250*/  @!P5 IMAD.IADD R7, R7, 0x1, -R8 ;  /* 0x000000010707d824 */ /* 0x000fe200078e0a08 */
[----:B------:R-:W-:Y:S01]  /*b260*/  ISETP.GE.AND P5, PT, R10, RZ, PT ;  /* 0x000000ff0a00720c */ /* 0x000fe20003fa6270 */
[----:B------:R-:W-:-:S04]  /*b270*/  IMAD.HI.U32 R10, R4, R13, RZ ;  /* 0x0000000d040a7227 */ /* 0x000fc800078e00ff */
[----:B------:R-:W-:Y:S01]  /*b280*/  @!P6 IMAD.IADD R2, R2, 0x1, -R8 ;  /* 0x000000010202e824 */ /* 0x000fe200078e0a08 */
[----:B------:R-:W-:Y:S01]  /*b290*/  ISETP.GT.U32.AND P6, PT, R8, R9, PT ;  /* 0x000000090800720c */ /* 0x000fe20003fc4070 */
[----:B0-----:R-:W-:Y:S02]  /*b2a0*/  IMAD.MOV.U32 R0, RZ, RZ, R7 ;  /* 0x000000ffff007224 */ /* 0x001fe400078e0007 */
[----:B------:R-:W-:Y:S02]  /*b2b0*/  IMAD.MOV R7, RZ, RZ, -R10 ;  /* 0x000000ffff077224 */ /* 0x000fe400078e0a0a */
[----:B------:R-:W-:-:S04]  /*b2c0*/  IMAD.HI.U32 R5, R4, R6, RZ ;  /* 0x0000000604057227 */ /* 0x000fc800078e00ff */
[----:B------:R-:W-:Y:S01]  /*b2d0*/  @!P1 IMAD.MOV R17, RZ, RZ, -R17 ;  /* 0x000000ffff119224 */ /* 0x000fe200078e0a11 */
[C---:B------:R-:W-:Y:S01]  /*b2e0*/  ISETP.GT.U32.AND P1, PT, R8.reuse, R2, PT ;  /* 0x000000020800720c */ /* 0x040fe20003f24070 */
[C---:B------:R-:W-:Y:S02]  /*b2f0*/  IMAD R13, R8.reuse, R7, R13 ;  /* 0x00000007080d7224 */ /* 0x040fe400078e020d */
[----:B------:R-:W-:Y:S01]  /*b300*/  IMAD.MOV R5, RZ, RZ, -R5 ;  /* 0x000000ffff057224 */ /* 0x000fe200078e0a05 */
[----:B------:R-:W-:Y:S01]  /*b310*/  STL [R1+0x2024], R17 ;  /* 0x0020241101007387 */ /* 0x000fe20000100800 */
[----:B------:R-:W-:Y:S01]  /*b320*/  @!P6 IMAD.IADD R9, R9, 0x1, -R8 ;  /* 0x000000010909e824 */ /* 0x000fe200078e0a08 */
[C---:B------:R-:W-:Y:S01]  /*b330*/  ISETP.GT.U32.AND P6, PT, R8.reuse, R13, PT ;  /* 0x0000000d0800720c */ /* 0x040fe20003fc4070 */
[----:B------:R-:W-:Y:S02]  /*b340*/  IMAD R6, R8, R5, R6 ;  /* 0x0000000508067224 */ /* 0x000fe400078e0206 */
[----:B------:R-:W-:-:S02]  /*b350*/  IMAD.MOV.U32 R11, RZ, RZ, R9 ;  /* 0x000000ffff0b7224 */ /* 0x000fc400078e0009 */
[----:B------:R-:W-:Y:S01]  /*b360*/  @!P3 IMAD.MOV R0, RZ, RZ, -R0 ;  /* 0x000000ffff00b224 */ /* 0x000fe200078e0a00 */
[----:B------:R-:W-:Y:S01]  /*b370*/  ISETP.GE.AND P3, PT, R14, RZ, PT ;  /* 0x000000ff0e00720c */ /* 0x000fe20003f66270 */
[----:B------:R-:W-:Y:S01]  /*b380*/  @!P0 IMAD.MOV R11, RZ, RZ, -R11 ;  /* 0x000000ffff0b8224 */ /* 0x000fe200078e0a0b */
[----:B------:R-:W-:Y:S01]  /*b390*/  ISETP.GT.U32.AND P0, PT, R8, R6, PT ;  /* 0x000000060800720c */ /* 0x000fe20003f04070 */
[--C-:B------:R-:W-:Y:S01]  /*b3a0*/  @!P1 IMAD.IADD R2, R2, 0x1, -R8.reuse ;  /* 0x0000000102029824 */ /* 0x100fe200078e0a08 */
[----:B------:R-:W-:Y:S01]  /*b3b0*/  IABS R14, R14 ;  /* 0x0000000e000e7213 */ /* 0x000fe20000000000 */
[----:B------:R0:W-:Y:S01]  /*b3c0*/  STL [R1+0xb8], R0 ;  /* 0x0000b80001007387 */ /* 0x0001e20000100800 */
[----:B------:R-:W-:Y:S02]  /*b3d0*/  VIADD R12, R24, 0x2e ;  /* 0x0000002e180c7836 */ /* 0x000fe40000000000 */
[----:B------:R-:W-:Y:S01]  /*b3e0*/  @!P6 IMAD.IADD R13, R13, 0x1, -R8 ;  /* 0x000000010d0de824 */ /* 0x000fe200078e0a08 */
[----:B------:R1:W-:Y:S01]  /*b3f0*/  STL [R1+0xb4], R11 ;  /* 0x0000b40b01007387 */ /* 0x0003e20000100800 */
[----:B------:R-:W-:-:S03]  /*b400*/  IMAD.HI.U32 R7, R4, R14, RZ ;  /* 0x0000000e04077227 */ /* 0x000fc600078e00ff */
[----:B------:R-:W-:Y:S01]  /*b410*/  ISETP.GT.U32.AND P6, PT, R8, R13, PT ;  /* 0x0000000d0800720c */ /* 0x000fe20003fc4070 */
[----:B------:R-:W-:Y:S02]  /*b420*/  VIADD R10, R24, 0x2f ;  /* 0x0000002f180a7836 */ /* 0x000fe40000000000 */
[----:B0-----:R-:W-:Y:S02]  /*b430*/  IMAD.MOV.U32 R0, RZ, RZ, R2 ;  /* 0x000000ffff007224 */ /* 0x001fe400078e0002 */
[----:B------:R-:W-:Y:S01]  /*b440*/  @!P0 IMAD.IADD R6, R6, 0x1, -R8 ;  /* 0x0000000106068824 */ /* 0x000fe200078e0a08 */
[----:B------:R-:W-:Y:S01]  /*b450*/  ISETP.GE.AND P1, PT, R10, RZ, PT ;  /* 0x000000ff0a00720c */ /* 0x000fe20003f26270 */
[----:B------:R-:W-:Y:S01]  /*b460*/  @!P2 IMAD.MOV R0, RZ, RZ, -R0 ;  /* 0x000000ffff00a224 */ /* 0x000fe200078e0a00 */
[----:B------:R-:W-:Y:S01]  /*b470*/  ISETP.GE.AND P2, PT, R12, RZ, PT ;  /* 0x000000ff0c00720c */ /* 0x000fe20003f46270 */
[----:B------:R-:W-:Y:S01]  /*b480*/  IMAD.MOV R7, RZ, RZ, -R7 ;  /* 0x000000ffff077224 */ /* 0x000fe200078e0a07 */
[----:B------:R-:W-:Y:S01]  /*b490*/  IABS R12, R12 ;  /* 0x0000000c000c7213 */ /* 0x000fe20000000000 */
[----:B------:R-:W-:Y:S01]  /*b4a0*/  VIADD R5, R24, 0x2d ;  /* 0x0000002d18057836 */ /* 0x000fe20000000000 */
[----:B------:R-:W-:Y:S01]  /*b4b0*/  IABS R10, R10 ;  /* 0x0000000a000a7213 */ /* 0x000fe20000000000 */
[C---:B------:R-:W-:Y:S01]  /*b4c0*/  IMAD R14, R8.reuse, R7, R14 ;  /* 0x00000007080e7224 */ /* 0x040fe200078e020e */
[----:B------:R-:W-:Y:S01]  /*b4d0*/  ISETP.GT.U32.AND P0, PT, R8, R6, PT ;  /* 0x000000060800720c */ /* 0x000fe20003f04070 */
[C---:B------:R-:W-:Y:S01]  /*b4e0*/  IMAD.HI.U32 R7, R4.reuse, R12, RZ ;  /* 0x0000000c04077227 */ /* 0x040fe200078e00ff */
[----:B-1----:R-:W-:Y:S01]  /*b4f0*/  IABS R11, R5 ;  /* 0x00000005000b7213 */ /* 0x002fe20000000000 */
[----:B------:R0:W-:Y:S02]  /*b500*/  STL [R1+0xb0], R0 ;  /* 0x0000b00001007387 */ /* 0x0001e40000100800 */
[----:B------:R-:W-:-:S04]  /*b510*/  IMAD.HI.U32 R2, R4, R10, RZ ;  /* 0x0000000a04027227 */ /* 0x000fc800078e00ff */
[----:B------:R-:W-:Y:S02]  /*b520*/  IMAD.MOV R7, RZ, RZ, -R7 ;  /* 0x000000ffff077224 */ /* 0x000fe400078e0a07 */
[----:B------:R-:W-:Y:S01]  /*b530*/  @!P6 IMAD.IADD R13, R13, 0x1, -R8 ;  /* 0x000000010d0de824 */ /* 0x000fe200078e0a08 */
[C---:B------:R-:W-:Y:S01]  /*b540*/  ISETP.GT.U32.AND P6, PT, R8.reuse, R14, PT ;  /* 0x0000000e0800720c */ /* 0x040fe20003fc4070 */
[----:B------:R-:W-:Y:S02]  /*b550*/  IMAD.MOV R2, RZ, RZ, -R2 ;  /* 0x000000ffff027224 */ /* 0x000fe400078e0a02 */
[----:B------:R-:W-:Y:S02]  /*b560*/  IMAD R12, R8, R7, R12 ;  /* 0x00000007080c7224 */ /* 0x000fe400078e020c */
[----:B------:R-:W-:-:S04]  /*b570*/  IMAD.HI.U32 R9, R4, R11, RZ ;  /* 0x0000000b04097227 */ /* 0x000fc800078e00ff */
[----:B------:R-:W-:Y:S02]  /*b580*/  IMAD R10, R8, R2, R10 ;  /* 0x00000002080a7224 */ /* 0x000fe400078e020a */
[----:B0-----:R-:W-:Y:S02]  /*b590*/  IMAD.MOV.U32 R0, RZ, RZ, R13 ;  /* 0x000000ffff007224 */ /* 0x001fe400078e000d */
[----:B------:R-:W-:Y:S01]  /*b5a0*/  @!P0 IMAD.IADD R6, R6, 0x1, -R8 ;  /* 0x0000000106068824 */ /* 0x000fe200078e0a08 */
[C---:B------:R-:W-:Y:S01]  /*b5b0*/  ISETP.GT.U32.AND P0, PT, R8.reuse, R12, PT ;  /* 0x0000000c0800720c */ /* 0x040fe20003f04070 */
[----:B------:R-:W-:Y:S02]  /*b5c0*/  IMAD.MOV R9, RZ, RZ, -R9 ;  /* 0x000000ffff097224 */ /* 0x000fe400078e0a09 */
[----:B------:R-:W-:Y:S01]  /*b5d0*/  @!P5 IMAD.MOV R0, RZ, RZ, -R0 ;  /* 0x000000ffff00d224 */ /* 0x000fe200078e0a00 */
[C---:B------:R-:W-:Y:S01]  /*b5e0*/  ISETP.GT.U32.AND P5, PT, R8.reuse, R10, PT ;  /* 0x0000000a0800720c */ /* 0x040fe20003fa4070 */
[----:B------:R-:W-:-:S02]  /*b5f0*/  IMAD R11, R8, R9, R11 ;  /* 0x00000009080b7224 */ /* 0x000fc400078e020b */
[--C-:B------:R-:W-:Y:S01]  /*b600*/  @!P6 IMAD.IADD R14, R14, 0x1, -R8.reuse ;  /* 0x000000010e0ee824 */ /* 0x100fe200078e0a08 */
[----:B------:R0:W-:Y:S01]  /*b610*/  STL [R1+0xac], R0 ;  /* 0x0000ac0001007387 */ /* 0x0001e20000100800 */
[----:B------:R-:W-:Y:S01]  /*b620*/  VIADD R20, R24, 0x2c ;  /* 0x0000002c18147836 */ /* 0x000fe20000000000 */
[----:B------:R-:W-:Y:S01]  /*b630*/  ISETP.GT.U32.AND P6, PT, R8, R11, PT ;  /* 0x0000000b0800720c */ /* 0x000fe20003fc4070 */
[----:B------:R-:W-:Y:S02]  /*b640*/  VIADD R15, R24, 0x2b ;  /* 0x0000002b180f7836 */ /* 0x000fe40000000000 */
[--C-:B------:R-:W-:Y:S01]  /*b650*/  @!P0 IMAD.IADD R12, R12, 0x1, -R8.reuse ;  /* 0x000000010c0c8824 */ /* 0x100fe200078e0a08 */
[----:B------:R-:W-:Y:S01]  /*b660*/  IABS R2, R20 ;  /* 0x0000001400027213 */ /* 0x000fe20000000000 */
[----:B------:R-:W-:Y:S01]  /*b670*/  VIADD R9, R24, 0x2a ;  /* 0x0000002a18097836 */ /* 0x000fe20000000000 */
[----:B------:R-:W-:Y:S01]  /*b680*/  IABS R13, R15 ;  /* 0x0000000f000d7213 */ /* 0x000fe20000000000 */
[----:B------:R-:W-:Y:S01]  /*b690*/  @!P5 IMAD.IADD R10, R10, 0x1, -R8 ;  /* 0x000000010a0ad824 */ /* 0x000fe200078e0a08 */
[----:B------:R-:W-:Y:S01]  /*b6a0*/  ISETP.GT.U32.AND P5, PT, R8, R14, PT ;  /* 0x0000000e0800720c */ /* 0x000fe20003fa4070 */
[----:B0-----:R-:W-:Y:S01]  /*b6b0*/  IMAD.MOV.U32 R0, RZ, RZ, R6 ;  /* 0x000000ffff007224 */ /* 0x001fe200078e0006 */
[----:B------:R-:W-:Y:S01]  /*b6c0*/  IABS R19, R9 ;  /* 0x0000000900137213 */ /* 0x000fe20000000000 */
[----:B------:R-:W-:Y:S01]  /*b6d0*/  IMAD.HI.U32 R7, R4, R2, RZ ;  /* 0x0000000204077227 */ /* 0x000fe200078e00ff */
[----:B------:R-:W-:-:S03]  /*b6e0*/  ISETP.GT.U32.AND P0, PT, R8, R10, PT ;  /* 0x0000000a0800720c */ /* 0x000fc60003f04070 */
[----:B------:R-:W-:Y:S01]  /*b6f0*/  @!P4 IMAD.MOV R0, RZ, RZ, -R0 ;  /* 0x000000ffff00c224 */ /* 0x000fe200078e0a00 */
[----:B------:R-:W-:Y:S01]  /*b700*/  ISETP.GT.U32.AND P4, PT, R8, R12, PT ;  /* 0x0000000c0800720c */ /* 0x000fe20003f84070 */
[----:B------:R-:W-:-:S03]  /*b710*/  IMAD.HI.U32 R6, R4, R13, RZ ;  /* 0x0000000d04067227 */ /* 0x000fc600078e00ff */
[----:B------:R0:W-:Y:S01]  /*b720*/  STL [R1+0xa8], R0 ;  /* 0x0000a80001007387 */ /* 0x0001e20000100800 */
[----:B------:R-:W-:Y:S02]  /*b730*/  @!P6 IMAD.IADD R11, R11, 0x1, -R8 ;  /* 0x000000010b0be824 */ /* 0x000fe400078e0a08 */
[----:B------:R-:W-:Y:S02]  /*b740*/  IMAD.MOV R7, RZ, RZ, -R7 ;  /* 0x000000ffff077224 */ /* 0x000fe400078e0a07 */
[----:B------:R-:W-:Y:S01]  /*b750*/  IMAD.MOV R6, RZ, RZ, -R6 ;  /* 0x000000ffff067224 */ /* 0x000fe200078e0a06 */
[C---:B------:R-:W-:Y:S01]  /*b760*/  ISETP.GT.U32.AND P6, PT, R8.reuse, R11, PT ;  /* 0x0000000b0800720c */ /* 0x040fe20003fc4070 */
[C---:B------:R-:W-:Y:S02]  /*b770*/  IMAD R2, R8.reuse, R7, R2 ;  /* 0x0000000708027224 */ /* 0x040fe400078e0202 */
[----:B------:R-:W-:Y:S02]  /*b780*/  IMAD R13, R8, R6, R13 ;  /* 0x00000006080d7224 */ /* 0x000fe400078e020d */
[--C-:B------:R-:W-:Y:S01]  /*b790*/  @!P5 IMAD.IADD R14, R14, 0x1, -R8.reuse ;  /* 0x000000010e0ed824 */ /* 0x100fe200078e0a08 */
[----:B------:R-:W-:Y:S01]  /*b7a0*/  ISETP.GT.U32.AND P5, PT, R8, R2, PT ;  /* 0x000000020800720c */ /* 0x000fe20003fa4070 */
[----:B------:R-:W-:Y:S01]  /*b7b0*/  @!P4 IMAD.IADD R12, R12, 0x1, -R8 ;  /* 0x000000010c0cc824 */ /* 0x000fe200078e0a08 */
[----:B------:R-:W-:Y:S01]  /*b7c0*/  ISETP.GT.U32.AND P4, PT, R8, R13, PT ;  /* 0x0000000d0800720c */ /* 0x000fe20003f84070 */
[----:B------:R-:W-:-:S02]  /*b7d0*/  VIADD R7, R24, 0x29 ;  /* 0x0000002918077836 */ /* 0x000fc40000000000 */
[----:B------:R-:W-:Y:S02]  /*b7e0*/  VIADD R6, R24, 0x28 ;  /* 0x0000002818067836 */ /* 0x000fe40000000000 */
[--C-:B------:R-:W-:Y:S01]  /*b7f0*/  @!P0 IMAD.IADD R10, R10, 0x1, -R8.reuse ;  /* 0x000000010a0a8824 */ /* 0x100fe200078e0a08 */
[----:B------:R-:W-:Y:S01]  /*b800*/  IABS R18, R7 ;  /* 0x0000000700127213 */ /* 0x000fe20000000000 */
[----:B------:R-:W-:Y:S01]  /*b810*/  @!P6 IMAD.IADD R11, R11, 0x1, -R8 ;  /* 0x000000010b0be824 */ /* 0x000fe200078e0a08 */
[----:B------:R-:W-:Y:S01]  /*b820*/  ISETP.GE.AND P6, PT, R20, RZ, PT ;  /* 0x000000ff1400720c */ /* 0x000fe20003fc6270 */
[----:B------:R-:W-:Y:S01]  /*b830*/  IMAD.MOV.U32 R17, RZ, RZ, R14 ;  /* 0x000000ffff117224 */ /* 0x000fe200078e000e */
[----:B------:R-:W-:Y:S01]  /*b840*/  IABS R20, R6 ;  /* 0x0000000600147213 */ /* 0x000fe20000000000 */
[----:B0-----:R-:W-:Y:S01]  /*b850*/  IMAD.MOV.U32 R0, RZ, RZ, R10 ;  /* 0x000000ffff007224 */ /* 0x001fe200078e000a */
[----:B------:R-:W-:Y:S01]  /*b860*/  ISETP.GE.AND P0, PT, R5, RZ, PT ;  /* 0x000000ff0500720c */ /* 0x000fe20003f06270 */
        /* <DEDUP_REMOVED lines=19> */
[C---:B------:R-:W-:Y:S01]  /*b9a0*/  ISETP.GT.U32.AND P0, PT, R8.reuse, R18, PT ;  /* 0x000000120800720c */ /* 0x040fe20003f04070 */
[----:B------:R-:W-:Y:S02]  /*b9b0*/  IMAD.MOV R16, RZ, RZ, -R16 ;  /* 0x000000ffff107224 */ /* 0x000fe400078e0a10 */
[----:B------:R-:W-:Y:S01]  /*b9c0*/  @!P4 IMAD.IADD R13, R13, 0x1, -R8 ;  /* 0x000000010d0dc824 */ /* 0x000fe200078e0a08 */
[C---:B------:R-:W-:Y:S01]  /*b9d0*/  ISETP.GT.U32.AND P4, PT, R8.reuse, R15, PT ;  /* 0x0000000f0800720c */ /* 0x040fe20003f84070 */
[----:B------:R-:W-:-:S02]  /*b9e0*/  IMAD R19, R8, R16, R19 ;  /* 0x0000001008137224 */ /* 0x000fc400078e0213 */
[----:B------:R-:W-:Y:S01]  /*b9f0*/  @!P2 IMAD.MOV R12, RZ, RZ, -R12 ;  /* 0x000000ffff0ca224 */ /* 0x000fe200078e0a0c */
[----:B------:R-:W-:Y:S01]  /*ba00*/  ISETP.GE.AND P2, PT, R9, RZ, PT ;  /* 0x000000ff0900720c */ /* 0x000fe20003f46270 */
[----:B------:R-:W-:Y:S01]  /*ba10*/  VIADD R9, R24, 0x26 ;  /* 0x0000002618097836 */ /* 0x000fe20000000000 */
[----:B------:R-:W-:Y:S01]  /*ba20*/  ISETP.GT.U32.AND P1, PT, R8, R19, PT ;  /* 0x000000130800720c */ /* 0x000fe20003f24070 */
[--C-:B------:R-:W-:Y:S01]  /*ba30*/  @!P3 IMAD.IADD R2, R2, 0x1, -R8.reuse ;  /* 0x000000010202b824 */ /* 0x100fe200078e0a08 */
[----:B------:R-:W-:Y:S01]  /*ba40*/  ISETP.GE.AND P3, PT, R7, RZ, PT ;  /* 0x000000ff0700720c */ /* 0x000fe20003f66270 */
[--C-:B------:R-:W-:Y:S01]  /*ba50*/  @!P0 IMAD.IADD R18, R18, 0x1, -R8.reuse ;  /* 0x0000000112128824 */ /* 0x100fe200078e0a08 */
[----:B------:R-:W-:Y:S01]  /*ba60*/  IABS R7, R9 ;  /* 0x0000000900077213 */ /* 0x000fe20000000000 */
[----:B------:R-:W-:Y:S01]  /*ba70*/  VIADD R5, R24, 0x27 ;  /* 0x0000002718057836 */ /* 0x000fe20000000000 */
[----:B------:R0:W-:Y:S01]  /*ba80*/  STL [R1+0x9c], R12 ;  /* 0x00009c0c01007387 */ /* 0x0001e20000100800 */
[--C-:B------:R-:W-:Y:S01]  /*ba90*/  @!P4 IMAD.IADD R15, R15, 0x1, -R8.reuse ;  /* 0x000000010f0fc824 */ /* 0x100fe200078e0a08 */
[----:B------:R-:W-:Y:S01]  /*baa0*/  ISETP.GT.U32.AND P0, PT, R8, R18, PT ;  /* 0x000000120800720c */ /* 0x000fe20003f04070 */
[----:B------:R-:W-:Y:S01]  /*bab0*/  IMAD.HI.U32 R11, R4, R7, RZ ;  /* 0x00000007040b7227 */ /* 0x000fe200078e00ff */
[----:B------:R1:W-:Y:S02]  /*bac0*/  STL [R1+0x98], R0 ;  /* 0x0000980001007387 */ /* 0x0003e40000100800 */
[----:B------:R-:W-:Y:S01]  /*bad0*/  ISETP.GT.U32.AND P4, PT, R8, R15, PT ;  /* 0x0000000f0800720c */ /* 0x000fe20003f84070 */
[----:B------:R-:W-:Y:S01]  /*bae0*/  @!P1 IMAD.IADD R19, R19, 0x1, -R8 ;  /* 0x0000000113139824 */ /* 0x000fe200078e0a08 */
[----:B------:R-:W-:Y:S01]  /*baf0*/  ISETP.GE.AND P1, PT, R6, RZ, PT ;  /* 0x000000ff0600720c */ /* 0x000fe20003f26270 */
[----:B------:R-:W-:Y:S01]  /*bb00*/  IMAD.MOV R11, RZ, RZ, -R11 ;  /* 0x000000ffff0b7224 */ /* 0x000fe200078e0a0b */
[----:B0-----:R-:W-:Y:S01]  /*bb10*/  IABS R12, R5 ;  /* 0x00000005000c7213 */ /* 0x001fe20000000000 */
[----:B------:R-:W-:-:S02]  /*bb20*/  VIADD R10, R24, 0x25 ;  /* 0x00000025180a7836 */ /* 0x000fc40000000000 */
[----:B------:R-:W-:Y:S02]  /*bb30*/  IMAD.MOV.U32 R17, RZ, RZ, R13 ;  /* 0x000000ffff117224 */ /* 0x000fe400078e000d */
[----:B-1----:R-:W-:Y:S01]  /*bb40*/  IMAD.MOV.U32 R0, RZ, RZ, R2 ;  /* 0x000000ffff007224 */ /* 0x002fe200078e0002 */
[----:B------:R-:W-:Y:S01]  /*bb50*/  IABS R16, R10 ;  /* 0x0000000a00107213 */ /* 0x000fe20000000000 */
[----:B------:R-:W-:-:S04]  /*bb60*/  IMAD.HI.U32 R6, R4, R12, RZ ;  /* 0x0000000c04067227 */ /* 0x000fc800078e00ff */
[----:B------:R-:W-:Y:S01]  /*bb70*/  @!P6 IMAD.MOV R0, RZ, RZ, -R0 ;  /* 0x000000ffff00e224 */ /* 0x000fe200078e0a00 */
[----:B------:R-:W-:Y:S01]  /*bb80*/  ISETP.GT.U32.AND P6, PT, R8, R19, PT ;  /* 0x000000130800720c */ /* 0x000fe20003fc4070 */
[----:B------:R-:W-:Y:S01]  /*bb90*/  @!P0 IMAD.IADD R18, R18, 0x1, -R8 ;  /* 0x0000000112128824 */ /* 0x000fe200078e0a08 */
[----:B------:R-:W-:Y:S01]  /*bba0*/  ISETP.GE.AND P0, PT, R5, RZ, PT ;  /* 0x000000ff0500720c */ /* 0x000fe20003f06270 */
[C---:B------:R-:W-:Y:S01]  /*bbb0*/  IMAD R5, R8.reuse, R11, R7 ;  /* 0x0000000b08057224 */ /* 0x040fe200078e0207 */
[----:B------:R0:W-:Y:S01]  /*bbc0*/  STL [R1+0x94], R0 ;  /* 0x0000940001007387 */ /* 0x0001e20000100800 */
[----:B------:R-:W-:Y:S02]  /*bbd0*/  IMAD.MOV R6, RZ, RZ, -R6 ;  /* 0x000000ffff067224 */ /* 0x000fe400078e0a06 */
[----:B------:R-:W-:Y:S01]  /*bbe0*/  @!P4 IMAD.IADD R15, R15, 0x1, -R8 ;  /* 0x000000010f0fc824 */ /* 0x000fe200078e0a08 */
[C---:B------:R-:W-:Y:S01]  /*bbf0*/  ISETP.GT.U32.AND P4, PT, R8.reuse, R5, PT ;  /* 0x000000050800720c */ /* 0x040fe20003f84070 */
[----:B------:R-:W-:-:S02]  /*bc00*/  IMAD R12, R8, R6, R12 ;  /* 0x00000006080c7224 */ /* 0x000fc400078e020c */
[----:B------:R-:W-:Y:S02]  /*bc10*/  VIADD R11, R24, 0x23 ;  /* 0x00000023180b7836 */ /* 0x000fe40000000000 */
[----:B------:R-:W-:Y:S01]  /*bc20*/  @!P6 IMAD.IADD R19, R19, 0x1, -R8 ;  /* 0x000000011313e824 */ /* 0x000fe200078e0a08 */
[----:B------:R-:W-:Y:S01]  /*bc30*/  ISETP.GT.U32.AND P6, PT, R8, R12, PT ;  /* 0x0000000c0800720c */ /* 0x000fe20003fc4070 */
[----:B------:R-:W-:Y:S01]  /*bc40*/  VIADD R2, R24, 0x24 ;  /* 0x0000002418027836 */ /* 0x000fe20000000000 */
[----:B------:R-:W-:Y:S01]  /*bc50*/  IABS R14, R11 ;  /* 0x0000000b000e7213 */ /* 0x000fe20000000000 */
[----:B0-----:R-:W-:Y:S02]  /*bc60*/  IMAD.MOV.U32 R0, RZ, RZ, R19 ;  /* 0x000000ffff007224 */ /* 0x001fe400078e0013 */
[----:B------:R-:W-:Y:S01]  /*bc70*/  IMAD.HI.U32 R20, R4, R16, RZ ;  /* 0x0000001004147227 */ /* 0x000fe200078e00ff */
[----:B------:R-:W-:-:S03]  /*bc80*/  IABS R6, R2 ;  /* 0x0000000200067213 */ /* 0x000fc60000000000 */
[----:B------:R-:W-:Y:S02]  /*bc90*/  @!P4 IMAD.IADD R5, R5, 0x1, -R8 ;  /* 0x000000010505c824 */ /* 0x000fe400078e0a08 */
[----:B------:R-:W-:Y:S02]  /*bca0*/  @!P2 IMAD.MOV R0, RZ, RZ, -R0 ;  /* 0x000000ffff00a224 */ /* 0x000fe400078e0a00 */
[----:B------:R-:W-:Y:S01]  /*bcb0*/  @!P6 IMAD.IADD R12, R12, 0x1, -R8 ;  /* 0x000000010c0ce824 */ /* 0x000fe200078e0a08 */
[----:B------:R-:W-:Y:S01]  /*bcc0*/  ISETP.GT.U32.AND P2, PT, R8, R5, PT ;  /* 0x000000050800720c */ /* 0x000fe20003f44070 */
[----:B------:R-:W-:Y:S01]  /*bcd0*/  IMAD.HI.U32 R13, R4, R14, RZ ;  /* 0x0000000e040d7227 */ /* 0x000fe200078e00ff */
[----:B------:R-:W-:Y:S02]  /*bce0*/  ISETP.GE.AND P6, PT, R9, RZ, PT ;  /* 0x000000ff0900720c */ /* 0x000fe40003fc6270 */
[----:B------:R-:W-:Y:S01]  /*bcf0*/  ISETP.GT.U32.AND P4, PT, R8, R12, PT ;  /* 0x0000000c0800720c */ /* 0x000fe20003f84070 */
[----:B------:R-:W-:-:S02]  /*bd00*/  @!P5 IMAD.MOV R17, RZ, RZ, -R17 ;  /* 0x000000ffff11d224 */ /* 0x000fc400078e0a11 */
[----:B------:R-:W-:Y:S02]  /*bd10*/  IMAD.MOV R13, RZ, RZ, -R13 ;  /* 0x000000ffff0d7224 */ /* 0x000fe400078e0a0d */
[----:B------:R-:W-:Y:S01]  /*bd20*/  IMAD.HI.U32 R7, R4, R6, RZ ;  /* 0x0000000604077227 */ /* 0x000fe200078e00ff */
[----:B------:R0:W-:Y:S03]  /*bd30*/  STL [R1+0x90], R17 ;  /* 0x0000901101007387 */ /* 0x0001e60000100800 */
[----:B------:R-:W-:Y:S01]  /*bd40*/  IMAD.MOV R20, RZ, RZ, -R20 ;  /* 0x000000ffff147224 */ /* 0x000fe200078e0a14 */
[----:B------:R1:W-:Y:S01]  /*bd50*/  STL [R1+0x8c], R0 ;  /* 0x00008c0001007387 */ /* 0x0003e20000100800 */
[----:B------:R-:W-:Y:S02]  /*bd60*/  IMAD R14, R8, R13, R14 ;  /* 0x0000000d080e7224 */ /* 0x000fe400078e020e */
[----:B------:R-:W-:-:S02]  /*bd70*/  IMAD.MOV R7, RZ, RZ, -R7 ;  /* 0x000000ffff077224 */ /* 0x000fc400078e0a07 */
[C---:B------:R-:W-:Y:S02]  /*bd80*/  IMAD R16, R8.reuse, R20, R16 ;  /* 0x0000001408107224 */ /* 0x040fe400078e0210 */
[----:B0-----:R-:W-:Y:S02]  /*bd90*/  IMAD.MOV.U32 R17, RZ, RZ, R18 ;  /* 0x000000ffff117224 */ /* 0x001fe400078e0012 */
[----:B------:R-:W-:Y:S01]  /*bda0*/  @!P2 IMAD.IADD R5, R5, 0x1, -R8 ;  /* 0x000000010505a824 */ /* 0x000fe200078e0a08 */
[C---:B------:R-:W-:Y:S01]  /*bdb0*/  ISETP.GT.U32.AND P2, PT, R8.reuse, R14, PT ;  /* 0x0000000e0800720c */ /* 0x040fe20003f44070 */
[----:B-1----:R-:W-:Y:S01]  /*bdc0*/  IMAD.MOV.U32 R0, RZ, RZ, R15 ;  /* 0x000000ffff007224 */ /* 0x002fe200078e000f */
[----:B------:R-:W-:Y:S01]  /*bdd0*/  ISETP.GT.U32.AND P5, PT, R8, R16, PT ;  /* 0x000000100800720c */ /* 0x000fe20003fa4070 */
[----:B------:R-:W-:Y:S01]  /*bde0*/  @!P3 IMAD.MOV R17, RZ, RZ, -R17 ;  /* 0x000000ffff11b224 */ /* 0x000fe200078e0a11 */
[----:B------:R-:W-:Y:S01]  /*bdf0*/  ISETP.GE.AND P3, PT, R10, RZ, PT ;  /* 0x000000ff0a00720c */ /* 0x000fe20003f66270 */
[----:B------:R-:W-:-:S02]  /*be00*/  @!P1 IMAD.MOV R0, RZ, RZ, -R0 ;  /* 0x000000ffff009224 */ /* 0x000fc400078e0a00 */
[----:B------:R-:W-:Y:S01]  /*be10*/  IMAD R6, R8, R7, R6 ;  /* 0x0000000708067224 */ /* 0x000fe200078e0206 */
[----:B------:R-:W-:Y:S01]  /*be20*/  STL [R1+0x88], R17 ;  /* 0x0000881101007387 */ /* 0x000fe20000100800 */
[--C-:B------:R-:W-:Y:S01]  /*be30*/  @!P4 IMAD.IADD R12, R12, 0x1, -R8.reuse ;  /* 0x000000010c0cc824 */ /* 0x100fe200078e0a08 */
[----:B------:R-:W-:Y:S01]  /*be40*/  ISETP.GE.AND P4, PT, R2, RZ, PT ;  /* 0x000000ff0200720c */ /* 0x000fe20003f86270 */
[----:B------:R-:W-:Y:S01]  /*be50*/  VIADD R2, R24, 0x21 ;  /* 0x0000002118027836 */ /* 0x000fe20000000000 */
[----:B------:R0:W-:Y:S01]  /*be60*/  STL [R1+0x80], R0 ;  /* 0x0000800001007387 */ /* 0x0001e20000100800 */
[----:B------:R-:W-:Y:S01]  /*be70*/  ISETP.GT.U32.AND P1, PT, R8, R6, PT ;  /* 0x000000060800720c */ /* 0x000fe20003f24070 */
[----:B------:R-:W-:Y:S02]  /*be80*/  VIADD R9, R24, 0x22 ;  /* 0x0000002218097836 */ /* 0x000fe40000000000 */
        /* <DEDUP_REMOVED lines=10> */
[----:B------:R-:W-:Y:S02]  /*bf30*/  @!P0 IMAD.MOV R0, RZ, RZ, -R0 ;  /* 0x000000ffff008224 */ /* 0x000fe400078e0a00 */
[----:B------:R-:W-:Y:S01]  /*bf40*/  @!P1 IMAD.IADD R6, R6, 0x1, -R8 ;  /* 0x0000000106069824 */ /* 0x000fe200078e0a08 */
[----:B------:R-:W-:Y:S01]  /*bf50*/  ISETP.GT.U32.AND P1, PT, R8, R16, PT ;  /* 0x000000100800720c */ /* 0x000fe20003f24070 */
[----:B------:R-:W-:Y:S01]  /*bf60*/  IMAD.MOV R10, RZ, RZ, -R10 ;  /* 0x000000ffff0a7224 */ /* 0x000fe200078e0a0a */
[----:B------:R0:W-:Y:S01]  /*bf70*/  STL [R1+0x7c], R0 ;  /* 0x00007c0001007387 */ /* 0x0001e20000100800 */
[----:B------:R-:W-:Y:S01]  /*bf80*/  @!P2 IMAD.IADD R14, R14, 0x1, -R8 ;  /* 0x000000010e0ea824 */ /* 0x000fe200078e0a08 */
[C---:B------:R-:W-:Y:S01]  /*bf90*/  ISETP.GT.U32.AND P0, PT, R8.reuse, R6, PT ;  /* 0x000000060800720c */ /* 0x040fe20003f04070 */
[----:B------:R-:W-:Y:S02]  /*bfa0*/  IMAD R7, R8, R10, R7 ;  /* 0x0000000a08077224 */ /* 0x000fe400078e0207 */
[----:B------:R-:W-:-:S02]  /*bfb0*/  VIADD R11, R24, 0x20 ;  /* 0x00000020180b7836 */ /* 0x000fc40000000000 */
[C---:B------:R-:W-:Y:S02]  /*bfc0*/  VIADD R10, R24.reuse, 0x1e ;  /* 0x0000001e180a7836 */ /* 0x040fe40000000000 */
[----:B------:R-:W-:Y:S01]  /*bfd0*/  VIADD R20, R24, 0x2 ;  /* 0x0000000218147836 */ /* 0x000fe20000000000 */
[----:B------:R-:W-:Y:S01]  /*bfe0*/  IABS R12, R11 ;  /* 0x0000000b000c7213 */ /* 0x000fe20000000000 */
        /* <DEDUP_REMOVED lines=11> */
[----:B------:R-:W-:-:S03]  /*c0a0*/  IMAD.HI.U32 R15, R4, R12, RZ ;  /* 0x0000000c040f7227 */ /* 0x000fc600078e00ff */
[----:B------:R-:W-:Y:S01]  /*c0b0*/  IABS R5, R9 ;  /* 0x0000000900057213 */ /* 0x000fe20000000000 */
        /* <DEDUP_REMOVED lines=9> */
[----:B------:R-:W-:Y:S01]  /*c150*/  ISETP.GE.AND P1, PT, R11, RZ, PT ;  /* 0x000000ff0b00720c */ /* 0x000fe20003f26270 */
[C---:B------:R-:W-:Y:S01]  /*c160*/  IMAD R12, R8.reuse, R15, R12 ;  /* 0x0000000f080c7224 */ /* 0x040fe200078e020c */
[----:B------:R-:W-:Y:S01]  /*c170*/  ISETP.GT.U32.AND P2, PT, R8, R13, PT ;  /* 0x0000000d0800720c */ /* 0x000fe20003f44070 */
[----:B------:R-:W-:Y:S01]  /*c180*/  IMAD.HI.U32 R11, R4, R5, RZ ;  /* 0x00000005040b7227 */ /* 0x000fe200078e00ff */
[----:B------:R-:W-:-:S03]  /*c190*/  ISETP.GT.U32.AND P3, PT, R8, R7, PT ;  /* 0x000000070800720c */ /* 0x000fc60003f64070 */
[----:B------:R-:W-:Y:S02]  /*c1a0*/  IMAD.MOV.U32 R16, RZ, RZ, R6 ;  /* 0x000000ffff107224 */ /* 0x000fe400078e0006 */
[----:B0-----:R-:W-:Y:S02]  /*c1b0*/  IMAD.MOV.U32 R0, RZ, RZ, R14 ;  /* 0x000000ffff007224 */ /* 0x001fe400078e000e */
[----:B------:R-:W-:Y:S01]  /*c1c0*/  @!P4 IMAD.MOV R16, RZ, RZ, -R16 ;  /* 0x000000ffff10c224 */ /* 0x000fe200078e0a10 */
[----:B------:R-:W-:Y:S01]  /*c1d0*/  ISETP.GT.U32.AND P4, PT, R8, R12, PT ;  /* 0x0000000c0800720c */ /* 0x000fe20003f84070 */
[----:B------:R-:W-:Y:S01]  /*c1e0*/  @!P5 IMAD.MOV R0, RZ, RZ, -R0 ;  /* 0x000000ffff00d224 */ /* 0x000fe200078e0a00 */
[----:B------:R-:W-:Y:S01]  /*c1f0*/  ISETP.GE.AND P5, PT, R9, RZ, PT ;  /* 0x000000ff0900720c */ /* 0x000fe20003fa6270 */
[----:B------:R-:W-:Y:S01]  /*c200*/  IMAD.MOV R9, RZ, RZ, -R11 ;  /* 0x000000ffff097224 */ /* 0x000fe200078e0a0b */
[----:B------:R0:W-:Y:S01]  /*c210*/  STL [R1+0x70], R16 ;  /* 0x0000701001007387 */ /* 0x0001e20000100800 */
[----:B------:R-:W-:-:S02]  /*c220*/  @!P2 IMAD.IADD R13, R13, 0x1, -R8 ;  /* 0x000000010d0da824 */ /* 0x000fc400078e0a08 */
[----:B------:R-:W-:Y:S01]  /*c230*/  IMAD R5, R8, R9, R5 ;  /* 0x0000000908057224 */ /* 0x000fe200078e0205 */
[----:B------:R1:W-:Y:S01]  /*c240*/  STL [R1+0x6c], R0 ;  /* 0x00006c0001007387 */ /* 0x0003e20000100800 */
[----:B------:R-:W-:-:S03]  /*c250*/  IMAD.HI.U32 R6, R4, R2, RZ ;  /* 0x0000000204067227 */ /* 0x000fc600078e00ff */
[----:B------:R-:W-:Y:S01]  /*c260*/  ISETP.GT.U32.AND P2, PT, R8, R5, PT ;  /* 0x000000050800720c */ /* 0x000fe20003f44070 */
[----:B------:R-:W-:Y:S02]  /*c270*/  IMAD.MOV R6, RZ, RZ, -R6 ;  /* 0x000000ffff067224 */ /* 0x000fe400078e0a06 */
[--C-:B------:R-:W-:Y:S01]  /*c280*/  @!P3 IMAD.IADD R7, R7, 0x1, -R8.reuse ;  /* 0x000000010707b824 */ /* 0x100fe200078e0a08 */
[----:B------:R-:W-:Y:S01]  /*c290*/  ISETP.GE.AND P3, PT, R10, RZ, PT ;  /* 0x000000ff0a00720c */ /* 0x000fe20003f66270 */
[----:B------:R-:W-:Y:S02]  /*c2a0*/  @!P4 IMAD.IADD R12, R12, 0x1, -R8 ;  /* 0x000000010c0cc824 */ /* 0x000fe400078e0a08 */
[----:B------:R-:W-:Y:S02]  /*c2b0*/  VIADD R10, R24, 0x1d ;  /* 0x0000001d180a7836 */ /* 0x000fe40000000000 */
[C---:B------:R-:W-:Y:S01]  /*c2c0*/  IMAD R2, R8.reuse, R6, R2 ;  /* 0x0000000608027224 */ /* 0x040fe200078e0202 */
[----:B------:R-:W-:Y:S01]  /*c2d0*/  ISETP.GT.U32.AND P4, PT, R8, R12, PT ;  /* 0x0000000c0800720c */ /* 0x000fe20003f84070 */
[----:B------:R-:W-:Y:S01]  /*c2e0*/  IMAD.MOV.U32 R14, RZ, RZ, R7 ;  /* 0x000000ffff0e7224 */ /* 0x000fe200078e0007 */
[----:B0-----:R-:W-:Y:S01]  /*c2f0*/  IABS R16, R10 ;  /* 0x0000000a00107213 */ /* 0x001fe20000000000 */
[----:B------:R-:W-:-:S02]  /*c300*/  @!P2 IMAD.IADD R5, R5, 0x1, -R8 ;  /* 0x000000010505a824 */ /* 0x000fc400078e0a08 */
[----:B------:R-:W-:Y:S01]  /*c310*/  @!P6 IMAD.MOV R14, RZ, RZ, -R14 ;  /* 0x000000ffff0ee224 */ /* 0x000fe200078e0a0e */
[C---:B------:R-:W-:Y:S01]  /*c320*/  ISETP.GT.U32.AND P6, PT, R8.reuse, R2, PT ;  /* 0x000000020800720c */ /* 0x040fe20003fc4070 */
[----:B-1----:R-:W-:Y:S01]  /*c330*/  IMAD.MOV.U32 R0, RZ, RZ, R13 ;  /* 0x000000ffff007224 */ /* 0x002fe200078e000d */
[----:B------:R-:W-:Y:S01]  /*c340*/  ISETP.GT.U32.AND P2, PT, R8, R5, PT ;  /* 0x000000050800720c */ /* 0x000fe20003f44070 */
[----:B------:R-:W-:Y:S01]  /*c350*/  VIADD R9, R24, 0x1c ;  /* 0x0000001c18097836 */ /* 0x000fe20000000000 */
[----:B------:R-:W-:Y:S01]  /*c360*/  STL [R1+0x68], R14 ;  /* 0x0000680e01007387 */ /* 0x000fe20000100800 */
[----:B------:R-:W-:-:S03]  /*c370*/  IMAD.HI.U32 R13, R4, R16, RZ ;  /* 0x00000010040d7227 */ /* 0x000fc600078e00ff */
[----:B------:R-:W-:Y:S01]  /*c380*/  IABS R11, R9 ;  /* 0x00000009000b7213 */ /* 0x000fe20000000000 */
[----:B------:R-:W-:Y:S01]  /*c390*/  @!P0 IMAD.MOV R0, RZ, RZ, -R0 ;  /* 0x000000ffff008224 */ /* 0x000fe200078e0a00 */
[----:B------:R-:W-:Y:S01]  /*c3a0*/  ISETP.GE.AND P0, PT, R10, RZ, PT ;  /* 0x000000ff0a00720c */ /* 0x000fe20003f06270 */
[----:B------:R-:W-:Y:S02]  /*c3b0*/  IMAD.MOV R13, RZ, RZ, -R13 ;  /* 0x000000ffff0d7224 */ /* 0x000fe400078e0a0d */
[----:B------:R-:W-:Y:S01]  /*c3c0*/  @!P4 IMAD.IADD R12, R12, 0x1, -R8 ;  /* 0x000000010c0cc824 */ /* 0x000fe200078e0a08 */
[----:B------:R0:W-:Y:S01]  /*c3d0*/  STL [R1+0x64], R0 ;  /* 0x0000640001007387 */ /* 0x0001e20000100800 */
[----:B------:R-:W-:Y:S01]  /*c3e0*/  IMAD R16, R8, R13, R16 ;  /* 0x0000000d08107224 */ /* 0x000fe200078e0210 */
[----:B------:R-:W-:Y:S01]  /*c3f0*/  ISETP.GE.AND P4, PT, R9, RZ, PT ;  /* 0x000000ff0900720c */ /* 0x000fe20003f86270 */
[----:B------:R-:W-:Y:S02]  /*c400*/  @!P6 IMAD.IADD R2, R2, 0x1, -R8 ;  /* 0x000000010202e824 */ /* 0x000fe400078e0a08 */
[----:B------:R-:W-:-:S03]  /*c410*/  IMAD.HI.U32 R9, R4, R11, RZ ;  /* 0x0000000b04097227 */ /* 0x000fc600078e00ff */
[----:B------:R-:W-:Y:S01]  /*c420*/  ISETP.GT.U32.AND P6, PT, R8, R2, PT ;  /* 0x000000020800720c */ /* 0x000fe20003fc4070 */
[----:B------:R-:W-:Y:S02]  /*c430*/  VIADD R6, R24, 0x1b ;  /* 0x0000001b18067836 */ /* 0x000fe40000000000 */
[----:B0-----:R-:W-:Y:S02]  /*c440*/  IMAD.MOV.U32 R0, RZ, RZ, R12 ;  /* 0x000000ffff007224 */ /* 0x001fe400078e000c */
[----:B------:R-:W-:Y:S01]  /*c450*/  @!P2 IMAD.IADD R5, R5, 0x1, -R8 ;  /* 0x000000010505a824 */ /* 0x000fe200078e0a08 */
[----:B------:R-:W-:Y:S01]  /*c460*/  ISETP.GT.U32.AND P2, PT, R8, R16, PT ;  /* 0x000000100800720c */ /* 0x000fe20003f44070 */
[----:B------:R-:W-:Y:S01]  /*c470*/  @!P1 IMAD.MOV R0, RZ, RZ, -R0 ;  /* 0x000000ffff009224 */ /* 0x000fe200078e0a00 */
[----:B------:R-:W-:Y:S01]  /*c480*/  IABS R7, R6 ;  /* 0x0000000600077213 */ /* 0x000fe20000000000 */
[----:B------:R-:W-:Y:S01]  /*c490*/  IMAD.MOV R9, RZ, RZ, -R9 ;  /* 0x000000ffff097224 */ /* 0x000fe200078e0a09 */
[----:B------:R-:W-:Y:S01]  /*c4a0*/  ISETP.GE.AND P1, PT, R6, RZ, PT ;  /* 0x000000ff0600720c */ /* 0x000fe20003f26270 */
[----:B------:R-:W-:Y:S01]  /*c4b0*/  VIADD R6, R24, 0x19 ;  /* 0x0000001918067836 */ /* 0x000fe20000000000 */
[----:B------:R0:W-:Y:S01]  /*c4c0*/  STL [R1+0x60], R0 ;  /* 0x0000600001007387 */ /* 0x0001e20000100800 */
[----:B------:R-:W-:-:S02]  /*c4d0*/  IMAD R11, R8, R9, R11 ;  /* 0x00000009080b7224 */ /* 0x000fc400078e020b */
[----:B------:R-:W-:Y:S01]  /*c4e0*/  IMAD.HI.U32 R10, R4, R7, RZ ;  /* 0x00000007040a7227 */ /* 0x000fe200078e00ff */
[----:B------:R-:W-:-:S03]  /*c4f0*/  IABS R13, R6 ;  /* 0x00000006000d7213 */ /* 0x000fc60000000000 */
[----:B------:R-:W-:Y:S02]  /*c500*/  IMAD.MOV R10, RZ, RZ, -R10 ;  /* 0x000000ffff0a7224 */ /* 0x000fe400078e0a0a */
[--C-:B------:R-:W-:Y:S02]  /*c510*/  @!P6 IMAD.IADD R2, R2, 0x1, -R8.reuse ;  /* 0x000000010202e824 */ /* 0x100fe400078e0a08 */
[----:B0-----:R-:W-:Y:S02]  /*c520*/  IMAD.MOV.U32 R0, RZ, RZ, R5 ;  /* 0x000000ffff007224 */ /* 0x001fe400078e0005 */
[----:B------:R-:W-:Y:S02]  /*c530*/  @!P2 IMAD.IADD R16, R16, 0x1, -R8 ;  /* 0x000000011010a824 */ /* 0x000fe400078e0a08 */
[----:B------:R-:W-:Y:S01]  /*c540*/  @!P5 IMAD.MOV R0, RZ, RZ, -R0 ;  /* 0x000000ffff00d224 */ /* 0x000fe200078e0a00 */
[C---:B------:R-:W-:Y:S01]  /*c550*/  ISETP.GT.U32.AND P5, PT, R8.reuse, R11, PT ;  /* 0x0000000b0800720c */ /* 0x040fe20003fa4070 */
[C---:B------:R-:W-:Y:S01]  /*c560*/  IMAD R7, R8.reuse, R10, R7 ;  /* 0x0000000a08077224 */ /* 0x040fe200078e0207 */
[----:B------:R-:W-:Y:S01]  /*c570*/  ISETP.GT.U32.AND P2, PT, R8, R16, PT ;  /* 0x000000100800720c */ /* 0x000fe20003f44070 */
[C---:B------:R-:W-:Y:S01]  /*c580*/  VIADD R15, R24.reuse, 0x1a ;  /* 0x0000001a180f7836 */ /* 0x040fe20000000000 */
[----:B------:R0:W-:Y:S01]  /*c590*/  STL [R1+0x58], R0 ;  /* 0x0000580001007387 */ /* 0x0001e20000100800 */
[----:B------:R-:W-:-:S02]  /*c5a0*/  VIADD R12, R24, 0x17 ;  /* 0x00000017180c7836 */ /* 0x000fc40000000000 */
[----:B------:R-:W-:Y:S01]  /*c5b0*/  VIADD R5, R24, 0x18 ;  /* 0x0000001818057836 */ /* 0x000fe20000000000 */
[----:B------:R-:W-:Y:S02]  /*c5c0*/  ISETP.GE.AND P6, PT, R15, RZ, PT ;  /* 0x000000ff0f00720c */ /* 0x000fe40003fc6270 */
[----:B------:R-:W-:Y:S02]  /*c5d0*/  IABS R15, R15 ;  /* 0x0000000f000f7213 */ /* 0x000fe40000000000 */
[----:B------:R-:W-:Y:S01]  /*c5e0*/  IABS R10, R12 ;  /* 0x0000000c000a7213 */ /* 0x000fe20000000000 */
[----:B------:R-:W-:Y:S01]  /*c5f0*/  @!P5 IMAD.IADD R11, R11, 0x1, -R8 ;  /* 0x000000010b0bd824 */ /* 0x000fe200078e0a08 */
[----:B------:R-:W-:Y:S01]  /*c600*/  IABS R9, R5 ;  /* 0x0000000500097213 */ /* 0x000fe20000000000 */
[----:B0-----:R-:W-:Y:S02]  /*c610*/  IMAD.MOV.U32 R0, RZ, RZ, R2 ;  /* 0x000000ffff007224 */ /* 0x001fe400078e0002 */
[----:B------:R-:W-:Y:S01]  /*c620*/  IMAD.HI.U32 R2, R4, R13, RZ ;  /* 0x0000000d04027227 */ /* 0x000fe200078e00ff */
[----:B------:R-:W-:-:S03]  /*c630*/  ISETP.GT.U32.AND P5, PT, R8, R11, PT ;  /* 0x0000000b0800720c */ /* 0x000fc60003fa4070 */
[----:B------:R-:W-:Y:S01]  /*c640*/  @!P3 IMAD.MOV R0, RZ, RZ, -R0 ;  /* 0x000000ffff00b224 */ /* 0x000fe200078e0a00 */
[----:B------:R-:W-:Y:S01]  /*c650*/  ISETP.GT.U32.AND P3, PT, R8, R7, PT ;  /* 0x000000070800720c */ /* 0x000fe20003f64070 */
[----:B------:R-:W-:-:S03]  /*c660*/  IMAD.HI.U32 R14, R4, R15, RZ ;  /* 0x0000000f040e7227 */ /* 0x000fc600078e00ff */
[----:B------:R0:W-:Y:S01]  /*c670*/  STL [R1+0x54], R0 ;  /* 0x0000540001007387 */ /* 0x0001e20000100800 */
[----:B------:R-:W-:Y:S02]  /*c680*/  IMAD.MOV R2, RZ, RZ, -R2 ;  /* 0x000000ffff027224 */ /* 0x000fe400078e0a02 */
[----:B------:R-:W-:Y:S01]  /*c690*/  @!P2 IMAD.IADD R16, R16, 0x1, -R8 ;  /* 0x000000011010a824 */ /* 0x000fe200078e0a08 */
[----:B------:R-:W-:Y:S01]  /*c6a0*/  ISETP.GE.AND P2, PT, R6, RZ, PT ;  /* 0x000000ff0600720c */ /* 0x000fe20003f46270 */
[----:B------:R-:W-:Y:S02]  /*c6b0*/  IMAD.MOV R14, RZ, RZ, -R14 ;  /* 0x000000ffff0e7224 */ /* 0x000fe400078e0a0e */
[----:B------:R-:W-:Y:S02]  /*c6c0*/  IMAD R13, R8, R2, R13 ;  /* 0x00000002080d7224 */ /* 0x000fe400078e020d */
[----:B------:R-:W-:Y:S02]  /*c6d0*/  @!P3 IMAD.IADD R7, R7, 0x1, -R8 ;  /* 0x000000010707b824 */ /* 0x000fe400078e0a08 */
[----:B------:R-:W-:-:S02]  /*c6e0*/  IMAD.MOV.U32 R17, RZ, RZ, R16 ;  /* 0x000000ffff117224 */ /* 0x000fc400078e0010 */
[C---:B------:R-:W-:Y:S01]  /*c6f0*/  IMAD R15, R8.reuse, R14, R15 ;  /* 0x0000000e080f7224 */ /* 0x040fe200078e020f */
[C---:B------:R-:W-:Y:S01]  /*c700*/  ISETP.GT.U32.AND P3, PT, R8.reuse, R7, PT ;  /* 0x000000070800720c */ /* 0x040fe20003f64070 */
[----:B------:R-:W-:Y:S01]  /*c710*/  @!P0 IMAD.MOV R17, RZ, RZ, -R17 ;  /* 0x000000ffff118224 */ /* 0x000fe200078e0a11 */
[C---:B------:R-:W-:Y:S01]  /*c720*/  ISETP.GT.U32.AND P0, PT, R8.reuse, R13, PT ;  /* 0x0000000d0800720c */ /* 0x040fe20003f04070 */
[----:B------:R-:W-:Y:S01]  /*c730*/  @!P5 IMAD.IADD R11, R11, 0x1, -R8 ;  /* 0x000000010b0bd824 */ /* 0x000fe200078e0a08 */
[----:B------:R-:W-:Y:S01]  /*c740*/  ISETP.GT.U32.AND P5, PT, R8, R15, PT ;  /* 0x0000000f0800720c */ /* 0x000fe20003fa4070 */
[----:B------:R-:W-:Y:S01]  /*c750*/  IMAD.MOV.U32 R6, RZ, RZ, R10 ;  /* 0x000000ffff067224 */ /* 0x000fe200078e000a */
[----:B------:R-:W-:Y:S01]  /*c760*/  STL [R1+0x50], R17 ;  /* 0x0000501101007387 */ /* 0x000fe20000100800 */
[----:B0-----:R-:W-:Y:S02]  /*c770*/  IMAD.MOV.U32 R0, RZ, RZ, R11 ;  /* 0x000000ffff007224 */ /* 0x001fe400078e000b */
[----:B------:R-:W-:-:S04]  /*c780*/  IMAD.HI.U32 R10, R4, R9, RZ ;  /* 0x00000009040a7227 */ /* 0x000fc800078e00ff */
[----:B------:R-:W-:Y:S02]  /*c790*/  VIADD R14, R24, 0x16 ;  /* 0x00000016180e7836 */ /* 0x000fe40000000000 */
[----:B------:R-:W-:-:S04]  /*c7a0*/  IMAD.HI.U32 R2, R4, R6, RZ ;  /* 0x0000000604027227 */ /* 0x000fc800078e00ff */
[----:B------:R-:W-:Y:S01]  /*c7b0*/  @!P4 IMAD.MOV R0, RZ, RZ, -R0 ;  /* 0x000000ffff00c224 */ /* 0x000fe200078e0a00 */
[----:B------:R-:W-:Y:S01]  /*c7c0*/  ISETP.GE.AND P4, PT, R5, RZ, PT ;  /* 0x000000ff0500720c */ /* 0x000fe20003f86270 */
[----:B------:R-:W-:Y:S01]  /*c7d0*/  IMAD.MOV R10, RZ, RZ, -R10 ;  /* 0x000000ffff0a7224 */ /* 0x000fe200078e0a0a */
[----:B------:R-:W-:Y:S01]  /*c7e0*/  IABS R5, R14 ;  /* 0x0000000e00057213 */ /* 0x000fe20000000000 */
[----:B------:R-:W-:Y:S01]  /*c7f0*/  IMAD.MOV R2, RZ, RZ, -R2 ;  /* 0x000000ffff027224 */ /* 0x000fe200078e0a02 */
[----:B------:R0:W-:Y:S01]  /*c800*/  STL [R1+0x4c], R0 ;  /* 0x00004c0001007387 */ /* 0x0001e20000100800 */
[--C-:B------:R-:W-:Y:S02]  /*c810*/  @!P3 IMAD.IADD R7, R7, 0x1, -R8.reuse ;  /* 0x000000010707b824 */ /* 0x100fe400078e0a08 */
[--C-:B------:R-:W-:Y:S02]  /*c820*/  @!P0 IMAD.IADD R13, R13, 0x1, -R8.reuse ;  /* 0x000000010d0d8824 */ /* 0x100fe400078e0a08 */
[----:B------:R-:W-:-:S02]  /*c830*/  @!P5 IMAD.IADD R15, R15, 0x1, -R8 ;  /* 0x000000010f0fd824 */ /* 0x000fc400078e0a08 */
[C---:B------:R-:W-:Y:S01]  /*c840*/  IMAD R9, R8.reuse, R10, R9 ;  /* 0x0000000a08097224 */ /* 0x040fe200078e0209 */
[C---:B------:R-:W-:Y:S01]  /*c850*/  ISETP.GT.U32.AND P0, PT, R8.reuse, R13, PT ;  /* 0x0000000d0800720c */ /* 0x040fe20003f04070 */
[C---:B------:R-:W-:Y:S01]  /*c860*/  IMAD R6, R8.reuse, R2, R6 ;  /* 0x0000000208067224 */ /* 0x040fe200078e0206 */
[C---:B------:R-:W-:Y:S01]  /*c870*/  ISETP.GT.U32.AND P5, PT, R8.reuse, R15, PT ;  /* 0x0000000f0800720c */ /* 0x040fe20003fa4070 */
[----:B0-----:R-:W-:Y:S01]  /*c880*/  IMAD.MOV.U32 R0, RZ, RZ, R7 ;  /* 0x000000ffff007224 */ /* 0x001fe200078e0007 */
[----:B------:R-:W-:Y:S01]  /*c890*/  ISETP.GT.U32.AND P3, PT, R8, R9, PT ;  /* 0x000000090800720c */ /* 0x000fe20003f64070 */
[----:B------:R-:W-:-:S04]  /*c8a0*/  IMAD.HI.U32 R16, R4, R5, RZ ;  /* 0x0000000504107227 */ /* 0x000fc800078e00ff */
[----:B------:R-:W-:Y:S01]  /*c8b0*/  @!P1 IMAD.MOV R0, RZ, RZ, -R0 ;  /* 0x000000ffff009224 */ /* 0x000fe200078e0a00 */
[C---:B------:R-:W-:Y:S01]  /*c8c0*/  ISETP.GT.U32.AND P1, PT, R8.reuse, R6, PT ;  /* 0x000000060800720c */ /* 0x040fe20003f24070 */
[----:B------:R-:W-:Y:S02]  /*c8d0*/  IMAD.MOV R16, RZ, RZ, -R16 ;  /* 0x000000ffff107224 */ /* 0x000fe400078e0a10 */
[--C-:B------:R-:W-:Y:S01]  /*c8e0*/  @!P0 IMAD.IADD R13, R13, 0x1, -R8.reuse ;  /* 0x000000010d0d8824 */ /* 0x100fe200078e0a08 */
[----:B------:R0:W-:Y:S01]  /*c8f0*/  STL [R1+0x44], R0 ;  /* 0x0000440001007387 */ /* 0x0001e20000100800 */
[----:B------:R-:W-:Y:S02]  /*c900*/  IMAD R5, R8, R16, R5 ;  /* 0x0000001008057224 */ /* 0x000fe400078e0205 */
[--C-:B------:R-:W-:Y:S01]  /*c910*/  @!P5 IMAD.IADD R15, R15, 0x1, -R8.reuse ;  /* 0x000000010f0fd824 */ /* 0x100fe200078e0a08 */
[----:B------:R-:W-:Y:S01]  /*c920*/  ISETP.GE.AND P5, PT, R12, RZ, PT ;  /* 0x000000ff0c00720c */ /* 0x000fe20003fa6270 */
[----:B------:R-:W-:Y:S01]  /*c930*/  @!P3 IMAD.IADD R9, R9, 0x1, -R8 ;  /* 0x000000010909b824 */ /* 0x000fe200078e0a08 */
[----:B------:R-:W-:Y:S01]  /*c940*/  ISETP.GT.U32.AND P0, PT, R8, R5, PT ;  /* 0x000000050800720c */ /* 0x000fe20003f04070 */
[----:B------:R-:W-:-:S02]  /*c950*/  VIADD R2, R24, 0x15 ;  /* 0x0000001518027836 */ /* 0x000fc40000000000 */
[----:B------:R-:W-:Y:S01]  /*c960*/  @!P1 IMAD.IADD R6, R6, 0x1, -R8 ;  /* 0x0000000106069824 */ /* 0x000fe200078e0a08 */
[----:B------:R-:W-:Y:S01]  /*c970*/  ISETP.GT.U32.AND P3, PT, R8, R9, PT ;  /* 0x000000090800720c */ /* 0x000fe20003f64070 */
[----:B0-----:R-:W-:Y:S01]  /*c980*/  IMAD.MOV.U32 R0, RZ, RZ, R15 ;  /* 0x000000ffff007224 */ /* 0x001fe200078e000f */
[----:B------:R-:W-:Y:S01]  /*c990*/  IABS R11, R2 ;  /* 0x00000002000b7213 */ /* 0x000fe20000000000 */
[----:B------:R-:W-:Y:S01]  /*c9a0*/  VIADD R10, R24, 0x14 ;  /* 0x00000014180a7836 */ /* 0x000fe20000000000 */
[----:B------:R-:W-:Y:S01]  /*c9b0*/  ISETP.GT.U32.AND P1, PT, R8, R6, PT ;  /* 0x000000060800720c */ /* 0x000fe20003f24070 */
[----:B------:R-:W-:Y:S01]  /*c9c0*/  @!P6 IMAD.MOV R0, RZ, RZ, -R0 ;  /* 0x000000ffff00e224 */ /* 0x000fe200078e0a00 */
[----:B------:R-:W-:Y:S01]  /*c9d0*/  ISETP.GE.AND P6, PT, R14, RZ, PT ;  /* 0x000000ff0e00720c */ /* 0x000fe20003fc6270 */
[----:B------:R-:W-:Y:S01]  /*c9e0*/  IMAD.HI.U32 R12, R4, R11, RZ ;  /* 0x0000000b040c7227 */ /* 0x000fe200078e00ff */
[----:B------:R-:W-:Y:S02]  /*c9f0*/  IABS R7, R10 ;  /* 0x0000000a00077213 */ /* 0x000fe40000000000 */
[----:B------:R0:W-:Y:S01]  /*ca00*/  STL [R1+0x40], R0 ;  /* 0x0000400001007387 */ /* 0x0001e20000100800 */
[----:B------:R-:W-:-:S02]  /*ca10*/  @!P0 IMAD.IADD R5, R5, 0x1, -R8 ;  /* 0x0000000105058824 */ /* 0x000fc400078e0a08 */
[----:B------:R-:W-:Y:S01]  /*ca20*/  @!P3 IMAD.IADD R9, R9, 0x1, -R8 ;  /* 0x000000010909b824 */ /* 0x000fe200078e0a08 */
[----:B------:R-:W-:Y:S01]  /*ca30*/  ISETP.GE.AND P3, PT, R10, RZ, PT ;  /* 0x000000ff0a00720c */ /* 0x000fe20003f66270 */
[----:B------:R-:W-:Y:S01]  /*ca40*/  IMAD.MOV R12, RZ, RZ, -R12 ;  /* 0x000000ffff0c7224 */ /* 0x000fe200078e0a0c */
[----:B------:R-:W-:Y:S01]  /*ca50*/  ISETP.GT.U32.AND P0, PT, R8, R5, PT ;  /* 0x000000050800720c */ /* 0x000fe20003f04070 */
[----:B------:R-:W-:Y:S02]  /*ca60*/  @!P1 IMAD.IADD R6, R6, 0x1, -R8 ;  /* 0x0000000106069824 */ /* 0x000fe400078e0a08 */
[----:B------:R-:W-:Y:S02]  /*ca70*/  IMAD.MOV.U32 R15, RZ, RZ, R9 ;  /* 0x000000ffff0f7224 */ /* 0x000fe400078e0009 */
[----:B0-----:R-:W-:Y:S02]  /*ca80*/  IMAD.MOV.U32 R0, RZ, RZ, R13 ;  /* 0x000000ffff007224 */ /* 0x001fe400078e000d */
[----:B------:R-:W-:-:S04]  /*ca90*/  IMAD.HI.U32 R13, R4, R7, RZ ;  /* 0x00000007040d7227 */ /* 0x000fc800078e00ff */
[----:B------:R-:W-:Y:S01]  /*caa0*/  @!P2 IMAD.MOV R0, RZ, RZ, -R0 ;  /* 0x000000ffff00a224 */ /* 0x000fe200078e0a00 */
[----:B------:R-:W-:Y:S01]  /*cab0*/  ISETP.GE.AND P2, PT, R2, RZ, PT ;  /* 0x000000ff0200720c */ /* 0x000fe20003f46270 */
[----:B------:R-:W-:Y:S02]  /*cac0*/  @!P4 IMAD.MOV R15, RZ, RZ, -R15 ;  /* 0x000000ffff0fc224 */ /* 0x000fe400078e0a0f */
[C---:B------:R-:W-:Y:S01]  /*cad0*/  IMAD R2, R8.reuse, R12, R11 ;  /* 0x0000000c08027224 */ /* 0x040fe200078e020b */
[----:B------:R0:W-:Y:S01]  /*cae0*/  STL [R1+0x3c], R0 ;  /* 0x00003c0001007387 */ /* 0x0001e20000100800 */
[----:B------:R-:W-:Y:S02]  /*caf0*/  IMAD.MOV R13, RZ, RZ, -R13 ;  /* 0x000000ffff0d7224 */ /* 0x000fe400078e0a0d */
[----:B------:R-:W-:Y:S01]  /*cb00*/  @!P0 IMAD.IADD R5, R5, 0x1, -R8 ;  /* 0x0000000105058824 */ /* 0x000fe200078e0a08 */
[----:B------:R1:W-:Y:S01]  /*cb10*/  STL [R1+0x38], R15 ;  /* 0x0000380f01007387 */ /* 0x0003e20000100800 */
[C---:B------:R-:W-:Y:S01]  /*cb20*/  ISETP.GT.U32.AND P1, PT, R8.reuse, R2, PT ;  /* 0x000000020800720c */ /* 0x040fe20003f24070 */
[----:B------:R-:W-:-:S02]  /*cb30*/  IMAD R7, R8, R13, R7 ;  /* 0x0000000d08077224 */ /* 0x000fc400078e0207 */
[C---:B------:R-:W-:Y:S02]  /*cb40*/  VIADD R10, R24.reuse, 0x13 ;  /* 0x00000013180a7836 */ /* 0x040fe40000000000 */
[----:B0-----:R-:W-:Y:S02]  /*cb50*/  IMAD.MOV.U32 R0, RZ, RZ, R6 ;  /* 0x000000ffff007224 */ /* 0x001fe400078e0006 */
[----:B------:R-:W-:Y:S01]  /*cb60*/  VIADD R12, R24, 0x12 ;  /* 0x00000012180c7836 */ /* 0x000fe20000000000 */
[----:B------:R-:W-:Y:S01]  /*cb70*/  IABS R16, R10 ;  /* 0x0000000a00107213 */ /* 0x000fe20000000000 */
[----:B------:R-:W-:Y:S01]  /*cb80*/  @!P5 IMAD.MOV R0, RZ, RZ, -R0 ;  /* 0x000000ffff00d224 */ /* 0x000fe200078e0a00 */
[----:B------:R-:W-:Y:S01]  /*cb90*/  ISETP.GE.AND P4, PT, R10, RZ, PT ;  /* 0x000000ff0a00720c */ /* 0x000fe20003f86270 */
[----:B------:R-:W-:Y:S01]  /*cba0*/  VIADD R14, R24, 0x11 ;  /* 0x00000011180e7836 */ /* 0x000fe20000000000 */
[----:B------:R-:W-:Y:S01]  /*cbb0*/  ISETP.GE.AND P5, PT, R12, RZ, PT ;  /* 0x000000ff0c00720c */ /* 0x000fe20003fa6270 */
[----:B------:R-:W-:Y:S01]  /*cbc0*/  @!P1 IMAD.IADD R2, R2, 0x1, -R8 ;  /* 0x0000000102029824 */ /* 0x000fe200078e0a08 */
[----:B------:R0:W-:Y:S01]  /*cbd0*/  STL [R1+0x34], R0 ;  /* 0x0000340001007387 */ /* 0x0001e20000100800 */
[----:B------:R-:W-:Y:S01]  /*cbe0*/  IABS R12, R12 ;  /* 0x0000000c000c7213 */ /* 0x000fe20000000000 */
[----:B------:R-:W-:Y:S01]  /*cbf0*/  VIADD R6, R24, 0x10 ;  /* 0x0000001018067836 */ /* 0x000fe20000000000 */
[----:B------:R-:W-:Y:S01]  /*cc00*/  ISETP.GE.AND P0, PT, R14, RZ, PT ;  /* 0x000000ff0e00720c */ /* 0x000fe20003f06270 */
[----:B------:R-:W-:Y:S01]  /*cc10*/  VIADD R10, R24, 0xf ;  /* 0x0000000f180a7836 */ /* 0x000fe20000000000 */
[----:B------:R-:W-:Y:S01]  /*cc20*/  ISETP.GT.U32.AND P1, PT, R8, R2, PT ;  /* 0x000000020800720c */ /* 0x000fe20003f24070 */
[----:B-1----:R-:W-:Y:S01]  /*cc30*/  VIADD R15, R24, 0xe ;  /* 0x0000000e180f7836 */ /* 0x002fe20000000000 */
[----:B------:R-:W-:-:S02]  /*cc40*/  IABS R14, R14 ;  /* 0x0000000e000e7213 */ /* 0x000fc40000000000 */
[----:B------:R-:W-:Y:S01]  /*cc50*/  IABS R11, R6 ;  /* 0x00000006000b7213 */ /* 0x000fe20000000000 */
[----:B0-----:R-:W-:Y:S01]  /*cc60*/  IMAD.MOV.U32 R0, RZ, RZ, R5 ;  /* 0x000000ffff007224 */ /* 0x001fe200078e0005 */
[----:B------:R-:W-:Y:S01]  /*cc70*/  IABS R29, R10 ;  /* 0x0000000a001d7213 */ /* 0x000fe20000000000 */
[----:B------:R-:W-:-:S04]  /*cc80*/  IMAD.HI.U32 R5, R4, R16, RZ ;  /* 0x0000001004057227 */ /* 0x000fc800078e00ff */
[----:B------:R-:W-:Y:S01]  /*cc90*/  @!P6 IMAD.MOV R0, RZ, RZ, -R0 ;  /* 0x000000ffff00e224 */ /* 0x000fe200078e0a00 */
[----:B------:R-:W-:Y:S01]  /*cca0*/  ISETP.GT.U32.AND P6, PT, R8, R7, PT ;  /* 0x000000070800720c */ /* 0x000fe20003fc4070 */
[----:B------:R-:W-:Y:S02]  /*ccb0*/  IMAD.MOV R5, RZ, RZ, -R5 ;  /* 0x000000ffff057224 */ /* 0x000fe400078e0a05 */
[----:B------:R-:W-:Y:S01]  /*ccc0*/  IMAD.HI.U32 R13, R4, R14, RZ ;  /* 0x0000000e040d7227 */ /* 0x000fe200078e00ff */
[----:B------:R0:W-:Y:S03]  /*ccd0*/  STL [R1+0x18], R0 ;  /* 0x0000180001007387 */ /* 0x0001e60000100800 */
[----:B------:R-:W-:Y:S02]  /*cce0*/  IMAD R16, R8, R5, R16 ;  /* 0x0000000508107224 */ /* 0x000fe400078e0210 */
[----:B------:R-:W-:-:S04]  /*ccf0*/  IMAD.HI.U32 R5, R4, R12, RZ ;  /* 0x0000000c04057227 */ /* 0x000fc800078e00ff */
[--C-:B------:R-:W-:Y:S02]  /*cd00*/  @!P6 IMAD.IADD R7, R7, 0x1, -R8.reuse ;  /* 0x000000010707e824 */ /* 0x100fe400078e0a08 */
[----:B------:R-:W-:Y:S02]  /*cd10*/  IMAD.MOV R5, RZ, RZ, -R5 ;  /* 0x000000ffff057224 */ /* 0x000fe400078e0a05 */
[----:B------:R-:W-:Y:S01]  /*cd20*/  @!P1 IMAD.IADD R2, R2, 0x1, -R8 ;  /* 0x0000000102029824 */ /* 0x000fe200078e0a08 */
[C---:B------:R-:W-:Y:S01]  /*cd30*/  ISETP.GT.U32.AND P6, PT, R8.reuse, R7, PT ;  /* 0x000000070800720c */ /* 0x040fe20003fc4070 */
[C---:B------:R-:W-:Y:S01]  /*cd40*/  IMAD R12, R8.reuse, R5, R12 ;  /* 0x00000005080c7224 */ /* 0x040fe200078e020c */
[----:B------:R-:W-:Y:S01]  /*cd50*/  ISETP.GT.U32.AND P1, PT, R8, R16, PT ;  /* 0x000000100800720c */ /* 0x000fe20003f24070 */
[----:B------:R-:W-:-:S04]  /*cd60*/  IMAD.HI.U32 R9, R4, R11, RZ ;  /* 0x0000000b04097227 */ /* 0x000fc800078e00ff */
[----:B------:R-:W-:Y:S02]  /*cd70*/  IMAD.MOV R13, RZ, RZ, -R13 ;  /* 0x000000ffff0d7224 */ /* 0x000fe400078e0a0d */
[----:B------:R-:W-:Y:S02]  /*cd80*/  IMAD.MOV R9, RZ, RZ, -R9 ;  /* 0x000000ffff097224 */ /* 0x000fe400078e0a09 */
[----:B------:R-:W-:-:S04]  /*cd90*/  IMAD.HI.U32 R5, R4, R29, RZ ;  /* 0x0000001d04057227 */ /* 0x000fc800078e00ff */
[----:B------:R-:W-:Y:S01]  /*cda0*/  @!P6 IMAD.IADD R7, R7, 0x1, -R8 ;  /* 0x000000010707e824 */ /* 0x000fe200078e0a08 */
[C---:B------:R-:W-:Y:S01]  /*cdb0*/  ISETP.GT.U32.AND P6, PT, R8.reuse, R12, PT ;  /* 0x0000000c0800720c */ /* 0x040fe20003fc4070 */
[C---:B------:R-:W-:Y:S01]  /*cdc0*/  IMAD R14, R8.reuse, R13, R14 ;  /* 0x0000000d080e7224 */ /* 0x040fe200078e020e */
[----:B------:R-:W-:Y:S01]  /*cdd0*/  IABS R13, R15 ;  /* 0x0000000f000d7213 */ /* 0x000fe20000000000 */
[----:B------:R-:W-:Y:S02]  /*cde0*/  IMAD.MOV.U32 R17, RZ, RZ, R2 ;  /* 0x000000ffff117224 */ /* 0x000fe400078e0002 */
[----:B------:R-:W-:Y:S02]  /*cdf0*/  IMAD R11, R8, R9, R11 ;  /* 0x00000009080b7224 */ /* 0x000fe400078e020b */
[----:B------:R-:W-:Y:S02]  /*ce00*/  IMAD.MOV R5, RZ, RZ, -R5 ;  /* 0x000000ffff057224 */ /* 0x000fe400078e0a05 */
[----:B0-----:R-:W-:-:S02]  /*ce10*/  IMAD.MOV.U32 R0, RZ, RZ, R7 ;  /* 0x000000ffff007224 */ /* 0x001fc400078e0007 */
[----:B------:R-:W-:Y:S01]  /*ce20*/  @!P2 IMAD.MOV R17, RZ, RZ, -R17 ;  /* 0x000000ffff11a224 */ /* 0x000fe200078e0a11 */
[----:B------:R-:W-:Y:S01]  /*ce30*/  ISETP.GT.U32.AND P2, PT, R8, R14, PT ;  /* 0x0000000e0800720c */ /* 0x000fe20003f44070 */
[----:B------:R-:W-:Y:S02]  /*ce40*/  @!P1 IMAD.IADD R16, R16, 0x1, -R8 ;  /* 0x0000000110109824 */ /* 0x000fe400078e0a08 */
[C---:B------:R-:W-:Y:S01]  /*ce50*/  IMAD R29, R8.reuse, R5, R29 ;  /* 0x00000005081d7224 */ /* 0x040fe200078e021d */
[----:B------:R-:W-:Y:S01]  /*ce60*/  STL [R1+0x14], R17 ;  /* 0x0000141101007387 */ /* 0x000fe20000100800 */
[----:B------:R-:W-:Y:S01]  /*ce70*/  @!P3 IMAD.MOV R0, RZ, RZ, -R0 ;  /* 0x000000ffff00b224 */ /* 0x000fe200078e0a00 */
[----:B------:R-:W-:Y:S01]  /*ce80*/  ISETP.GT.U32.AND P3, PT, R8, R11, PT ;  /* 0x0000000b0800720c */ /* 0x000fe20003f64070 */
[----:B------:R-:W-:Y:S01]  /*ce90*/  @!P6 IMAD.IADD R12, R12, 0x1, -R8 ;  /* 0x000000010c0ce824 */ /* 0x000fe200078e0a08 */
[----:B------:R-:W-:Y:S01]  /*cea0*/  ISETP.GT.U32.AND P1, PT, R8, R16, PT ;  /* 0x000000100800720c */ /* 0x000fe20003f24070 */
[----:B------:R-:W-:Y:S01]  /*ceb0*/  VIADD R7, R24, 0xb ;  /* 0x0000000b18077836 */ /* 0x000fe20000000000 */
[----:B------:R-:W-:Y:S01]  /*cec0*/  ISETP.GT.U32.AND P6, PT, R8, R29, PT ;  /* 0x0000001d0800720c */ /* 0x000fe20003fc4070 */
[----:B------:R0:W-:Y:S01]  /*ced0*/  STL [R1+0x10], R0 ;  /* 0x0000100001007387 */ /* 0x0001e20000100800 */
[----:B------:R-:W-:-:S04]  /*cee0*/  IMAD.HI.U32 R5, R4, R13, RZ ;  /* 0x0000000d04057227 */ /* 0x000fc800078e00ff */
[--C-:B------:R-:W-:Y:S01]  /*cef0*/  @!P2 IMAD.IADD R14, R14, 0x1, -R8.reuse ;  /* 0x000000010e0ea824 */ /* 0x100fe200078e0a08 */
[----:B------:R-:W-:Y:S01]  /*cf00*/  ISETP.GT.U32.AND P2, PT, R8, R12, PT ;  /* 0x0000000c0800720c */ /* 0x000fe20003f44070 */
[----:B------:R-:W-:Y:S02]  /*cf10*/  VIADD R2, R24, 0xd ;  /* 0x0000000d18027836 */ /* 0x000fe40000000000 */
[--C-:B------:R-:W-:Y:S01]  /*cf20*/  @!P3 IMAD.IADD R11, R11, 0x1, -R8.reuse ;  /* 0x000000010b0bb824 */ /* 0x100fe200078e0a08 */
[----:B------:R-:W-:Y:S01]  /*cf30*/  ISETP.GT.U32.AND P3, PT, R8, R14, PT ;  /* 0x0000000e0800720c */ /* 0x000fe20003f64070 */
[--C-:B------:R-:W-:Y:S01]  /*cf40*/  @!P1 IMAD.IADD R16, R16, 0x1, -R8.reuse ;  /* 0x0000000110109824 */ /* 0x100fe200078e0a08 */
[----:B------:R-:W-:Y:S01]  /*cf50*/  ISETP.GE.AND P1, PT, R6, RZ, PT ;  /* 0x000000ff0600720c */ /* 0x000fe20003f26270 */
[----:B------:R-:W-:Y:S01]  /*cf60*/  @!P6 IMAD.IADD R29, R29, 0x1, -R8 ;  /* 0x000000011d1de824 */ /* 0x000fe200078e0a08 */
[----:B------:R-:W-:Y:S01]  /*cf70*/  IABS R9, R2 ;  /* 0x0000000200097213 */ /* 0x000fe20000000000 */
[----:B0-----:R-:W-:Y:S01]  /*cf80*/  IMAD.MOV.U32 R0, RZ, RZ, R16 ;  /* 0x000000ffff007224 */ /* 0x001fe200078e0010 */
[----:B------:R-:W-:Y:S01]  /*cf90*/  IABS R16, R7 ;  /* 0x0000000700107213 */ /* 0x000fe20000000000 */
[----:B------:R-:W-:Y:S01]  /*cfa0*/  IMAD.MOV R5, RZ, RZ, -R5 ;  /* 0x000000ffff057224 */ /* 0x000fe200078e0a05 */
[C---:B------:R-:W-:Y:S01]  /*cfb0*/  ISETP.GT.U32.AND P6, PT, R8.reuse, R29, PT ;  /* 0x0000001d0800720c */ /* 0x040fe20003fc4070 */
[----:B------:R-:W-:Y:S01]  /*cfc0*/  @!P4 IMAD.MOV R0, RZ, RZ, -R0 ;  /* 0x000000ffff00c224 */ /* 0x000fe200078e0a00 */
[----:B------:R-:W-:Y:S01]  /*cfd0*/  ISETP.GT.U32.AND P4, PT, R8, R11, PT ;  /* 0x0000000b0800720c */ /* 0x000fe20003f84070 */
[----:B------:R-:W-:-:S02]  /*cfe0*/  @!P2 IMAD.IADD R12, R12, 0x1, -R8 ;  /* 0x000000010c0ca824 */ /* 0x000fc400078e0a08 */
[----:B------:R-:W-:Y:S01]  /*cff0*/  @!P3 IMAD.IADD R14, R14, 0x1, -R8 ;  /* 0x000000010e0eb824 */ /* 0x000fe200078e0a08 */
[----:B------:R0:W-:Y:S01]  /*d000*/  STL [R1+0xc], R0 ;  /* 0x00000c0001007387 */ /* 0x0001e20000100800 */
[----:B------:R-:W-:Y:S01]  /*d010*/  IMAD.MOV.U32 R17, RZ, RZ, R12 ;  /* 0x000000ffff117224 */ /* 0x000fe200078e000c */
[----:B------:R-:W-:Y:S01]  /*d020*/  ISETP.GE.AND P3, PT, R10, RZ, PT ;  /* 0x000000ff0a00720c */ /* 0x000fe20003f66270 */
[----:B------:R-:W-:-:S04]  /*d030*/  IMAD.HI.U32 R10, R4, R16, RZ ;  /* 0x00000010040a7227 */ /* 0x000fc800078e00ff */
[----:B------:R-:W-:Y:S02]  /*d040*/  @!P5 IMAD.MOV R17, RZ, RZ, -R17 ;  /* 0x000000ffff11d224 */ /* 0x000fe400078e0a11 */
[C---:B------:R-:W-:Y:S02]  /*d050*/  IMAD R13, R8.reuse, R5, R13 ;  /* 0x00000005080d7224 */ /* 0x040fe400078e020d */
[----:B0-----:R-:W-:Y:S01]  /*d060*/  IMAD.MOV.U32 R0, RZ, RZ, R14 ;  /* 0x000000ffff007224 */ /* 0x001fe200078e000e */
[----:B------:R-:W-:Y:S01]  /*d070*/  STL [R1+0x8], R17 ;  /* 0x0000081101007387 */ /* 0x000fe20000100800 */
[----:B------:R-:W-:Y:S01]  /*d080*/  @!P6 IMAD.IADD R29, R29, 0x1, -R8 ;  /* 0x000000011d1de824 */ /* 0x000fe200078e0a08 */
[----:B------:R-:W-:Y:S01]  /*d090*/  ISETP.GE.AND P6, PT, R15, RZ, PT ;  /* 0x000000ff0f00720c */ /* 0x000fe20003fc6270 */
[----:B------:R-:W-:Y:S01]  /*d0a0*/  @!P0 IMAD.MOV R0, RZ, RZ, -R0 ;  /* 0x000000ffff008224 */ /* 0x000fe200078e0a00 */
[----:B------:R-:W-:Y:S01]  /*d0b0*/  ISETP.GT.U32.AND P2, PT, R8, R13, PT ;  /* 0x0000000d0800720c */ /* 0x000fe20003f44070 */
[----:B------:R-:W-:-:S02]  /*d0c0*/  VIADD R6, R24, 0xc ;  /* 0x0000000c18067836 */ /* 0x000fc40000000000 */
[----:B------:R-:W-:Y:S01]  /*d0d0*/  IMAD.HI.U32 R18, R4, R9, RZ ;  /* 0x0000000904127227 */ /* 0x000fe200078e00ff */
[----:B------:R0:W-:Y:S02]  /*d0e0*/  STL [R1+0x4], R0 ;  /* 0x0000040001007387 */ /* 0x0001e40000100800 */
[----:B------:R-:W-:Y:S01]  /*d0f0*/  IABS R5, R6 ;  /* 0x0000000600057213 */ /* 0x000fe20000000000 */
[----:B------:R-:W-:Y:S02]  /*d100*/  @!P4 IMAD.IADD R11, R11, 0x1, -R8 ;  /* 0x000000010b0bc824 */ /* 0x000fe400078e0a08 */
[----:B------:R-:W-:Y:S02]  /*d110*/  IMAD.MOV R15, RZ, RZ, -R10 ;  /* 0x000000ffff0f7224 */ /* 0x000fe400078e0a0a */
[----:B------:R-:W-:Y:S02]  /*d120*/  IMAD.MOV R18, RZ, RZ, -R18 ;  /* 0x000000ffff127224 */ /* 0x000fe400078e0a12 */
[----:B------:R-:W-:-:S02]  /*d130*/  IMAD R16, R8, R15, R16 ;  /* 0x0000000f08107224 */ /* 0x000fc400078e0210 */
[----:B0-----:R-:W-:Y:S02]  /*d140*/  IMAD.MOV.U32 R0, RZ, RZ, R11 ;  /* 0x000000ffff007224 */ /* 0x001fe400078e000b */
[C---:B------:R-:W-:Y:S02]  /*d150*/  IMAD R9, R8.reuse, R18, R9 ;  /* 0x0000001208097224 */ /* 0x040fe400078e0209 */
[----:B------:R-:W-:Y:S01]  /*d160*/  @!P1 IMAD.MOV R0, RZ, RZ, -R0 ;  /* 0x000000ffff009224 */ /* 0x000fe200078e0a00 */
[----:B------:R-:W-:Y:S01]  /*d170*/  ISETP.GT.U32.AND P1, PT, R8, R16, PT ;  /* 0x000000100800720c */ /* 0x000fe20003f24070 */
[----:B------:R-:W-:Y:S01]  /*d180*/  IMAD.HI.U32 R18, R4, R5, RZ ;  /* 0x0000000504127227 */ /* 0x000fe200078e00ff */
[----:B------:R-:W-:Y:S02]  /*d190*/  ISETP.GT.U32.AND P4, PT, R8, R9, PT ;  /* 0x000000090800720c */ /* 0x000fe40003f84070 */
[----:B------:R-:W-:Y:S01]  /*d1a0*/  STL [R1+0x1fac], R0 ;  /* 0x001fac0001007387 */ /* 0x000fe20000100800 */
[----:B------:R-:W-:-:S02]  /*d1b0*/  IMAD.MOV R18, RZ, RZ, -R18 ;  /* 0x000000ffff127224 */ /* 0x000fc400078e0a12 */
[--C-:B------:R-:W-:Y:S01]  /*d1c0*/  @!P2 IMAD.IADD R13, R13, 0x1, -R8.reuse ;  /* 0x000000010d0da824 */ /* 0x100fe200078e0a08 */
[----:B------:R-:W-:Y:S01]  /*d1d0*/  ISETP.GE.AND P2, PT, R2, RZ, PT ;  /* 0x000000ff0200720c */ /* 0x000fe20003f46270 */
[----:B------:R-:W-:Y:S02]  /*d1e0*/  IMAD R5, R8, R18, R5 ;  /* 0x0000001208057224 */ /* 0x000fe400078e0205 */
[----:B------:R-:W-:Y:S02]  /*d1f0*/  VIADD R2, R24, 0x9 ;  /* 0x0000000918027836 */ /* 0x000fe40000000000 */
[--C-:B------:R-:W-:Y:S01]  /*d200*/  @!P1 IMAD.IADD R16, R16, 0x1, -R8.reuse ;  /* 0x0000000110109824 */ /* 0x100fe200078e0a08 */
[----:B------:R-:W-:Y:S01]  /*d210*/  ISETP.GT.U32.AND P5, PT, R8, R5, PT ;  /* 0x000000050800720c */ /* 0x000fe20003fa4070 */
[----:B------:R-:W-:Y:S01]  /*d220*/  @!P3 IMAD.MOV R29, RZ, RZ, -R29 ;  /* 0x000000ffff1db224 */ /* 0x000fe200078e0a1d */
[----:B------:R-:W-:Y:S01]  /*d230*/  IABS R12, R2 ;  /* 0x00000002000c7213 */ /* 0x000fe20000000000 */
[----:B------:R-:W-:Y:S01]  /*d240*/  VIADD R10, R24, 0xa ;  /* 0x0000000a180a7836 */ /* 0x000fe20000000000 */
[----:B------:R-:W-:Y:S01]  /*d250*/  ISETP.GE.AND P3, PT, R6, RZ, PT ;  /* 0x000000ff0600720c */ /* 0x000fe20003f66270 */
[----:B------:R-:W-:Y:S01]  /*d260*/  @!P4 IMAD.IADD R9, R9, 0x1, -R8 ;  /* 0x000000010909c824 */ /* 0x000fe200078e0a08 */
[----:B------:R-:W-:Y:S01]  /*d270*/  ISETP.GT.U32.AND P1, PT, R8, R16, PT ;  /* 0x000000100800720c */ /* 0x000fe20003f24070 */
[----:B------:R-:W-:Y:S01]  /*d280*/  IMAD.HI.U32 R6, R4, R12, RZ ;  /* 0x0000000c04067227 */ /* 0x000fe200078e00ff */
[----:B------:R-:W-:Y:S01]  /*d290*/  IABS R18, R10 ;  /* 0x0000000a00127213 */ /* 0x000fe20000000000 */
[----:B------:R0:W-:Y:S01]  /*d2a0*/  STL [R1+0x1fb0], R29 ;  /* 0x001fb01d01007387 */ /* 0x0001e20000100800 */
[C---:B------:R-:W-:Y:S01]  /*d2b0*/  ISETP.GT.U32.AND P0, PT, R8.reuse, R9, PT ;  /* 0x000000090800720c */ /* 0x040fe20003f04070 */
[----:B------:R-:W-:Y:S01]  /*d2c0*/  IMAD.MOV R6, RZ, RZ, -R6 ;  /* 0x000000ffff067224 */ /* 0x000fe200078e0a06 */
[----:B------:R-:W-:Y:S01]  /*d2d0*/  ISETP.GT.U32.AND P4, PT, R8, R13, PT ;  /* 0x0000000d0800720c */ /* 0x000fe20003f84070 */
[----:B------:R-:W-:-:S02]  /*d2e0*/  @!P5 IMAD.IADD R5, R5, 0x1, -R8 ;  /* 0x000000010505d824 */ /* 0x000fc400078e0a08 */
[----:B------:R-:W-:Y:S02]  /*d2f0*/  IMAD R12, R8, R6, R12 ;  /* 0x00000006080c7224 */ /* 0x000fe400078e020c */
[----:B------:R-:W-:Y:S01]  /*d300*/  VIADD R14, R24, 0x8 ;  /* 0x00000008180e7836 */ /* 0x000fe20000000000 */
[----:B------:R-:W-:Y:S01]  /*d310*/  ISETP.GT.U32.AND P5, PT, R8, R5, PT ;  /* 0x000000050800720c */ /* 0x000fe20003fa4070 */
[----:B------:R-:W-:Y:S01]  /*d320*/  @!P1 IMAD.IADD R16, R16, 0x1, -R8 ;  /* 0x0000000110109824 */ /* 0x000fe200078e0a08 */
[----:B------:R-:W-:Y:S01]  /*d330*/  ISETP.GT.U32.AND P1, PT, R8, R12, PT ;  /* 0x0000000c0800720c */ /* 0x000fe20003f24070 */
[----:B------:R-:W-:-:S04]  /*d340*/  IMAD.HI.U32 R11, R4, R18, RZ ;  /* 0x00000012040b7227 */ /* 0x000fc800078e00ff */
[----:B------:R-:W-:Y:S02]  /*d350*/  IMAD.MOV R11, RZ, RZ, -R11 ;  /* 0x000000ffff0b7224 */ /* 0x000fe400078e0a0b */
[----:B------:R-:W-:Y:S01]  /*d360*/  @!P0 IMAD.IADD R9, R9, 0x1, -R8 ;  /* 0x0000000109098824 */ /* 0x000fe200078e0a08 */
[----:B------:R-:W-:Y:S01]  /*d370*/  ISETP.GE.AND P0, PT, R10, RZ, PT ;  /* 0x000000ff0a00720c */ /* 0x000fe20003f06270 */
[----:B------:R-:W-:Y:S02]  /*d380*/  IMAD R18, R8, R11, R18 ;  /* 0x0000000b08127224 */ /* 0x000fe400078e0212 */
[--C-:B------:R-:W-:Y:S01]  /*d390*/  @!P5 IMAD.IADD R5, R5, 0x1, -R8.reuse ;  /* 0x000000010505d824 */ /* 0x100fe200078e0a08 */
[----:B------:R-:W-:Y:S01]  /*d3a0*/  ISETP.GE.AND P5, PT, R14, RZ, PT ;  /* 0x000000ff0e00720c */ /* 0x000fe20003fa6270 */
[----:B------:R-:W-:Y:S01]  /*d3b0*/  @!P1 IMAD.IADD R12, R12, 0x1, -R8 ;  /* 0x000000010c0c9824 */ /* 0x000fe200078e0a08 */
[----:B------:R-:W-:Y:S01]  /*d3c0*/  IABS R14, R14 ;  /* 0x0000000e000e7213 */ /* 0x000fe20000000000 */
[----:B------:R-:W-:-:S02]  /*d3d0*/  VIADD R10, R24, 0x7 ;  /* 0x00000007180a7836 */ /* 0x000fc40000000000 */
[----:B------:R-:W-:Y:S01]  /*d3e0*/  VIADD R17, R24, 0x5 ;  /* 0x0000000518117836 */ /* 0x000fe20000000000 */
[----:B------:R-:W-:Y:S01]  /*d3f0*/  ISETP.GT.U32.AND P1, PT, R8, R12, PT ;  /* 0x0000000c0800720c */ /* 0x000fe20003f24070 */
[----:B------:R-:W-:Y:S01]  /*d400*/  IMAD.HI.U32 R15, R4, R14, RZ ;  /* 0x0000000e040f7227 */ /* 0x000fe200078e00ff */
[----:B------:R-:W-:Y:S02]  /*d410*/  IABS R11, R10 ;  /* 0x0000000a000b7213 */ /* 0x000fe40000000000 */
[----:B------:R-:W-:Y:S01]  /*d420*/  IABS R22, R17 ;  /* 0x0000001100167213 */ /* 0x000fe20000000000 */
[----:B------:R-:W-:Y:S02]  /*d430*/  IMAD.MOV R15, RZ, RZ, -R15 ;  /* 0x000000ffff0f7224 */ /* 0x000fe400078e0a0f */
[----:B------:R-:W-:Y:S01]  /*d440*/  @!P2 IMAD.MOV R9, RZ, RZ, -R9 ;  /* 0x000000ffff09a224 */ /* 0x000fe200078e0a09 */
[C---:B------:R-:W-:Y:S01]  /*d450*/  ISETP.GT.U32.AND P2, PT, R8.reuse, R18, PT ;  /* 0x000000120800720c */ /* 0x040fe20003f44070 */
[----:B------:R-:W-:Y:S01]  /*d460*/  @!P4 IMAD.IADD R13, R13, 0x1, -R8 ;  /* 0x000000010d0dc824 */ /* 0x000fe200078e0a08 */
[----:B------:R-:W-:Y:S01]  /*d470*/  ISETP.GE.AND P4, PT, R7, RZ, PT ;  /* 0x000000ff0700720c */ /* 0x000fe20003f86270 */
[----:B------:R-:W-:-:S02]  /*d480*/  IMAD R14, R8, R15, R14 ;  /* 0x0000000f080e7224 */ /* 0x000fc400078e020e */
[----:B0-----:R-:W-:Y:S01]  /*d490*/  VIADD R29, R24, 0x6 ;  /* 0x00000006181d7836 */ /* 0x001fe20000000000 */
[----:B------:R-:W-:Y:S01]  /*d4a0*/  IABS R24, R27 ;  /* 0x0000001b00187213 */ /* 0x000fe20000000000 */
[----:B------:R-:W-:Y:S01]  /*d4b0*/  @!P6 IMAD.MOV R13, RZ, RZ, -R13 ;  /* 0x000000ffff0de224 */ /* 0x000fe200078e0a0d */
[----:B------:R-:W-:Y:S01]  /*d4c0*/  ISETP.GE.AND P6, PT, R2, RZ, PT ;  /* 0x000000ff0200720c */ /* 0x000fe20003fc6270 */
[----:B------:R-:W-:Y:S01]  /*d4d0*/  @!P1 IMAD.IADD R12, R12, 0x1, -R8 ;  /* 0x000000010c0c9824 */ /* 0x000fe200078e0a08 */
[----:B------:R-:W-:Y:S01]  /*d4e0*/  ISETP.GT.U32.AND P1, PT, R8, R14, PT ;  /* 0x0000000e0800720c */ /* 0x000fe20003f24070 */
[C---:B------:R-:W-:Y:S01]  /*d4f0*/  IMAD.HI.U32 R7, R4.reuse, R11, RZ ;  /* 0x0000000b04077227 */ /* 0x040fe200078e00ff */
[----:B------:R-:W-:Y:S01]  /*d500*/  IABS R21, R29 ;  /* 0x0000001d00157213 */ /* 0x000fe20000000000 */
[----:B------:R-:W-:Y:S02]  /*d510*/  STL [R1+0x1fb4], R13 ;  /* 0x001fb40d01007387 */ /* 0x000fe40000100800 */
[----:B------:R-:W-:-:S02]  /*d520*/  IMAD.HI.U32 R2, R4, R22, RZ ;  /* 0x0000001604027227 */ /* 0x000fc400078e00ff */
[----:B------:R-:W-:Y:S02]  /*d530*/  STL [R1+0x1fb8], R9 ;  /* 0x001fb80901007387 */ /* 0x000fe40000100800 */
[----:B------:R-:W-:Y:S02]  /*d540*/  IMAD.MOV R7, RZ, RZ, -R7 ;  /* 0x000000ffff077224 */ /* 0x000fe400078e0a07 */
[----:B------:R-:W-:Y:S02]  /*d550*/  IMAD.MOV R2, RZ, RZ, -R2 ;  /* 0x000000ffff027224 */ /* 0x000fe400078e0a02 */
[----:B------:R-:W-:Y:S02]  /*d560*/  @!P2 IMAD.IADD R18, R18, 0x1, -R8 ;  /* 0x000000011212a824 */ /* 0x000fe400078e0a08 */
[----:B------:R-:W-:-:S03]  /*d570*/  IMAD.HI.U32 R6, R4, R21, RZ ;  /* 0x0000001504067227 */ /* 0x000fc600078e00ff */
[C---:B------:R-:W-:Y:S01]  /*d580*/  ISETP.GT.U32.AND P2, PT, R8.reuse, R18, PT ;  /* 0x000000120800720c */ /* 0x040fe20003f44070 */
[C---:B------:R-:W-:Y:S02]  /*d590*/  IMAD R11, R8.reuse, R7, R11 ;  /* 0x00000007080b7224 */ /* 0x040fe400078e020b */
[----:B------:R-:W-:Y:S01]  /*d5a0*/  IMAD R22, R8, R2, R22 ;  /* 0x0000000208167224 */ /* 0x000fe200078e0216 */
[----:B------:R-:W-:Y:S01]  /*d5b0*/  LOP3.LUT R2, R25, 0xfc, RZ, 0xfc, !PT ;  /* 0x000000fc19027812 */ /* 0x000fe200078efcff */
[----:B------:R-:W-:Y:S01]  /*d5c0*/  IMAD.MOV R6, RZ, RZ, -R6 ;  /* 0x000000ffff067224 */ /* 0x000fe200078e0a06 */
[----:B------:R-:W-:Y:S01]  /*d5d0*/  IABS R25, R20 ;  /* 0x0000001400197213 */ /* 0x000fe20000000000 */
[----:B------:R-:W-:Y:S01]  /*d5e0*/  @!P1 IMAD.IADD R14, R14, 0x1, -R8 ;  /* 0x000000010e0e9824 */ /* 0x000fe200078e0a08 */
[----:B------:R-:W-:Y:S01]  /*d5f0*/  ISETP.GT.U32.AND P1, PT, R8, R11, PT ;  /* 0x0000000b0800720c */ /* 0x000fe20003f24070 */
[----:B------:R-:W-:Y:S02]  /*d600*/  IMAD R2, R2, UR6, RZ ;  /* 0x0000000602027c24 */ /* 0x000fe4000f8e02ff */
[----:B------:R-:W-:-:S02]  /*d610*/  IMAD R15, RZ, RZ, -UR6 ;  /* 0x80000006ff0f7e24 */ /* 0x000fc4000f8e02ff */
[----:B------:R-:W-:Y:S01]  /*d620*/  IMAD R21, R8, R6, R21 ;  /* 0x0000000608157224 */ /* 0x000fe200078e0215 */
[----:B------:R-:W-:Y:S01]  /*d630*/  STL [R1+0x1fbc], R2 ;  /* 0x001fbc0201007387 */ /* 0x000fe20000100800 */
[----:B------:R-:W-:-:S04]  /*d640*/  IMAD.HI.U32 R6, R4, R23, RZ ;  /* 0x0000001704067227 */ /* 0x000fc800078e00ff */
[C---:B------:R-:W-:Y:S02]  /*d650*/  IMAD R0, R15.reuse, 0x4, R2 ;  /* 0x000000040f007824 */ /* 0x040fe400078e0202 */
[----:B------:R-:W-:Y:S02]  /*d660*/  IMAD.MOV R6, RZ, RZ, -R6 ;  /* 0x000000ffff067224 */ /* 0x000fe400078e0a06 */
[----:B------:R-:W-:Y:S02]  /*d670*/  IMAD R0, R15, 0x4, R0 ;  /* 0x000000040f007824 */ /* 0x000fe400078e0200 */
[----:B------:R-:W-:Y:S01]  /*d680*/  @!P2 IMAD.IADD R18, R18, 0x1, -R8 ;  /* 0x000000011212a824 */ /* 0x000fe200078e0a08 */
[----:B------:R-:W-:Y:S01]  /*d690*/  ISETP.GE.AND P2, PT, R10, RZ, PT ;  /* 0x000000ff0a00720c */ /* 0x000fe20003f46270 */
[----:B------:R-:W-:Y:S02]  /*d6a0*/  IMAD R23, R8, R6, R23 ;  /* 0x0000000608177224 */ /* 0x000fe400078e0217 */
[----:B------:R-:W-:-:S04]  /*d6b0*/  IMAD.HI.U32 R7, R4, R24, RZ ;  /* 0x0000001804077227 */ /* 0x000fc800078e00ff */
[----:B------:R-:W-:-:S04]  /*d6c0*/  IMAD.HI.U32 R10, R4, R25, RZ ;  /* 0x00000019040a7227 */ /* 0x000fc800078e00ff */
[----:B------:R-:W-:-:S04]  /*d6d0*/  IMAD.HI.U32 R6, R4, R26, RZ ;  /* 0x0000001a04067227 */ /* 0x000fc800078e00ff */
[----:B------:R-:W-:Y:S02]  /*d6e0*/  IMAD R0, R15, 0x4, R0 ;  /* 0x000000040f007824 */ /* 0x000fe400078e0200 */
[----:B------:R-:W-:Y:S02]  /*d6f0*/  IMAD.MOV.U32 R4, RZ, RZ, R5 ;  /* 0x000000ffff047224 */ /* 0x000fe400078e0005 */
[----:B------:R-:W-:Y:S01]  /*d700*/  @!P1 IMAD.IADD R11, R11, 0x1, -R8 ;  /* 0x000000010b0b9824 */ /* 0x000fe200078e0a08 */
[C---:B------:R-:W-:Y:S01]  /*d710*/  ISETP.GT.U32.AND P1, PT, R8.reuse, R14, PT ;  /* 0x0000000e0800720c */ /* 0x040fe20003f24070 */
[----:B------:R-:W-:Y:S02]  /*d720*/  IMAD R0, R15, 0x4, R0 ;  /* 0x000000040f007824 */ /* 0x000fe400078e0200 */
[----:B------:R-:W-:Y:S01]  /*d730*/  @!P3 IMAD.MOV R4, RZ, RZ, -R4 ;  /* 0x000000ffff04b224 */ /* 0x000fe200078e0a04 */
[C---:B------:R-:W-:Y:S01]  /*d740*/  ISETP.GT.U32.AND P3, PT, R8.reuse, R11, PT ;  /* 0x0000000b0800720c */ /* 0x040fe20003f64070 */
[----:B------:R-:W-:Y:S01]  /*d750*/  @!P4 IMAD.MOV R16, RZ, RZ, -R16 ;  /* 0x000000ffff10c224 */ /* 0x000fe200078e0a10 */
[----:B------:R-:W-:Y:S01]  /*d760*/  ISETP.GT.U32.AND P4, PT, R8, R21, PT ;  /* 0x000000150800720c */ /* 0x000fe20003f84070 */
[----:B------:R-:W-:-:S02]  /*d770*/  IMAD.MOV R7, RZ, RZ, -R7 ;  /* 0x000000ffff077224 */ /* 0x000fc400078e0a07 */
[C---:B------:R-:W-:Y:S02]  /*d780*/  IMAD R0, R15.reuse, 0x4, R0 ;  /* 0x000000040f007824 */ /* 0x040fe400078e0200 */
[C---:B------:R-:W-:Y:S02]  /*d790*/  IMAD R24, R8.reuse, R7, R24 ;  /* 0x0000000708187224 */ /* 0x040fe400078e0218 */
[----:B------:R-:W-:Y:S01]  /*d7a0*/  IMAD.MOV R7, RZ, RZ, -R10 ;  /* 0x000000ffff077224 */ /* 0x000fe200078e0a0a */
[----:B------:R0:W-:Y:S01]  /*d7b0*/  STL [R1+0x28], R0 ;  /* 0x0000280001007387 */ /* 0x0001e20000100800 */
[----:B------:R-:W-:Y:S02]  /*d7c0*/  IMAD.MOV R6, RZ, RZ, -R6 ;  /* 0x000000ffff067224 */ /* 0x000fe400078e0a06 */
[----:B------:R-:W-:Y:S01]  /*d7d0*/  @!P0 IMAD.MOV R18, RZ, RZ, -R18 ;  /* 0x000000ffff128224 */ /* 0x000fe200078e0a12 */
[----:B------:R-:W-:Y:S01]  /*d7e0*/  STL [R1+0x1fc0], R4 ;  /* 0x001fc00401007387 */ /* 0x000fe20000100800 */
[----:B------:R-:W-:Y:S01]  /*d7f0*/  @!P6 IMAD.MOV R12, RZ, RZ, -R12 ;  /* 0x000000ffff0ce224 */ /* 0x000fe200078e0a0c */
[C---:B------:R-:W-:Y:S01]  /*d800*/  ISETP.GT.U32.AND P0, PT, R8.reuse, R22, PT ;  /* 0x000000160800720c */ /* 0x040fe20003f04070 */
[C---:B------:R-:W-:Y:S01]  /*d810*/  IMAD R25, R8.reuse, R7, R25 ;  /* 0x0000000708197224 */ /* 0x040fe200078e0219 */
[----:B------:R-:W-:Y:S01]  /*d820*/  STL [R1+0x1fc4], R16 ;  /* 0x001fc41001007387 */ /* 0x000fe20000100800 */
[C---:B------:R-:W-:Y:S01]  /*d830*/  IMAD R26, R8.reuse, R6, R26 ;  /* 0x00000006081a7224 */ /* 0x040fe200078e021a */
[----:B------:R-:W-:Y:S01]  /*d840*/  ISETP.GT.U32.AND P6, PT, R8, R23, PT ;  /* 0x000000170800720c */ /* 0x000fe20003fc4070 */
[----:B0-----:R-:W-:Y:S01]  /*d850*/  IMAD R0, R15, 0x4, R0 ;  /* 0x000000040f007824 */ /* 0x001fe200078e0200 */
[----:B------:R-:W-:Y:S01]  /*d860*/  STL [R1+0x1fc8], R18 ;  /* 0x001fc81201007387 */ /* 0x000fe20000100800 */
[--C-:B------:R-:W-:Y:S01]  /*d870*/  @!P1 IMAD.IADD R14, R14, 0x1, -R8.reuse ;  /* 0x000000010e0e9824 */ /* 0x100fe200078e0a08 */
[C---:B------:R-:W-:Y:S01]  /*d880*/  ISETP.GT.U32.AND P1, PT, R8.reuse, R24, PT ;  /* 0x000000180800720c */ /* 0x040fe20003f24070 */
[--C-:B------:R-:W-:Y:S01]  /*d890*/  @!P3 IMAD.IADD R11, R11, 0x1, -R8.reuse ;  /* 0x000000010b0bb824 */ /* 0x100fe200078e0a08 */
[----:B------:R-:W-:Y:S01]  /*d8a0*/  STL [R1+0x1fcc], R12 ;  /* 0x001fcc0c01007387 */ /* 0x000fe20000100800 */
[----:B------:R-:W-:Y:S01]  /*d8b0*/  @!P4 IMAD.IADD R21, R21, 0x1, -R8 ;  /* 0x000000011515c824 */ /* 0x000fe200078e0a08 */
[C---:B------:R-:W-:Y:S01]  /*d8c0*/  ISETP.GT.U32.AND P3, PT, R8.reuse, R25, PT ;  /* 0x000000190800720c */ /* 0x040fe20003f64070 */
[----:B------:R-:W-:Y:S01]  /*d8d0*/  @!P5 IMAD.MOV R14, RZ, RZ, -R14 ;  /* 0x000000ffff0ed224 */ /* 0x000fe200078e0a0e */
[----:B------:R0:W-:Y:S01]  /*d8e0*/  STL [R1+0x24], R0 ;  /* 0x0000240001007387 */ /* 0x0001e20000100800 */
[----:B------:R-:W-:Y:S01]  /*d8f0*/  ISETP.GT.U32.AND P4, PT, R8, R26, PT ;  /* 0x0000001a0800720c */ /* 0x000fe20003f84070 */
[--C-:B------:R-:W-:Y:S01]  /*d900*/  @!P0 IMAD.IADD R22, R22, 0x1, -R8.reuse ;  /* 0x0000000116168824 */ /* 0x100fe200078e0a08 */
[C---:B------:R-:W-:Y:S01]  /*d910*/  ISETP.GT.U32.AND P5, PT, R8.reuse, R21, PT ;  /* 0x000000150800720c */ /* 0x040fe20003fa4070 */
[--C-:B------:R-:W-:Y:S01]  /*d920*/  @!P6 IMAD.IADD R23, R23, 0x1, -R8.reuse ;  /* 0x000000011717e824 */ /* 0x100fe200078e0a08 */
[----:B------:R-:W-:Y:S01]  /*d930*/  ISETP.GE.AND P0, PT, R29, RZ, PT ;  /* 0x000000ff1d00720c */ /* 0x000fe20003f06270 */
[----:B------:R-:W-:Y:S01]  /*d940*/  @!P2 IMAD.MOV R11, RZ, RZ, -R11 ;  /* 0x000000ffff0ba224 */ /* 0x000fe200078e0a0b */
[----:B------:R-:W-:Y:S01]  /*d950*/  ISETP.GT.U32.AND P6, PT, R8, R22, PT ;  /* 0x000000160800720c */ /* 0x000fe20003fc4070 */
[----:B------:R-:W-:Y:S01]  /*d960*/  @!P1 IMAD.IADD R24, R24, 0x1, -R8 ;  /* 0x0000000118189824 */ /* 0x000fe200078e0a08 */
[----:B------:R-:W-:Y:S01]  /*d970*/  ISETP.GT.U32.AND P1, PT, R8, R23, PT ;  /* 0x000000170800720c */ /* 0x000fe20003f24070 */
[----:B0-----:R-:W-:-:S02]  /*d980*/  IMAD R0, R15, 0x4, R0 ;  /* 0x000000040f007824 */ /* 0x001fc400078e0200 */
[--C-:B------:R-:W-:Y:S01]  /*d990*/  @!P3 IMAD.IADD R25, R25, 0x1, -R8.reuse ;  /* 0x000000011919b824 */ /* 0x100fe200078e0a08 */
[----:B------:R-:W-:Y:S01]  /*d9a0*/  ISETP.GT.U32.AND P3, PT, R8, R24, PT ;  /* 0x000000180800720c */ /* 0x000fe20003f64070 */
[--C-:B------:R-:W-:Y:S01]  /*d9b0*/  @!P4 IMAD.IADD R26, R26, 0x1, -R8.reuse ;  /* 0x000000011a1ac824 */ /* 0x100fe200078e0a08 */
[----:B------:R0:W-:Y:S01]  /*d9c0*/  STL [R1+0x20], R0 ;  /* 0x0000200001007387 */ /* 0x0001e20000100800 */
[--C-:B------:R-:W-:Y:S01]  /*d9d0*/  @!P5 IMAD.IADD R21, R21, 0x1, -R8.reuse ;  /* 0x000000011515d824 */ /* 0x100fe200078e0a08 */
[C---:B------:R-:W-:Y:S02]  /*d9e0*/  ISETP.GT.U32.AND P4, PT, R8.reuse, R25, PT ;  /* 0x000000190800720c */ /* 0x040fe40003f84070 */
[----:B------:R-:W-:Y:S01]  /*d9f0*/  STL [R1+0x1fd0], R14 ;  /* 0x001fd00e01007387 */ /* 0x000fe20000100800 */
[----:B------:R-:W-:Y:S01]  /*da00*/  ISETP.GT.U32.AND P2, PT, R8, R26, PT ;  /* 0x0000001a0800720c */ /* 0x000fe20003f44070 */
[--C-:B------:R-:W-:Y:S01]  /*da10*/  @!P6 IMAD.IADD R22, R22, 0x1, -R8.reuse ;  /* 0x000000011616e824 */ /* 0x100fe200078e0a08 */
[----:B------:R-:W-:Y:S01]  /*da20*/  ISETP.GE.AND P6, PT, R19, RZ, PT ;  /* 0x000000ff1300720c */ /* 0x000fe20003fc6270 */
[----:B------:R-:W-:Y:S01]  /*da30*/  @!P1 IMAD.IADD R23, R23, 0x1, -R8 ;  /* 0x0000000117179824 */ /* 0x000fe200078e0a08 */
[----:B------:R-:W-:Y:S01]  /*da40*/  ISETP.GE.AND P5, PT, R17, RZ, PT ;  /* 0x000000ff1100720c */ /* 0x000fe20003fa6270 */
[----:B0-----:R-:W-:Y:S01]  /*da50*/  IMAD R0, R15, 0x4, R0 ;  /* 0x000000040f007824 */ /* 0x001fe200078e0200 */
[----:B------:R-:W-:Y:S01]  /*da60*/  ISETP.GE.AND P1, PT, R27, RZ, PT ;  /* 0x000000ff1b00720c */ /* 0x000fe20003f26270 */
[----:B------:R-:W-:Y:S01]  /*da70*/  @!P3 IMAD.IADD R24, R24, 0x1, -R8 ;  /* 0x000000011818b824 */ /* 0x000fe200078e0a08 */
[----:B------:R-:W-:Y:S01]  /*da80*/  ISETP.GE.AND P3, PT, R20, RZ, PT ;  /* 0x000000ff1400720c */ /* 0x000fe20003f66270 */
[----:B------:R-:W-:Y:S01]  /*da90*/  IMAD R5, R15, 0x4, R0 ;  /* 0x000000040f057824 */ /* 0x000fe200078e0200 */
[----:B------:R-:W-:Y:S01]  /*daa0*/  STL [R1+0x1c], R0 ;  /* 0x00001c0001007387 */ /* 0x000fe20000100800 */
[--C-:B------:R-:W-:Y:S01]  /*dab0*/  @!P4 IMAD.IADD R25, R25, 0x1, -R8.reuse ;  /* 0x000000011919c824 */ /* 0x100fe200078e0a08 */
[----:B------:R-:W-:Y:S01]  /*dac0*/  ISETP.GE.AND P4, PT, R28, RZ, PT ;  /* 0x000000ff1c00720c */ /* 0x000fe20003f86270 */
[----:B------:R-:W-:Y:S01]  /*dad0*/  IMAD R6, R15, 0x4, R5 ;  /* 0x000000040f067824 */ /* 0x000fe200078e0205 */
[----:B------:R-:W-:Y:S01]  /*dae0*/  STL [R1+0x1fd4], R11 ;  /* 0x001fd40b01007387 */ /* 0x000fe20000100800 */
[----:B------:R-:W-:Y:S01]  /*daf0*/  @!P2 IMAD.IADD R26, R26, 0x1, -R8 ;  /* 0x000000011a1aa824 */ /* 0x000fe200078e0a08 */
[----:B------:R-:W-:Y:S01]  /*db00*/  ISETP.NE.AND P2, PT, R3, RZ, PT ;  /* 0x000000ff0300720c */ /* 0x000fe20003f45270 */
[C---:B------:R-:W-:Y:S01]  /*db10*/  IMAD R10, R15.reuse, 0x4, R6 ;  /* 0x000000040f0a7824 */ /* 0x040fe200078e0206 */
[----:B------:R0:W-:Y:S01]  /*db20*/  STL [R1+0x1fa0], R5 ;  /* 0x001fa00501007387 */ /* 0x0001e20000100800 */
[----:B------:R-:W-:Y:S01]  /*db30*/  @!P0 IMAD.MOV R21, RZ, RZ, -R21 ;  /* 0x000000ffff158224 */ /* 0x000fe200078e0a15 */
[----:B------:R-:W-:Y:S01]  /*db40*/  LOP3.LUT R3, RZ, R3, RZ, 0x33, !PT ;  /* 0x00000003ff037212 */ /* 0x000fe200078e33ff */
[C---:B------:R-:W-:Y:S01]  /*db50*/  IMAD R7, R15.reuse, 0x4, R10 ;  /* 0x000000040f077824 */ /* 0x040fe200078e020a */
[----:B------:R1:W-:Y:S03]  /*db60*/  STL [R1+0x1fa4], R6 ;  /* 0x001fa40601007387 */ /* 0x0003e60000100800 */
[C---:B------:R-:W-:Y:S01]  /*db70*/  IMAD R8, R15.reuse, 0x4, R7 ;  /* 0x000000040f087824 */ /* 0x040fe200078e0207 */
[----:B------:R-:W-:Y:S01]  /*db80*/  STL [R1+0x1fd8], R10 ;  /* 0x001fd80a01007387 */ /* 0x000fe20000100800 */
[----:B0-----:R-:W0:Y:S02]  /*db90*/  LDC R5, c[0x0][0x3ac] ;  /* 0x0000eb00ff057b82 */ /* 0x001e240000000800 */
[C---:B------:R-:W-:Y:S01]  /*dba0*/  IMAD R19, R15.reuse, 0x4, R8 ;  /* 0x000000040f137824 */ /* 0x040fe200078e0208 */
[----:B------:R-:W-:Y:S01]  /*dbb0*/  STL [R1+0x1fdc], R7 ;  /* 0x001fdc0701007387 */ /* 0x000fe20000100800 */
[----:B-1----:R-:W1:Y:S03]  /*dbc0*/  S2R R6, SR_TID.X ;  /* 0x0000000000067919 */ /* 0x002e660000002100 */
[----:B------:R2:W-:Y:S04]  /*dbd0*/  STL [R1+0x1fe0], R8 ;  /* 0x001fe00801007387 */ /* 0x0005e80000100800 */
[----:B--2---:R-:W2:Y:S04]  /*dbe0*/  LDL.LU R8, [R1+0x210] ;  /* 0x0002100001087983 */ /* 0x004ea80000300800 */
[----:B------:R-:W3:Y:S04]  /*dbf0*/  LDL.LU R7, [R1+0x214] ;  /* 0x0002140001077983 */ /* 0x000ee80000300800 */
        /* <DEDUP_REMOVED lines=10> */
[----:B------:R-:W3:Y:S01]  /*dca0*/  LDL.LU R29, [R1+0x270] ;  /* 0x00027000011d7983 */ /* 0x000ee20000300800 */
[----:B------:R-:W-:-:S03]  /*dcb0*/  IMAD R20, R15, 0x4, R19 ;  /* 0x000000040f147824 */ /* 0x000fc600078e0213 */
[----:B------:R-:W3:Y:S04]  /*dcc0*/  LDL.LU R0, [R1+0x278] ;  /* 0x0002780001007983 */ /* 0x000ee80000300800 */
[----:B------:R-:W3:Y:S04]  /*dcd0*/  LDL.LU R17, [R1+0x27c] ;  /* 0x00027c0001117983 */ /* 0x000ee80000300800 */
[----:B-1----:R1:W-:Y:S01]  /*dce0*/  STL [R1+0x1fe4], R6 ;  /* 0x001fe40601007387 */ /* 0x0023e20000100800 */
[----:B------:R-:W-:Y:S02]  /*dcf0*/  @!P5 IMAD.MOV R22, RZ, RZ, -R22 ;  /* 0x000000ffff16d224 */ /* 0x000fe400078e0a16 */
[----:B------:R-:W-:Y:S01]  /*dd00*/  IMAD R27, R15, 0x4, R20 ;  /* 0x000000040f1b7824 */ /* 0x000fe200078e0214 */
[----:B-1----:R-:W3:Y:S04]  /*dd10*/  LDL.LU R6, [R1+0x1f8] ;  /* 0x0001f80001067983 */ /* 0x002ee80000300800 */
[----:B0-----:R0:W-:Y:S01]  /*dd20*/  STL [R1+0x1fe8], R5 ;  /* 0x001fe80501007387 */ /* 0x0011e20000100800 */
[----:B------:R-:W-:-:S03]  /*dd30*/  @!P6 IMAD.MOV R23, RZ, RZ, -R23 ;  /* 0x000000ffff17e224 */ /* 0x000fc600078e0a17 */
[----:B0-----:R-:W3:Y:S04]  /*dd40*/  LDL.LU R5, [R1+0x1f0] ;  /* 0x0001f00001057983 */ /* 0x001ee80000300800 */
[----:B------:R0:W-:Y:S04]  /*dd50*/  STL [R1+0x1fec], R19 ;  /* 0x001fec1301007387 */ /* 0x0001e80000100800 */
[----:B0-----:R-:W3:Y:S04]  /*dd60*/  LDL.LU R19, [R1+0x1d8] ;  /* 0x0001d80001137983 */ /* 0x001ee80000300800 */
[----:B------:R0:W-:Y:S04]  /*dd70*/  STL [R1+0x1ff0], R20 ;  /* 0x001ff01401007387 */ /* 0x0001e80000100800 */
[----:B0-----:R-:W4:Y:S04]  /*dd80*/  LDL.LU R20, [R1+0x1dc] ;  /* 0x0001dc0001147983 */ /* 0x001f280000300800 */
[----:B------:R0:W-:Y:S04]  /*dd90*/  STL [R1+0x1ff4], R21 ;  /* 0x001ff41501007387 */ /* 0x0001e80000100800 */
[----:B0-----:R-:W5:Y:S04]  /*dda0*/  LDL.LU R21, [R1+0x1e4] ;  /* 0x0001e40001157983 */ /* 0x001f680000300800 */
[----:B------:R0:W-:Y:S04]  /*ddb0*/  STL [R1+0x1ff8], R22 ;  /* 0x001ff81601007387 */ /* 0x0001e80000100800 */
[----:B0-----:R-:W5:Y:S04]  /*ddc0*/  LDL.LU R22, [R1+0x1e8] ;  /* 0x0001e80001167983 */ /* 0x001f680000300800 */
[----:B------:R0:W-:Y:S04]  /*ddd0*/  STL [R1+0x1ffc], R23 ;  /* 0x001ffc1701007387 */ /* 0x0001e80000100800 */
[----:B0-----:R-:W5:Y:S01]  /*dde0*/  LDL.LU R23, [R1+0x1ec] ;  /* 0x0001ec0001177983 */ /* 0x001f620000300800 */
[----:B------:R-:W-:-:S02]  /*ddf0*/  @!P1 IMAD.MOV R24, RZ, RZ, -R24 ;  /* 0x000000ffff189224 */ /* 0x000fc400078e0a18 */
[----:B------:R-:W-:Y:S02]  /*de00*/  @!P3 IMAD.MOV R25, RZ, RZ, -R25 ;  /* 0x000000ffff19b224 */ /* 0x000fe400078e0a19 */
[----:B------:R-:W-:Y:S01]  /*de10*/  @!P4 IMAD.MOV R26, RZ, RZ, -R26 ;  /* 0x000000ffff1ac224 */ /* 0x000fe200078e0a1a */
[----:B------:R-:W-:Y:S01]  /*de20*/  STL [R1+0x2000], R24 ;  /* 0x0020001801007387 */ /* 0x000fe20000100800 */
[----:B------:R-:W-:-:S03]  /*de30*/  IMAD R28, R15, 0x4, R27 ;  /* 0x000000040f1c7824 */ /* 0x000fc600078e021b */
[----:B------:R-:W-:Y:S04]  /*de40*/  STL [R1+0x2004], R25 ;  /* 0x0020041901007387 */ /* 0x000fe80000100800 */
[----:B------:R-:W-:Y:S04]  /*de50*/  STL [R1+0x2008], R26 ;  /* 0x0020081a01007387 */ /* 0x000fe80000100800 */
[----:B------:R-:W-:Y:S04]  /*de60*/  STL [R1+0x2014], R28 ;  /* 0x0020141c01007387 */ /* 0x000fe80000100800 */
[----:B------:R5:W-:Y:S04]  /*de70*/  STL [R1+0x2010], R15 ;  /* 0x0020100f01007387 */ /* 0x000be80000100800 */
[----:B------:R-:W-:Y:S01]  /*de80*/  STL [R1+0x200c], R27 ;  /* 0x00200c1b01007387 */ /* 0x000fe20000100800 */
[----:B--2---:R-:W-:-:S02]  /*de90*/  SEL R8, R3, R8, !P2 ;  /* 0x0000000803087207 */ /* 0x004fc40005000000 */
[C---:B---3--:R-:W-:Y:S02]  /*dea0*/  SEL R19, R3.reuse, R19, !P2 ;  /* 0x0000001303137207 */ /* 0x048fe40005000000 */
[C---:B----4-:R-:W-:Y:S02]  /*deb0*/  SEL R20, R3.reuse, R20, !P2 ;  /* 0x0000001403147207 */ /* 0x050fe40005000000 */
[C---:B-----5:R-:W-:Y:S02]  /*dec0*/  SEL R15, R3.reuse, R21, !P2 ;  /* 0x00000015030f7207 */ /* 0x060fe40005000000 */
[C---:B------:R-:W-:Y:S02]  /*ded0*/  SEL R22, R3.reuse, R22, !P2 ;  /* 0x0000001603167207 */ /* 0x040fe40005000000 */
[----:B------:R-:W-:-:S05]  /*dee0*/  SEL R23, R3, R23, !P2 ;  /* 0x0000001703177207 */ /* 0x000fca0005000000 */
[----:B------:R-:W-:Y:S04]  /*def0*/  STL [R1+0x1ec], R23 ;  /* 0x0001ec1701007387 */ /* 0x000fe80000100800 */
[----:B------:R-:W-:Y:S04]  /*df00*/  STL [R1+0x1e8], R22 ;  /* 0x0001e81601007387 */ /* 0x000fe80000100800 */
[----:B------:R0:W-:Y:S04]  /*df10*/  STL [R1+0x1e4], R15 ;  /* 0x0001e40f01007387 */ /* 0x0001e80000100800 */
[----:B------:R-:W-:Y:S04]  /*df20*/  STL [R1+0x1dc], R20 ;  /* 0x0001dc1401007387 */ /* 0x000fe80000100800 */
[----:B------:R-:W-:Y:S01]  /*df30*/  STL [R1+0x1d8], R19 ;  /* 0x0001d81301007387 */ /* 0x000fe20000100800 */
[----:B0-----:R-:W-:-:S02]  /*df40*/  SEL R15, R3, R5, !P2 ;  /* 0x00000005030f7207 */ /* 0x001fc40005000000 */
[C---:B------:R-:W-:Y:S02]  /*df50*/  SEL R5, R3.reuse, R6, !P2 ;  /* 0x0000000603057207 */ /* 0x040fe40005000000 */
[C---:B------:R-:W-:Y:S01]  /*df60*/  SEL R6, R3.reuse, R7, !P2 ;  /* 0x0000000703067207 */ /* 0x040fe20005000000 */
[----:B------:R-:W-:Y:S01]  /*df70*/  STL [R1+0x1f0], R15 ;  /* 0x0001f00f01007387 */ /* 0x000fe20000100800 */
[----:B------:R-:W-:-:S03]  /*df80*/  SEL R7, R3, R11, !P2 ;  /* 0x0000000b03077207 */ /* 0x000fc60005000000 */
[----:B------:R0:W-:Y:S04]  /*df90*/  STL [R1+0x1f8], R5 ;  /* 0x0001f80501007387 */ /* 0x0001e80000100800 */
[----:B------:R-:W-:Y:S04]  /*dfa0*/  STL [R1+0x210], R8 ;  /* 0x0002100801007387 */ /* 0x000fe80000100800 */
[----:B------:R1:W-:Y:S01]  /*dfb0*/  STL [R1+0x214], R6 ;  /* 0x0002140601007387 */ /* 0x0003e20000100800 */
[----:B0-----:R-:W-:-:S05]  /*dfc0*/  SEL R5, R3, R10, !P2 ;  /* 0x0000000a03057207 */ /* 0x001fca0005000000 */
[----:B------:R0:W-:Y:S01]  /*dfd0*/  STL [R1+0x218], R5 ;  /* 0x0002180501007387 */ /* 0x0001e20000100800 */
[----:B-1----:R-:W-:-:S03]  /*dfe0*/  SEL R6, R3, R14, !P2 ;  /* 0x0000000e03067207 */ /* 0x002fc60005000000 */
[----:B------:R1:W-:Y:S04]  /*dff0*/  STL [R1+0x22c], R7 ;  /* 0x00022c0701007387 */ /* 0x0003e80000100800 */
[----:B------:R2:W-:Y:S01]  /*e000*/  STL [R1+0x230], R6 ;  /* 0x0002300601007387 */ /* 0x0005e20000100800 */
[C---:B0-----:R-:W-:Y:S02]  /*e010*/  SEL R5, R3.reuse, R12, !P2 ;  /* 0x0000000c03057207 */ /* 0x041fe40005000000 */
[----:B-1----:R-:W-:-:S03]  /*e020*/  SEL R7, R3, R18, !P2 ;  /* 0x0000001203077207 */ /* 0x002fc60005000000 */
[----:B------:R0:W-:Y:S01]  /*e030*/  STL [R1+0x234], R5 ;  /* 0x0002340501007387 */ /* 0x0001e20000100800 */
[----:B--2---:R-:W-:-:S03]  /*e040*/  SEL R6, R3, R16, !P2 ;  /* 0x0000001003067207 */ /* 0x004fc60005000000 */
[----:B------:R-:W-:Y:S04]  /*e050*/  STL [R1+0x238], R7 ;  /* 0x0002380701007387 */ /* 0x000fe80000100800 */
[----:B------:R-:W-:Y:S01]  /*e060*/  STL [R1+0x240], R6 ;  /* 0x0002400601007387 */ /* 0x000fe20000100800 */
[C---:B0-----:R-:W-:Y:S02]  /*e070*/  SEL R5, R3.reuse, R4, !P2 ;  /* 0x0000000403057207 */ /* 0x041fe40005000000 */
[C---:B------:R-:W-:Y:S02]  /*e080*/  SEL R4, R3.reuse, R2, !P2 ;  /* 0x0000000203047207 */ /* 0x040fe40005000000 */
[C---:B------:R-:W-:Y:S01]  /*e090*/  SEL R2, R3.reuse, R9, !P2 ;  /* 0x0000000903027207 */ /* 0x040fe20005000000 */
[----:B------:R0:W-:Y:S04]  /*e0a0*/  STL [R1+0x254], R5 ;  /* 0x0002540501007387 */ /* 0x0001e80000100800 */
[----:B------:R1:W-:Y:S04]  /*e0b0*/  STL [R1+0x25c], R4 ;  /* 0x00025c0401007387 */ /* 0x0003e80000100800 */
[----:B------:R2:W-:Y:S01]  /*e0c0*/  STL [R1+0x260], R2 ;  /* 0x0002600201007387 */ /* 0x0005e20000100800 */
[----:B0-----:R-:W-:-:S02]  /*e0d0*/  SEL R5, R3, R13, !P2 ;  /* 0x0000000d03057207 */ /* 0x001fc40005000000 */
[----:B-1----:R-:W-:-:S03]  /*e0e0*/  SEL R4, R3, R29, !P2 ;  /* 0x0000001d03047207 */ /* 0x002fc60005000000 */
[----:B------:R-:W-:Y:S01]  /*e0f0*/  STL [R1+0x268], R5 ;  /* 0x0002680501007387 */ /* 0x000fe20000100800 */
[----:B--2---:R-:W-:-:S03]  /*e100*/  SEL R2, R3, R0, !P2 ;  /* 0x0000000003027207 */ /* 0x004fc60005000000 */
[----:B------:R-:W-:Y:S01]  /*e110*/  STL [R1+0x270], R4 ;  /* 0x0002700401007387 */ /* 0x000fe20000100800 */
[----:B------:R-:W-:-:S03]  /*e120*/  SEL R0, R3, R17, !P2 ;  /* 0x0000001103007207 */ /* 0x000fc60005000000 */
[----:B------:R-:W2:Y:S04]  /*e130*/  LDL.LU R27, [R1+0x2b8] ;  /* 0x0002b800011b7983 */ /* 0x000ea80000300800 */
[----:B------:R-:W-:Y:S04]  /*e140*/  STL [R1+0x278], R2 ;  /* 0x0002780201007387 */ /* 0x000fe80000100800 */
[----:B--2---:R0:W-:Y:S04]  /*e150*/  STL [R1+0x2058], R27 ;  /* 0x0020581b01007387 */ /* 0x0041e80000100800 */
[----:B------:R-:W-:Y:S04]  /*e160*/  STL [R1+0x27c], R0 ;  /* 0x00027c0001007387 */ /* 0x000fe80000100800 */
[----:B0-----:R-:W2:Y:S04]  /*e170*/  LDL.LU R27, [R1+0x298] ;  /* 0x00029800011b7983 */ /* 0x001ea80000300800 */
[----:B--2---:R0:W-:Y:S04]  /*e180*/  STL [R1+0x205c], R27 ;  /* 0x00205c1b01007387 */ /* 0x0041e80000100800 */
[----:B0-----:R-:W2:Y:S04]  /*e190*/  LDL.LU R27, [R1+0x28c] ;  /* 0x00028c00011b7983 */ /* 0x001ea80000300800 */
[----:B--2---:R0:W-:Y:S04]  /*e1a0*/  STL [R1+0x2060], R27 ;  /* 0x0020601b01007387 */ /* 0x0041e80000100800 */
[----:B0-----:R-:W2:Y:S04]  /*e1b0*/  LDL.LU R27, [R1+0x284] ;  /* 0x00028400011b7983 */ /* 0x001ea80000300800 */
[----:B------:R-:W3:Y:S04]  /*e1c0*/  LDL.LU R15, [R1+0x2c0] ;  /* 0x0002c000010f7983 */ /* 0x000ee80000300800 */
[----:B------:R-:W4:Y:S04]  /*e1d0*/  LDL.LU R28, [R1+0x2c8] ;  /* 0x0002c800011c7983 */ /* 0x000f280000300800 */
[----:B------:R-:W5:Y:S04]  /*e1e0*/  LDL.LU R26, [R1+0x2d4] ;  /* 0x0002d400011a7983 */ /* 0x000f680000300800 */
        /* <DEDUP_REMOVED lines=24> */
[----:B--2---:R-:W-:-:S05]  /*e370*/  SEL R27, R3, R27, !P2 ;  /* 0x0000001b031b7207 */ /* 0x004fca0005000000 */
[----:B------:R0:W-:Y:S04]  /*e380*/  STL [R1+0x284], R27 ;  /* 0x0002841b01007387 */ /* 0x0001e80000100800 */
[----:B0-----:R-:W2:Y:S02]  /*e390*/  LDL.LU R27, [R1+0x2060] ;  /* 0x00206000011b7983 */ /* 0x001ea40000300800 */
[----:B--2---:R-:W-:-:S05]  /*e3a0*/  SEL R27, R3, R27, !P2 ;  /* 0x0000001b031b7207 */ /* 0x004fca0005000000 */
[----:B------:R0:W-:Y:S04]  /*e3b0*/  STL [R1+0x28c], R27 ;  /* 0x00028c1b01007387 */ /* 0x0001e80000100800 */
[----:B0-----:R-:W2:Y:S02]  /*e3c0*/  LDL.LU R27, [R1+0x205c] ;  /* 0x00205c00011b7983 */ /* 0x001ea40000300800 */
[----:B--2---:R-:W-:-:S05]  /*e3d0*/  SEL R27, R3, R27, !P2 ;  /* 0x0000001b031b7207 */ /* 0x004fca0005000000 */
[----:B------:R0:W-:Y:S04]  /*e3e0*/  STL [R1+0x298], R27 ;  /* 0x0002981b01007387 */ /* 0x0001e80000100800 */
[----:B0-----:R-:W2:Y:S01]  /*e3f0*/  LDL.LU R27, [R1+0x2058] ;  /* 0x00205800011b7983 */ /* 0x001ea20000300800 */
[C---:B-----5:R-:W-:Y:S02]  /*e400*/  SEL R26, R3.reuse, R26, !P2 ;  /* 0x0000001a031a7207 */ /* 0x060fe40005000000 */
[C---:B---3--:R-:W-:Y:S02]  /*e410*/  SEL R25, R3.reuse, R25, !P2 ;  /* 0x0000001903197207 */ /* 0x048fe40005000000 */
[C---:B------:R-:W-:Y:S02]  /*e420*/  SEL R23, R3.reuse, R23, !P2 ;  /* 0x0000001703177207 */ /* 0x040fe40005000000 */
[----:B------:R-:W-:-:S02]  /*e430*/  SEL R22, R3, R22, !P2 ;  /* 0x0000001603167207 */ /* 0x000fc40005000000 */
[C---:B------:R-:W-:Y:S02]  /*e440*/  SEL R20, R3.reuse, R20, !P2 ;  /* 0x0000001403147207 */ /* 0x040fe40005000000 */
[C---:B------:R-:W-:Y:S02]  /*e450*/  SEL R19, R3.reuse, R19, !P2 ;  /* 0x0000001303137207 */ /* 0x040fe40005000000 */
[C---:B------:R-:W-:Y:S02]  /*e460*/  SEL R8, R3.reuse, R8, !P2 ;  /* 0x0000000803087207 */ /* 0x040fe40005000000 */
[----:B--2---:R-:W-:-:S05]  /*e470*/  SEL R27, R3, R27, !P2 ;  /* 0x0000001b031b7207 */ /* 0x004fca0005000000 */
[----:B------:R0:W-:Y:S02]  /*e480*/  STL [R1+0x2b8], R27 ;  /* 0x0002b81b01007387 */ /* 0x0001e40000100800 */
[C---:B0-----:R-:W-:Y:S02]  /*e490*/  SEL R27, R3.reuse, R15, !P2 ;  /* 0x0000000f031b7207 */ /* 0x041fe40005000000 */
[----:B----4-:R-:W-:-:S03]  /*e4a0*/  SEL R15, R3, R28, !P2 ;  /* 0x0000001c030f7207 */ /* 0x010fc60005000000 */
[----:B------:R-:W-:Y:S04]  /*e4b0*/  STL [R1+0x2c0], R27 ;  /* 0x0002c01b01007387 */ /* 0x000fe80000100800 */
[----:B------:R0:W-:Y:S04]  /*e4c0*/  STL [R1+0x2c8], R15 ;  /* 0x0002c80f01007387 */ /* 0x0001e80000100800 */
[----:B------:R-:W-:Y:S04]  /*e4d0*/  STL [R1+0x2d4], R26 ;  /* 0x0002d41a01007387 */ /* 0x000fe80000100800 */
[----:B------:R-:W-:Y:S01]  /*e4e0*/  STL [R1+0x2d8], R25 ;  /* 0x0002d81901007387 */ /* 0x000fe20000100800 */
[----:B0-----:R-:W-:-:S05]  /*e4f0*/  SEL R15, R3, R24, !P2 ;  /* 0x00000018030f7207 */ /* 0x001fca0005000000 */
[----:B------:R0:W-:Y:S04]  /*e500*/  STL [R1+0x2e0], R15 ;  /* 0x0002e00f01007387 */ /* 0x0001e80000100800 */
[----:B------:R-:W-:Y:S04]  /*e510*/  STL [R1+0x2e8], R23 ;  /* 0x0002e81701007387 */ /* 0x000fe80000100800 */
[----:B------:R-:W-:Y:S01]  /*e520*/  STL [R1+0x2f4], R22 ;  /* 0x0002f41601007387 */ /* 0x000fe20000100800 */
[----:B0-----:R-:W-:-:S05]  /*e530*/  SEL R15, R3, R21, !P2 ;  /* 0x00000015030f7207 */ /* 0x001fca0005000000 */
[----:B------:R0:W-:Y:S04]  /*e540*/  STL [R1+0x2f8], R15 ;  /* 0x0002f80f01007387 */ /* 0x0001e80000100800 */
[----:B------:R-:W-:Y:S04]  /*e550*/  STL [R1+0x314], R20 ;  /* 0x0003141401007387 */ /* 0x000fe80000100800 */
[----:B------:R-:W-:Y:S01]  /*e560*/  STL [R1+0x318], R19 ;  /* 0x0003181301007387 */ /* 0x000fe20000100800 */
[C---:B0-----:R-:W-:Y:S02]  /*e570*/  SEL R15, R3.reuse, R5, !P2 ;  /* 0x00000005030f7207 */ /* 0x041fe40005000000 */
[----:B------:R-:W-:-:S02]  /*e580*/  SEL R5, R3, R6, !P2 ;  /* 0x0000000603057207 */ /* 0x000fc40005000000 */
        /* <DEDUP_REMOVED lines=198> */
[----:B------:R-:W-:-:S03]  /*f1f0*/  SEL R5, R3, R8, !P2 ;  /* 0x0000000803057207 */ /* 0x000fc60005000000 */
[----:B------:R-:W-:Y:S04]  /*f200*/  STL [R1+0x3e4], R15 ;  /* 0x0003e40f01007387 */ /* 0x000fe80000100800 */
[----:B------:R0:W-:Y:S04]  /*f210*/  STL [R1+0x3dc], R6 ;  /* 0x0003dc0601007387 */ /* 0x0001e80000100800 */
[----:B------:R1:W-:Y:S04]  /*f220*/  STL [R1+0x3d8], R5 ;  /* 0x0003d80501007387 */ /* 0x0003e80000100800 */
[----:B------:R2:W-:Y:S01]  /*f230*/  STL [R1+0x3d0], R7 ;  /* 0x0003d00701007387 */ /* 0x0005e20000100800 */
[----:B0-----:R-:W-:-:S02]  /*f240*/  SEL R6, R3, R10, !P2 ;  /* 0x0000000a03067207 */ /* 0x001fc40005000000 */
[----:B-1----:R-:W-:-:S03]  /*f250*/  SEL R5, R3, R11, !P2 ;  /* 0x0000000b03057207 */ /* 0x002fc60005000000 */
[----:B------:R0:W-:Y:S01]  /*f260*/  STL [R1+0x3cc], R6 ;  /* 0x0003cc0601007387 */ /* 0x0001e20000100800 */
[----:B--2---:R-:W-:-:S03]  /*f270*/  SEL R7, R3, R14, !P2 ;  /* 0x0000000e03077207 */ /* 0x004fc60005000000 */
[----:B------:R1:W-:Y:S04]  /*f280*/  STL [R1+0x3c4], R5 ;  /* 0x0003c40501007387 */ /* 0x0003e80000100800 */
[----:B------:R2:W-:Y:S01]  /*f290*/  STL [R1+0x3b8], R7 ;  /* 0x0003b80701007387 */ /* 0x0005e20000100800 */
[C---:B0-----:R-:W-:Y:S02]  /*f2a0*/  SEL R6, R3.reuse, R12, !P2 ;  /* 0x0000000c03067207 */ /* 0x041fe40005000000 */
[----:B-1----:R-:W-:-:S03]  /*f2b0*/  SEL R5, R3, R18, !P2 ;  /* 0x0000001203057207 */ /* 0x002fc60005000000 */
[----:B------:R0:W-:Y:S01]  /*f2c0*/  STL [R1+0x3b4], R6 ;  /* 0x0003b40601007387 */ /* 0x0001e20000100800 */
[----:B--2---:R-:W-:-:S03]  /*f2d0*/  SEL R7, R3, R16, !P2 ;  /* 0x0000001003077207 */ /* 0x004fc60005000000 */
[----:B------:R1:W-:Y:S04]  /*f2e0*/  STL [R1+0x3a8], R5 ;  /* 0x0003a80501007387 */ /* 0x0003e80000100800 */
[----:B------:R-:W-:Y:S01]  /*f2f0*/  STL [R1+0x3a4], R7 ;  /* 0x0003a40701007387 */ /* 0x000fe20000100800 */
[C---:B0-----:R-:W-:Y:S02]  /*f300*/  SEL R6, R3.reuse, R4, !P2 ;  /* 0x0000000403067207 */ /* 0x041fe40005000000 */
[C---:B------:R-:W-:Y:S02]  /*f310*/  SEL R4, R3.reuse, R9, !P2 ;  /* 0x0000000903047207 */ /* 0x040fe40005000000 */
[C---:B-1----:R-:W-:Y:S01]  /*f320*/  SEL R5, R3.reuse, R2, !P2 ;  /* 0x0000000203057207 */ /* 0x042fe20005000000 */
[----:B------:R-:W-:Y:S01]  /*f330*/  STL [R1+0x3a0], R6 ;  /* 0x0003a00601007387 */ /* 0x000fe20000100800 */
[----:B------:R-:W-:-:S03]  /*f340*/  SEL R2, R3, R13, !P2 ;  /* 0x0000000d03027207 */ /* 0x000fc60005000000 */
[----:B------:R0:W-:Y:S04]  /*f350*/  STL [R1+0x39c], R5 ;  /* 0x00039c0501007387 */ /* 0x0001e80000100800 */
[----:B------:R1:W-:Y:S04]  /*f360*/  STL [R1+0x398], R4 ;  /* 0x0003980401007387 */ /* 0x0003e80000100800 */
[----:B------:R2:W-:Y:S01]  /*f370*/  STL [R1+0x394], R2 ;  /* 0x0003940201007387 */ /* 0x0005e20000100800 */
[C---:B0-----:R-:W-:Y:S02]  /*f380*/  SEL R5, R3.reuse, R29, !P2 ;  /* 0x0000001d03057207 */ /* 0x041fe40005000000 */
[----:B-1----:R-:W-:-:S03]  /*f390*/  SEL R4, R3, R0, !P2 ;  /* 0x0000000003047207 */ /* 0x002fc60005000000 */
[----:B------:R-:W-:Y:S01]  /*f3a0*/  STL [R1+0x388], R5 ;  /* 0x0003880501007387 */ /* 0x000fe20000100800 */
[----:B--2---:R-:W-:-:S03]  /*f3b0*/  SEL R2, R3, R17, !P2 ;  /* 0x0000001103027207 */ /* 0x004fc60005000000 */
[----:B------:R-:W2:Y:S04]  /*f3c0*/  LDL.LU R0, [R1+0x258] ;  /* 0x0002580001007983 */ /* 0x000ea80000300800 */
[----:B------:R-:W-:Y:S04]  /*f3d0*/  STL [R1+0x37c], R4 ;  /* 0x00037c0401007387 */ /* 0x000fe80000100800 */
[----:B------:R-:W3:Y:S04]  /*f3e0*/  LDL.LU R27, [R1+0x248] ;  /* 0x00024800011b7983 */ /* 0x000ee80000300800 */
[----:B------:R-:W-:Y:S04]  /*f3f0*/  STL [R1+0x378], R2 ;  /* 0x0003780201007387 */ /* 0x000fe80000100800 */
[----:B---3--:R0:W-:Y:S04]  /*f400*/  STL [R1+0x2038], R27 ;  /* 0x0020381b01007387 */ /* 0x0081e80000100800 */
[----:B0-----:R-:W3:Y:S01]  /*f410*/  LDL.LU R27, [R1+0x24c] ;  /* 0x00024c00011b7983 */ /* 0x001ee20000300800 */
[----:B--2---:R-:W-:-:S03]  /*f420*/  SEL R0, R3, R0, !P2 ;  /* 0x0000000003007207 */ /* 0x004fc60005000000 */
[----:B---3--:R0:W-:Y:S04]  /*f430*/  STL [R1+0x203c], R27 ;  /* 0x00203c1b01007387 */ /* 0x0081e80000100800 */
        /* <DEDUP_REMOVED lines=27> */
[----:B------:R0:W-:Y:S04]  /*f5f0*/  STL [R1+0x374], R0 ;  /* 0x0003740001007387 */ /* 0x0001e80000100800 */
[----:B0-----:R-:W3:Y:S01]  /*f600*/  LDL.LU R0, [R1+0x19c] ;  /* 0x00019c0001007983 */ /* 0x001ee20000300800 */
[----:B--2---:R-:W-:-:S05]  /*f610*/  SEL R27, R3, R27, !P2 ;  /* 0x0000001b031b7207 */ /* 0x004fca0005000000 */
[----:B------:R0:W-:Y:S04]  /*f620*/  STL [R1+0x370], R27 ;  /* 0x0003701b01007387 */ /* 0x0001e80000100800 */
[----:B0-----:R-:W2:Y:S02]  /*f630*/  LDL.LU R27, [R1+0x203c] ;  /* 0x00203c00011b7983 */ /* 0x001ea40000300800 */
[----:B--2---:R-:W-:-:S05]  /*f640*/  SEL R27, R3, R27, !P2 ;  /* 0x0000001b031b7207 */ /* 0x004fca0005000000 */
[----:B------:R0:W-:Y:S04]  /*f650*/  STL [R1+0x36c], R27 ;  /* 0x00036c1b01007387 */ /* 0x0001e80000100800 */
[----:B0-----:R-:W2:Y:S01]  /*f660*/  LDL.LU R27, [R1+0x2038] ;  /* 0x00203800011b7983 */ /* 0x001ea20000300800 */
[C---:B---3--:R-:W-:Y:S02]  /*f670*/  SEL R15, R3.reuse, R15, !P2 ;  /* 0x0000000f030f7207 */ /* 0x048fe40005000000 */
[C---:B-----5:R-:W-:Y:S02]  /*f680*/  SEL R26, R3.reuse, R26, !P2 ;  /* 0x0000001a031a7207 */ /* 0x060fe40005000000 */
[C---:B------:R-:W-:Y:S02]  /*f690*/  SEL R24, R3.reuse, R24, !P2 ;  /* 0x0000001803187207 */ /* 0x040fe40005000000 */
[----:B------:R-:W-:-:S02]  /*f6a0*/  SEL R23, R3, R23, !P2 ;  /* 0x0000001703177207 */ /* 0x000fc40005000000 */
[C---:B------:R-:W-:Y:S02]  /*f6b0*/  SEL R21, R3.reuse, R21, !P2 ;  /* 0x0000001503157207 */ /* 0x040fe40005000000 */
[C---:B------:R-:W-:Y:S02]  /*f6c0*/  SEL R20, R3.reuse, R20, !P2 ;  /* 0x0000001403147207 */ /* 0x040fe40005000000 */
[C---:B------:R-:W-:Y:S02]  /*f6d0*/  SEL R5, R3.reuse, R5, !P2 ;  /* 0x0000000503057207 */ /* 0x040fe40005000000 */
[C---:B------:R-:W-:Y:S02]  /*f6e0*/  SEL R6, R3.reuse, R6, !P2 ;  /* 0x0000000603067207 */ /* 0x040fe40005000000 */
[C---:B------:R-:W-:Y:S02]  /*f6f0*/  SEL R8, R3.reuse, R8, !P2 ;  /* 0x0000000803087207 */ /* 0x040fe40005000000 */
[----:B--2---:R-:W-:-:S05]  /*f700*/  SEL R27, R3, R27, !P2 ;  /* 0x0000001b031b7207 */ /* 0x004fca0005000000 */
[----:B------:R4:W-:Y:S04]  /*f710*/  STL [R1+0x360], R27 ;  /* 0x0003601b01007387 */ /* 0x0009e80000100800 */
[----:B------:R0:W-:Y:S01]  /*f720*/  STL [R1+0x358], R15 ;  /* 0x0003580f01007387 */ /* 0x0001e20000100800 */
[C---:B----4-:R-:W-:Y:S02]  /*f730*/  SEL R27, R3.reuse, R28, !P2 ;  /* 0x0000001c031b7207 */ /* 0x050fe40005000000 */
[----:B0-----:R-:W-:-:S03]  /*f740*/  SEL R15, R3, R25, !P2 ;  /* 0x00000019030f7207 */ /* 0x001fc60005000000 */
[----:B------:R-:W-:Y:S04]  /*f750*/  STL [R1+0x34c], R27 ;  /* 0x00034c1b01007387 */ /* 0x000fe80000100800 */
        /* <DEDUP_REMOVED lines=9> */
[----:B------:R-:W-:Y:S04]  /*f7f0*/  STL [R1+0x310], R15 ;  /* 0x0003100f01007387 */ /* 0x000fe80000100800 */
[----:B------:R0:W-:Y:S04]  /*f800*/  STL [R1+0x30c], R5 ;  /* 0x00030c0501007387 */ /* 0x0001e80000100800 */
[----:B------:R1:W-:Y:S04]  /*f810*/  STL [R1+0x308], R6 ;  /* 0x0003080601007387 */ /* 0x0003e80000100800 */
[----:B------:R-:W-:Y:S01]  /*f820*/  STL [R1+0x304], R8 ;  /* 0x0003040801007387 */ /* 0x000fe20000100800 */
[----:B0-----:R-:W-:-:S02]  /*f830*/  SEL R5, R3, R7, !P2 ;  /* 0x0000000703057207 */ /* 0x001fc40005000000 */
[C---:B------:R-:W-:Y:S02]  /*f840*/  SEL R7, R3.reuse, R11, !P2 ;  /* 0x0000000b03077207 */ /* 0x040fe40005000000 */
[C---:B-1----:R-:W-:Y:S01]  /*f850*/  SEL R6, R3.reuse, R10, !P2 ;  /* 0x0000000a03067207 */ /* 0x042fe20005000000 */
        /* <DEDUP_REMOVED lines=8> */
[----:B------:R-:W-:Y:S01]  /*f8e0*/  STL [R1+0x2dc], R7 ;  /* 0x0002dc0701007387 */ /* 0x000fe20000100800 */
[C---:B0-----:R-:W-:Y:S02]  /*f8f0*/  SEL R5, R3.reuse, R16, !P2 ;  /* 0x0000001003057207 */ /* 0x041fe40005000000 */
[----:B-1----:R-:W-:-:S03]  /*f900*/  SEL R6, R3, R4, !P2 ;  /* 0x0000000403067207 */ /* 0x002fc60005000000 */
[----:B------:R0:W-:Y:S01]  /*f910*/  STL [R1+0x2d0], R5 ;  /* 0x0002d00501007387 */ /* 0x0001e20000100800 */
[C---:B------:R-:W-:Y:S02]  /*f920*/  SEL R4, R3.reuse, R2, !P2 ;  /* 0x0000000203047207 */ /* 0x040fe40005000000 */
[C---:B------:R-:W-:Y:S01]  /*f930*/  SEL R2, R3.reuse, R13, !P2 ;  /* 0x0000000d03027207 */ /* 0x040fe20005000000 */
[----:B------:R-:W-:Y:S04]  /*f940*/  STL [R1+0x2cc], R6 ;  /* 0x0002cc0601007387 */ /* 0x000fe80000100800 */
[----:B------:R1:W-:Y:S01]  /*f950*/  STL [R1+0x2c4], R4 ;  /* 0x0002c40401007387 */ /* 0x0003e20000100800 */
[----:B0-----:R-:W-:-:S05]  /*f960*/  SEL R5, R3, R9, !P2 ;  /* 0x0000000903057207 */ /* 0x001fca0005000000 */
[----:B------:R-:W-:Y:S01]  /*f970*/  STL [R1+0x2bc], R5 ;  /* 0x0002bc0501007387 */ /* 0x000fe20000100800 */
[----:B-1----:R-:W-:-:S03]  /*f980*/  SEL R4, R3, R17, !P2 ;  /* 0x0000001103047207 */ /* 0x002fc60005000000 */
[----:B------:R-:W2:Y:S01]  /*f990*/  LDL.LU R17, [R1+0x198] ;  /* 0x0001980001117983 */ /* 0x000ea20000300800 */
[----:B------:R-:W-:-:S03]  /*f9a0*/  SEL R0, R3, R0, !P2 ;  /* 0x0000000003007207 */ /* 0x000fc60005000000 */
[----:B------:R0:W-:Y:S04]  /*f9b0*/  STL [R1+0x2b4], R2 ;  /* 0x0002b40201007387 */ /* 0x0001e80000100800 */
[----:B------:R-:W-:Y:S04]  /*f9c0*/  STL [R1+0x2b0], R4 ;  /* 0x0002b00401007387 */ /* 0x000fe80000100800 */
[----:B------:R-:W3:Y:S01]  /*f9d0*/  LDL.LU R27, [R1+0x18c] ;  /* 0x00018c00011b7983 */ /* 0x000ee20000300800 */
[----:B0-----:R-:W-:-:S05]  /*f9e0*/  SEL R2, R3, R29, !P2 ;  /* 0x0000001d03027207 */ /* 0x001fca0005000000 */
[----:B------:R-:W-:Y:S04]  /*f9f0*/  STL [R1+0x2ac], R2 ;  /* 0x0002ac0201007387 */ /* 0x000fe80000100800 */
[----:B---3--:R0:W-:Y:S04]  /*fa00*/  STL [R1+0x2030], R27 ;  /* 0x0020301b01007387 */ /* 0x0081e80000100800 */
[----:B------:R-:W-:Y:S04]  /*fa10*/  STL [R1+0x2a8], R0 ;  /* 0x0002a80001007387 */ /* 0x000fe80000100800 */
        /* <DEDUP_REMOVED lines=30> */
[----:B------:R-:W3:Y:S04]  /*fc00*/  LDL.LU R29, [R1+0x124] ;  /* 0x00012400011d7983 */ /* 0x000ee80000300800 */
[----:B0-----:R-:W3:Y:S01]  /*fc10*/  LDL.LU R17, [R1+0x120] ;  /* 0x0001200001117983 */ /* 0x001ee20000300800 */
        /* <DEDUP_REMOVED lines=20> */
[----:B------:R-:W-:Y:S01]  /*fd60*/  STL [R1+0x280], R26 ;  /* 0x0002801a01007387 */ /* 0x000fe20000100800 */
[----:B0-----:R-:W-:-:S03]  /*fd70*/  SEL R15, R3, R24, !P2 ;  /* 0x00000018030f7207 */ /* 0x001fc60005000000 */
[----:B------:R-:W-:Y:S04]  /*fd80*/  STL [R1+0x274], R25 ;  /* 0x0002741901007387 */ /* 0x000fe80000100800 */
[----:B------:R0:W-:Y:S04]  /*fd90*/  STL [R1+0x26c], R15 ;  /* 0x00026c0f01007387 */ /* 0x0001e80000100800 */
[----:B------:R-:W-:Y:S01]  /*fda0*/  STL [R1+0x264], R23 ;  /* 0x0002641701007387 */ /* 0x000fe20000100800 */
[----:B0-----:R-:W-:-:S03]  /*fdb0*/  SEL R15, R3, R21, !P2 ;  /* 0x00000015030f7207 */ /* 0x001fc60005000000 */
[----:B------:R-:W-:Y:S04]  /*fdc0*/  STL [R1+0x258], R22 ;  /* 0x0002581601007387 */ /* 0x000fe80000100800 */
[----:B------:R0:W-:Y:S04]  /*fdd0*/  STL [R1+0x250], R15 ;  /* 0x0002500f01007387 */ /* 0x0001e80000100800 */
[----:B------:R-:W-:Y:S01]  /*fde0*/  STL [R1+0x24c], R20 ;  /* 0x00024c1401007387 */ /* 0x000fe20000100800 */
[C---:B0-----:R-:W-:Y:S02]  /*fdf0*/  SEL R15, R3.reuse, R5, !P2 ;  /* 0x00000005030f7207 */ /* 0x041fe40005000000 */
[C---:B------:R-:W-:Y:S01]  /*fe00*/  SEL R5, R3.reuse, R6, !P2 ;  /* 0x0000000603057207 */ /* 0x040fe20005000000 */
[----:B------:R-:W-:Y:S01]  /*fe10*/  STL [R1+0x248], R19 ;  /* 0x0002481301007387 */ /* 0x000fe20000100800 */
[----:B------:R-:W-:-:S03]  /*fe20*/  SEL R6, R3, R7, !P2 ;  /* 0x0000000703067207 */ /* 0x000fc60005000000 */
[----:B------:R-:W-:Y:S04]  /*fe30*/  STL [R1+0x244], R15 ;  /* 0x0002440f01007387 */ /* 0x000fe80000100800 */
[----:B------:R0:W-:Y:S01]  /*fe40*/  STL [R1+0x23c], R5 ;  /* 0x00023c0501007387 */ /* 0x0001e20000100800 */
[----:B------:R-:W-:-:S03]  /*fe50*/  SEL R7, R3, R11, !P2 ;  /* 0x0000000b03077207 */ /* 0x000fc60005000000 */
[----:B------:R-:W-:Y:S01]  /*fe60*/  STL [R1+0x228], R8 ;  /* 0x0002280801007387 */ /* 0x000fe20000100800 */
[----:B0-----:R-:W-:-:S03]  /*fe70*/  SEL R5, R3, R10, !P2 ;  /* 0x0000000a03057207 */ /* 0x001fc60005000000 */
[----:B------:R0:W-:Y:S04]  /*fe80*/  STL [R1+0x224], R6 ;  /* 0x0002240601007387 */ /* 0x0001e80000100800 */
[----:B------:R1:W-:Y:S01]  /*fe90*/  STL [R1+0x220], R5 ;  /* 0x0002200501007387 */ /* 0x0003e20000100800 */
[----:B0-----:R-:W-:-:S03]  /*fea0*/  SEL R6, R3, R14, !P2 ;  /* 0x0000000e03067207 */ /* 0x001fc60005000000 */
[----:B------:R0:W-:Y:S01]  /*feb0*/  STL [R1+0x21c], R7 ;  /* 0x00021c0701007387 */ /* 0x0001e20000100800 */
[----:B-1----:R-:W-:-:S03]  /*fec0*/  SEL R5, R3, R12, !P2 ;  /* 0x0000000c03057207 */ /* 0x002fc60005000000 */
[----:B------:R1:W-:Y:S04]  /*fed0*/  STL [R1+0x20c], R6 ;  /* 0x00020c0601007387 */ /* 0x0003e80000100800 */
[----:B------:R2:W-:Y:S01]  /*fee0*/  STL [R1+0x208], R5 ;  /* 0x0002080501007387 */ /* 0x0005e20000100800 */
[C---:B0-----:R-:W-:Y:S02]  /*fef0*/  SEL R7, R3.reuse, R18, !P2 ;  /* 0x0000001203077207 */ /* 0x041fe40005000000 */
[----:B-1----:R-:W-:-:S03]  /*ff00*/  SEL R6, R3, R16, !P2 ;  /* 0x0000001003067207 */ /* 0x002fc60005000000 */
[----:B------:R-:W-:Y:S01]  /*ff10*/  STL [R1+0x204], R7 ;  /* 0x0002040701007387 */ /* 0x000fe20000100800 */
[----:B--2---:R-:W-:-:S03]  /*ff20*/  SEL R5, R3, R4, !P2 ;  /* 0x0000000403057207 */ /* 0x004fc60005000000 */
[----:B------:R-:W-:Y:S01]  /*ff30*/  STL [R1+0x200], R6 ;  /* 0x0002000601007387 */ /* 0x000fe20000100800 */
[----:B------:R-:W-:-:S03]  /*ff40*/  SEL R4, R3, R0, !P2 ;  /* 0x0000000003047207 */ /* 0x000fc60005000000 */
[----:B------:R0:W-:Y:S04]  /*ff50*/  STL [R1+0x1fc], R5 ;  /* 0x0001fc0501007387 */ /* 0x0001e80000100800 */
[----:B------:R-:W2:Y:S04]  /*ff60*/  LDL.LU R0, [R1+0x11c] ;  /* 0x00011c0001007983 */ /* 0x000ea80000300800 */
[----:B------:R1:W-:Y:S01]  /*ff70*/  STL [R1+0x1f4], R2 ;  /* 0x0001f40201007387 */ /* 0x0003e20000100800 */
[----:B0-----:R-:W-:-:S03]  /*ff80*/  SEL R5, R3, R13, !P2 ;  /* 0x0000000d03057207 */ /* 0x001fc60005000000 */
[----:B------:R-:W-:Y:S01]  /*ff90*/  STL [R1+0x1d0], R4 ;  /* 0x0001d00401007387 */ /* 0x000fe20000100800 */
[----:B-1----:R-:W-:-:S05]  /*ffa0*/  SEL R2, R3, R9, !P2 ;  /* 0x0000000903027207 */ /* 0x002fca0005000000 */
[----:B------:R0:W-:Y:S04]  /*ffb0*/  STL [R1+0x1cc], R2 ;  /* 0x0001cc0201007387 */ /* 0x0001e80000100800 */
[----:B------:R-:W-:Y:S01]  /*ffc0*/  STL [R1+0x1c8], R5 ;  /* 0x0001c80501007387 */ /* 0x000fe20000100800 */
[----:B0-----:R-:W-:-:S03]  /*ffd0*/  SEL R2, R3, R17, !P2 ;  /* 0x0000001103027207 */ /* 0x001fc60005000000 */
[----:B------:R-:W3:Y:S01]  /*ffe0*/  LDL.LU R17, [R1+0x110] ;  /* 0x0001100001117983 */ /* 0x000ee20000300800 */
[----:B------:R-:W-:-:S05]  /*fff0*/  SEL R4, R3, R29, !P2 ;  /* 0x0000001d03047207 */ /* 0x000fca0005000000 */
        /* <DEDUP_REMOVED lines=32> */
[----:B------:R-:W3:Y:S04]  /*10200*/  LDL.LU R13, [R1+0xac] ;  /* 0x0000ac00010d7983 */ /* 0x000ee80000300800 */
        /* <DEDUP_REMOVED lines=9> */
[C---:B------:R-:W-:Y:S02]  /*102a0*/  SEL R26, R3.reuse, R26, !P2 ;  /* 0x0000001a031a7207 */ /* 0x040fe40005000000 */
[C---:B------:R-:W-:Y:S02]  /*102b0*/  SEL R25, R3.reuse, R25, !P2 ;  /* 0x0000001903197207 */ /* 0x040fe40005000000 */
[----:B------:R-:W-:-:S02]  /*102c0*/  SEL R23, R3, R23, !P2 ;  /* 0x0000001703177207 */ /* 0x000fc40005000000 */
[C---:B------:R-:W-:Y:S02]  /*102d0*/  SEL R22, R3.reuse, R22, !P2 ;  /* 0x0000001603167207 */ /* 0x040fe40005000000 */
[C---:B------:R-:W-:Y:S02]  /*102e0*/  SEL R20, R3.reuse, R20, !P2 ;  /* 0x0000001403147207 */ /* 0x040fe40005000000 */
[C---:B------:R-:W-:Y:S02]  /*102f0*/  SEL R19, R3.reuse, R19, !P2 ;  /* 0x0000001303137207 */ /* 0x040fe40005000000 */
[----:B--2---:R-:W-:-:S05]  /*10300*/  SEL R17, R3, R17, !P2 ;  /* 0x0000001103117207 */ /* 0x004fca0005000000 */
[----:B------:R0:W-:Y:S04]  /*10310*/  STL [R1+0x1a4], R17 ;  /* 0x0001a41101007387 */ /* 0x0001e80000100800 */
[----:B0-----:R-:W2:Y:S04]  /*10320*/  LDL.LU R17, [R1+0x2024] ;  /* 0x0020240001117983 */ /* 0x001ea80000300800 */
[----:B------:R4:W-:Y:S02]  /*10330*/  STL [R1+0x19c], R27 ;  /* 0x00019c1b01007387 */ /* 0x0009e40000100800 */
[----:B----4-:R-:W-:-:S02]  /*10340*/  SEL R27, R3, R15, !P2 ;  /* 0x0000000f031b7207 */ /* 0x010fc40005000000 */
[----:B-----5:R-:W-:-:S03]  /*10350*/  SEL R15, R3, R28, !P2 ;  /* 0x0000001c030f7207 */ /* 0x020fc60005000000 */
        /* <DEDUP_REMOVED lines=9> */
[----:B------:R0:W-:Y:S01]  /*103f0*/  STL [R1+0x174], R15 ;  /* 0x0001740f01007387 */ /* 0x0001e20000100800 */
[----:B------:R-:W-:-:S03]  /*10400*/  SEL R8, R3, R8, !P2 ;  /* 0x0000000803087207 */ /* 0x000fc60005000000 */
        /* <DEDUP_REMOVED lines=15> */
[----:B------:R1:W-:Y:S01]  /*10500*/  STL [R1+0x148], R6 ;  /* 0x0001480601007387 */ /* 0x0003e20000100800 */
[----:B------:R-:W-:-:S03]  /*10510*/  SEL R4, R3, R4, !P2 ;  /* 0x0000000403047207 */ /* 0x000fc60005000000 */
[----:B------:R2:W-:Y:S01]  /*10520*/  STL [R1+0x144], R5 ;  /* 0x0001440501007387 */ /* 0x0005e20000100800 */
[C---:B0-----:R-:W-:Y:S02]  /*10530*/  SEL R7, R3.reuse, R18, !P2 ;  /* 0x0000001203077207 */ /* 0x041fe40005000000 */
[----:B-1----:R-:W-:-:S03]  /*10540*/  SEL R6, R3, R16, !P2 ;  /* 0x0000001003067207 */ /* 0x002fc60005000000 */
[----:B------:R-:W-:Y:S01]  /*10550*/  STL [R1+0x13c], R7 ;  /* 0x00013c0701007387 */ /* 0x000fe20000100800 */
[----:B------:R-:W-:-:S03]  /*10560*/  SEL R2, R3, R2, !P2 ;  /* 0x0000000203027207 */ /* 0x000fc60005000000 */
[----:B------:R-:W-:Y:S01]  /*10570*/  STL [R1+0x138], R6 ;  /* 0x0001380601007387 */ /* 0x000fe20000100800 */
[----:B--2---:R-:W-:-:S05]  /*10580*/  SEL R5, R3, R17, !P2 ;  /* 0x0000001103057207 */ /* 0x004fca0005000000 */
[----:B------:R0:W-:Y:S04]  /*10590*/  STL [R1+0x134], R5 ;  /* 0x0001340501007387 */ /* 0x0001e80000100800 */
[----:B------:R1:W-:Y:S01]  /*105a0*/  STL [R1+0x130], R4 ;  /* 0x0001300401007387 */ /* 0x0003e20000100800 */
[----:B0-----:R-:W-:-:S03]  /*105b0*/  SEL R5, R3, R9, !P2 ;  /* 0x0000000903057207 */ /* 0x001fc60005000000 */
[----:B------:R0:W-:Y:S01]  /*105c0*/  STL [R1+0x128], R2 ;  /* 0x0001280201007387 */ /* 0x0001e20000100800 */
[----:B-1----:R-:W-:-:S03]  /*105d0*/  SEL R4, R3, R13, !P2 ;  /* 0x0000000d03047207 */ /* 0x002fc60005000000 */
[----:B------:R-:W-:Y:S04]  /*105e0*/  STL [R1+0x124], R5 ;  /* 0x0001240501007387 */ /* 0x000fe80000100800 */
[----:B------:R-:W-:Y:S04]  /*105f0*/  STL [R1+0x120], R4 ;  /* 0x0001200401007387 */ /* 0x000fe80000100800 */
[----:B------:R-:W2:Y:S01]  /*10600*/  LDL.LU R28, [R1+0x94] ;  /* 0x00009400011c7983 */ /* 0x000ea20000300800 */
[C---:B0-----:R-:W-:Y:S02]  /*10610*/  SEL R2, R3.reuse, R29, !P2 ;  /* 0x0000001d03027207 */ /* 0x041fe40005000000 */
[----:B------:R-:W-:-:S03]  /*10620*/  SEL R0, R3, R0, !P2 ;  /* 0x0000000003007207 */ /* 0x000fc60005000000 */
        /* <DEDUP_REMOVED lines=44> */
[C---:B---3--:R-:W-:Y:S02]  /*108f0*/  SEL R15, R3.reuse, R15, !P2 ;  /* 0x0000000f030f7207 */ /* 0x048fe40005000000 */
[C---:B----4-:R-:W-:Y:S02]  /*10900*/  SEL R27, R3.reuse, R27, !P2 ;  /* 0x0000001b031b7207 */ /* 0x050fe40005000000 */
[C---:B-----5:R-:W-:Y:S02]  /*10910*/  SEL R26, R3.reuse, R26, !P2 ;  /* 0x0000001a031a7207 */ /* 0x060fe40005000000 */
[----:B------:R-:W-:-:S02]  /*10920*/  SEL R25, R3, R25, !P2 ;  /* 0x0000001903197207 */ /* 0x000fc40005000000 */
[C---:B------:R-:W-:Y:S02]  /*10930*/  SEL R24, R3.reuse, R24, !P2 ;  /* 0x0000001803187207 */ /* 0x040fe40005000000 */
[C---:B------:R-:W-:Y:S02]  /*10940*/  SEL R23, R3.reuse, R23, !P2 ;  /* 0x0000001703177207 */ /* 0x040fe40005000000 */
[C---:B------:R-:W-:Y:S02]  /*10950*/  SEL R22, R3.reuse, R22, !P2 ;  /* 0x0000001603167207 */ /* 0x040fe40005000000 */
[C---:B------:R-:W-:Y:S02]  /*10960*/  SEL R21, R3.reuse, R21, !P2 ;  /* 0x0000001503157207 */ /* 0x040fe40005000000 */
[C---:B------:R-:W-:Y:S02]  /*10970*/  SEL R20, R3.reuse, R20, !P2 ;  /* 0x0000001403147207 */ /* 0x040fe40005000000 */
        /* <DEDUP_REMOVED lines=17> */
[----:B--2---:R-:W-:-:S05]  /*10a90*/  SEL R28, R3, R28, !P2 ;  /* 0x0000001c031c7207 */ /* 0x004fca0005000000 */
[----:B------:R0:W-:Y:S04]  /*10aa0*/  STL [R1+0x100], R28 ;  /* 0x0001001c01007387 */ /* 0x0001e80000100800 */
[----:B0-----:R-:W2:Y:S04]  /*10ab0*/  LDL.LU R28, [R1+0x2014] ;  /* 0x00201400011c7983 */ /* 0x001ea80000300800 */
[----:B------:R0:W-:Y:S04]  /*10ac0*/  STL [R1+0xfc], R15 ;  /* 0x0000fc0f01007387 */ /* 0x0001e80000100800 */
[----:B0-----:R-:W3:Y:S04]  /*10ad0*/  LDL.LU R15, [R1+0x2010] ;  /* 0x00201000010f7983 */ /* 0x001ee80000300800 */
[----:B------:R0:W-:Y:S04]  /*10ae0*/  STL [R1+0xf8], R27 ;  /* 0x0000f81b01007387 */ /* 0x0001e80000100800 */
[----:B0-----:R-:W4:Y:S04]  /*10af0*/  LDL.LU R27, [R1+0x200c] ;  /* 0x00200c00011b7983 */ /* 0x001f280000300800 */
[----:B------:R0:W-:Y:S04]  /*10b00*/  STL [R1+0xf4], R26 ;  /* 0x0000f41a01007387 */ /* 0x0001e80000100800 */
[----:B0-----:R-:W5:Y:S04]  /*10b10*/  LDL.LU R26, [R1+0x2008] ;  /* 0x00200800011a7983 */ /* 0x001f680000300800 */
[----:B------:R0:W-:Y:S04]  /*10b20*/  STL [R1+0xec], R25 ;  /* 0x0000ec1901007387 */ /* 0x0001e80000100800 */
[----:B0-----:R-:W2:Y:S04]  /*10b30*/  LDL.LU R25, [R1+0x2004] ;  /* 0x0020040001197983 */ /* 0x001ea80000300800 */
        /* <DEDUP_REMOVED lines=35> */
[----:B0-----:R-:W3:Y:S04]  /*10d70*/  LDL.LU R2, [R1+0x1fbc] ;  /* 0x001fbc0001027983 */ /* 0x001ee80000300800 */
[----:B------:R0:W-:Y:S04]  /*10d80*/  STL [R1+0x90], R9 ;  /* 0x0000900901007387 */ /* 0x0001e80000100800 */
[----:B0-----:R-:W2:Y:S04]  /*10d90*/  LDL.LU R9, [R1+0x1fb8] ;  /* 0x001fb80001097983 */ /* 0x001ea80000300800 */
[----:B------:R0:W-:Y:S04]  /*10da0*/  STL [R1+0x8c], R13 ;  /* 0x00008c0d01007387 */ /* 0x0001e80000100800 */
[----:B0-----:R-:W2:Y:S04]  /*10db0*/  LDL.LU R13, [R1+0x1fb4] ;  /* 0x001fb400010d7983 */ /* 0x001ea80000300800 */
[----:B------:R0:W-:Y:S04]  /*10dc0*/  STL [R1+0x88], R29 ;  /* 0x0000881d01007387 */ /* 0x0001e80000100800 */
[----:B0-----:R-:W2:Y:S04]  /*10dd0*/  LDL.LU R29, [R1+0x1fb0] ;  /* 0x001fb000011d7983 */ /* 0x001ea80000300800 */
[----:B------:R0:W-:Y:S04]  /*10de0*/  STL [R1+0x80], R0 ;  /* 0x0000800001007387 */ /* 0x0001e80000100800 */
[----:B0-----:R-:W2:Y:S01]  /*10df0*/  LDL.LU R0, [R1+0x1fac] ;  /* 0x001fac0001007983 */ /* 0x001ea20000300800 */
[----:B------:R-:W-:-:S05]  /*10e00*/  SEL R17, R3, R17, !P2 ;  /* 0x0000001103117207 */ /* 0x000fca0005000000 */
[----:B------:R2:W-:Y:S02]  /*10e10*/  STL [R1+0x78], R17 ;  /* 0x0000781101007387 */ /* 0x0005e40000100800 */
[C---:B--2---:R-:W-:Y:S02]  /*10e20*/  SEL R17, R3.reuse, R0, !P2 ;  /* 0x0000000003117207 */ /* 0x044fe40005000000 */
[----:B------:R-:W2:Y:S01]  /*10e30*/  LDL.LU R0, [R1+0x1fa8] ;  /* 0x001fa80001007983 */ /* 0x000ea20000300800 */
[C---:B------:R-:W-:Y:S02]  /*10e40*/  SEL R29, R3.reuse, R29, !P2 ;  /* 0x0000001d031d7207 */ /* 0x040fe40005000000 */
[C---:B------:R-:W-:Y:S01]  /*10e50*/  SEL R13, R3.reuse, R13, !P2 ;  /* 0x0000000d030d7207 */ /* 0x040fe20005000000 */
[----:B------:R0:W-:Y:S04]  /*10e60*/  STL [R1+0x74], R17 ;  /* 0x0000741101007387 */ /* 0x0001e80000100800 */
[----:B------:R-:W-:Y:S01]  /*10e70*/  STL [R1+0x70], R29 ;  /* 0x0000701d01007387 */ /* 0x000fe20000100800 */
[----:B0-----:R-:W-:-:S02]  /*10e80*/  SEL R17, R3, R9, !P2 ;  /* 0x0000000903117207 */ /* 0x001fc40005000000 */
[C---:B------:R-:W-:Y:S01]  /*10e90*/  SEL R9, R3.reuse, R4, !P2 ;  /* 0x0000000403097207 */ /* 0x040fe20005000000 */
[----:B------:R0:W-:Y:S01]  /*10ea0*/  STL [R1+0x6c], R13 ;  /* 0x00006c0d01007387 */ /* 0x0001e20000100800 */
[----:B------:R-:W-:-:S03]  /*10eb0*/  SEL R4, R3, R18, !P2 ;  /* 0x0000001203047207 */ /* 0x000fc60005000000 */
[----:B------:R-:W-:Y:S04]  /*10ec0*/  STL [R1+0x64], R17 ;  /* 0x0000641101007387 */ /* 0x000fe80000100800 */
[----:B------:R1:W-:Y:S01]  /*10ed0*/  STL [R1+0x60], R9 ;  /* 0x0000600901007387 */ /* 0x0003e20000100800 */
[----:B0-----:R-:W-:-:S05]  /*10ee0*/  SEL R13, R3, R16, !P2 ;  /* 0x00000010030d7207 */ /* 0x001fca0005000000 */
[----:B------:R-:W-:Y:S01]  /*10ef0*/  STL [R1+0x54], R13 ;  /* 0x0000540d01007387 */ /* 0x000fe20000100800 */
[----:B-1----:R-:W-:-:S03]  /*10f00*/  SEL R9, R3, R12, !P2 ;  /* 0x0000000c03097207 */ /* 0x002fc60005000000 */
[----:B------:R0:W-:Y:S01]  /*10f10*/  STL [R1+0x4c], R4 ;  /* 0x00004c0401007387 */ /* 0x0001e20000100800 */
[----:B------:R-:W-:-:S03]  /*10f20*/  SEL R12, R3, R14, !P2 ;  /* 0x0000000e030c7207 */ /* 0x000fc60005000000 */
[----:B------:R1:W-:Y:S01]  /*10f30*/  STL [R1+0x48], R9 ;  /* 0x0000480901007387 */ /* 0x0003e20000100800 */
[----:B0-----:R-:W-:-:S03]  /*10f40*/  SEL R4, R3, R11, !P2 ;  /* 0x0000000b03047207 */ /* 0x001fc60005000000 */
[----:B------:R-:W-:Y:S01]  /*10f50*/  STL [R1+0x40], R12 ;  /* 0x0000400c01007387 */ /* 0x000fe20000100800 */
[----:B-1----:R-:W-:-:S03]  /*10f60*/  SEL R9, R3, R21, !P2 ;  /* 0x0000001503097207 */ /* 0x002fc60005000000 */
[----:B------:R0:W-:Y:S01]  /*10f70*/  STL [R1+0x38], R4 ;  /* 0x0000380401007387 */ /* 0x0001e20000100800 */
[----:B------:R-:W-:-:S03]  /*10f80*/  SEL R11, R3, R22, !P2 ;  /* 0x00000016030b7207 */ /* 0x000fc60005000000 */
[----:B------:R1:W-:Y:S01]  /*10f90*/  STL [R1+0x14], R9 ;  /* 0x0000140901007387 */ /* 0x0003e20000100800 */
[----:B------:R-:W-:Y:S02]  /*10fa0*/  LOP3.LUT R17, R6, 0x7f, RZ, 0xc0, !PT ;  /* 0x0000007f06117812 */ /* 0x000fe400078ec0ff */
[C---:B0-----:R-:W-:Y:S01]  /*10fb0*/  SEL R4, R3.reuse, R23, !P2 ;  /* 0x0000001703047207 */ /* 0x041fe20005000000 */
[----:B------:R0:W-:Y:S01]  /*10fc0*/  STL [R1+0x10], R11 ;  /* 0x0000100b01007387 */ /* 0x0001e20000100800 */
[----:B-1----:R-:W-:-:S03]  /*10fd0*/  SEL R9, R3, R24, !P2 ;  /* 0x0000001803097207 */ /* 0x002fc60005000000 */
[----:B------:R-:W4:Y:S04]  /*10fe0*/  LDL.LU R24, [R1+0x24] ;  /* 0x0000240001187983 */ /* 0x000f280000300800 */
[----:B------:R-:W-:Y:S01]  /*10ff0*/  STL [R1+0xc], R4 ;  /* 0x00000c0401007387 */ /* 0x000fe20000100800 */
[----:B0-----:R-:W-:-:S03]  /*11000*/  IMAD R11, R17, R5, RZ ;  /* 0x00000005110b7224 */ /* 0x001fc600078e02ff */
[----:B------:R0:W-:Y:S02]  /*11010*/  STL [R1+0x8], R9 ;  /* 0x0000080901007387 */ /* 0x0001e40000100800 */
[C---:B0-----:R-:W-:Y:S02]  /*11020*/  SEL R9, R3.reuse, R25, !P2 ;  /* 0x0000001903097207 */ /* 0x041fe40005000000 */
[----:B-----5:R-:W-:Y:S01]  /*11030*/  SEL R3, R3, R26, !P2 ;  /* 0x0000001a03037207 */ /* 0x020fe20005000000 */
[----:B------:R-:W-:Y:S02]  /*11040*/  IMAD R25, R5, 0x80, R11 ;  /* 0x0000008005197824 */ /* 0x000fe400078e020b */
[----:B------:R-:W-:Y:S04]  /*11050*/  STL [R1+0x4], R9 ;  /* 0x0000040901007387 */ /* 0x000fe80000100800 */
[----:B------:R-:W5:Y:S04]  /*11060*/  LDL.LU R26, [R1+0x20] ;  /* 0x00002000011a7983 */ /* 0x000f680000300800 */
[----:B------:R0:W-:Y:S02]  /*11070*/  STL [R1], R3 ;  /* 0x0000000301007387 */ /* 0x0001e40000100800 */
[----:B0-----:R-:W-:-:S05]  /*11080*/  IADD3 R3, P1, PT, R11, UR14, RZ ;  /* 0x0000000e0b037c10 */ /* 0x001fca000ff3e0ff */
[----:B------:R0:W-:Y:S04]  /*11090*/  STL [R1+0x1eb4], R3 ;  /* 0x001eb40301007387 */ /* 0x0001e80000100800 */
[----:B0-----:R-:W4:Y:S01]  /*110a0*/  LDL.LU R3, [R1+0x1c] ;  /* 0x00001c0001037983 */ /* 0x001f220000300800 */
[----:B--2---:R-:W-:Y:S01]  /*110b0*/  IMAD R18, R0, UR4, RZ ;  /* 0x0000000400127c24 */ /* 0x004fe2000f8e02ff */
[----:B------:R-:W-:-:S05]  /*110c0*/  IADD3 R0, P0, PT, R25, UR14, RZ ;  /* 0x0000000e19007c10 */ /* 0x000fca000ff1e0ff */
[----:B------:R0:W-:Y:S04]  /*110d0*/  STL [R1+0x1eb8], R0 ;  /* 0x001eb80001007387 */ /* 0x0001e80000100800 */
[----:B0-----:R-:W2:Y:S01]  /*110e0*/  LDL.LU R0, [R1+0x28] ;  /* 0x0000280001007983 */ /* 0x001ea20000300800 */
[----:B------:R-:W-:Y:S01]  /*110f0*/  SHF.R.U32.HI R6, RZ, 0x5, R6 ;  /* 0x00000005ff067819 */ /* 0x000fe20000011606 */
[----:B---3--:R-:W-:Y:S01]  /*11100*/  IMAD R21, R15, 0x4, R2 ;  /* 0x000000040f157824 */ /* 0x008fe200078e0202 */
[----:B------:R-:W-:Y:S02]  /*11110*/  IADD3 R17, P2, PT, R18, UR12, RZ ;  /* 0x0000000c12117c10 */ /* 0x000fe4000ff5e0ff */
[----:B------:R-:W-:Y:S02]  /*11120*/  SGXT.U32 R6, R6, 0x2 ;  /* 0x000000020606781a */ /* 0x000fe40000000000 */
[----:B------:R-:W-:-:S03]  /*11130*/  IADD3 R5, P4, PT, R21, R17, RZ ;  /* 0x0000001115057210 */ /* 0x000fc60007f9e0ff */
[----:B------:R-:W-:Y:S01]  /*11140*/  IMAD R29, R6, UR6, RZ ;  /* 0x00000006061d7c24 */ /* 0x000fe2000f8e02ff */
[----:B------:R-:W-:Y:S01]  /*11150*/  IADD3 R6, P3, PT, R2, R17, RZ ;  /* 0x0000001102067210 */ /* 0x000fe20007f7e0ff */
[----:B------:R-:W-:-:S04]  /*11160*/  IMAD R22, R15, 0x4, R2 ;  /* 0x000000040f167824 */ /* 0x000fc800078e0202 */
[----:B------:R-:W-:Y:S01]  /*11170*/  STL [R1+0x1db4], R6 ;  /* 0x001db40601007387 */ /* 0x000fe20000100800 */
[----:B------:R-:W-:-:S03]  /*11180*/  IMAD R23, R15, 0x4, R2 ;  /* 0x000000040f177824 */ /* 0x000fc600078e0202 */
[----:B------:R0:W-:Y:S01]  /*11190*/  STL [R1+0x1db8], R5 ;  /* 0x001db80501007387 */ /* 0x0001e20000100800 */
[C---:B------:R-:W-:Y:S02]  /*111a0*/  IMAD R22, R15.reuse, 0x4, R22 ;  /* 0x000000040f167824 */ /* 0x040fe400078e0216 */
[C---:B------:R-:W-:Y:S02]  /*111b0*/  IMAD R23, R15.reuse, 0x4, R23 ;  /* 0x000000040f177824 */ /* 0x040fe400078e0217 */
[----:B0-----:R-:W-:Y:S01]  /*111c0*/  IMAD R5, R15, 0x4, R2 ;  /* 0x000000040f057824 */ /* 0x001fe200078e0202 */
[----:B------:R-:W-:-:S03]  /*111d0*/  IADD3 R6, P5, PT, R22, R17, RZ ;  /* 0x0000001116067210 */ /* 0x000fc60007fbe0ff */
[C---:B------:R-:W-:Y:S02]  /*111e0*/  IMAD R5, R15.reuse, 0x4, R5 ;  /* 0x000000040f057824 */ /* 0x040fe400078e0205 */
[C---:B------:R-:W-:Y:S02]  /*111f0*/  IMAD R23, R15.reuse, 0x4, R23 ;  /* 0x000000040f177824 */ /* 0x040fe400078e0217 */
[C---:B------:R-:W-:Y:S01]  /*11200*/  IMAD R5, R15.reuse, 0x4, R5 ;  /* 0x000000040f057824 */ /* 0x040fe200078e0205 */
[----:B------:R0:W-:Y:S01]  /*11210*/  STL [R1+0x1dbc], R6 ;  /* 0x001dbc0601007387 */ /* 0x0001e20000100800 */
[----:B------:R-:W-:Y:S01]  /*11220*/  IMAD R23, R15, 0x4, R23 ;  /* 0x000000040f177824 */ /* 0x000fe200078e0217 */
[----:B------:R-:W-:Y:S02]  /*11230*/  LEA.HI.X.SX32 R18, R18, UR13, 0x1, P2 ;  /* 0x0000000d12127c11 */ /* 0x000fe400090f0eff */
[----:B0-----:R-:W-:-:S05]  /*11240*/  IADD3 R6, P6, PT, R5, R17, RZ ;  /* 0x0000001105067210 */ /* 0x001fca0007fde0ff */
[----:B------:R0:W-:Y:S02]  /*11250*/  STL [R1+0x1dc0], R6 ;  /* 0x001dc00601007387 */ /* 0x0001e40000100800 */
[----:B0-----:R-:W-:-:S05]  /*11260*/  IADD3 R6, P2, PT, R23, R17, RZ ;  /* 0x0000001117067210 */ /* 0x001fca0007f5e0ff */
[----:B------:R0:W-:Y:S01]  /*11270*/  STL [R1+0x1dc4], R6 ;  /* 0x001dc40601007387 */ /* 0x0001e20000100800 */
[-C--:B------:R-:W-:Y:S02]  /*11280*/  LEA.HI.X.SX32 R21, R21, R18.reuse, 0x1, P4 ;  /* 0x0000001215157211 */ /* 0x080fe400020f0eff */
[----:B0-----:R-:W-:-:S05]  /*11290*/  LEA.HI.X.SX32 R6, R2, R18, 0x1, P3 ;  /* 0x0000001202067211 */ /* 0x001fca00018f0eff */
[----:B------:R2:W-:Y:S01]  /*112a0*/  STL [R1+0x1dac], R6 ;  /* 0x001dac0601007387 */ /* 0x0005e20000100800 */
[-C--:B------:R-:W-:Y:S02]  /*112b0*/  LEA.HI.X.SX32 R22, R22, R18.reuse, 0x1, P5 ;  /* 0x0000001216167211 */ /* 0x080fe400028f0eff */
[----:B------:R-:W-:Y:S02]  /*112c0*/  LEA.HI.X.SX32 R5, R5, R18, 0x1, P6 ;  /* 0x0000001205057211 */ /* 0x000fe400030f0eff */
[----:B--2---:R-:W-:-:S05]  /*112d0*/  IADD3 R6, P3, PT, R0, R17, RZ ;  /* 0x0000001100067210 */ /* 0x004fca0007f7e0ff */
[----:B------:R0:W-:Y:S04]  /*112e0*/  STL [R1+0x1db0], R6 ;  /* 0x001db00601007387 */ /* 0x0001e80000100800 */
[----:B0-----:R-:W2:Y:S04]  /*112f0*/  LDL.LU R6, [R1+0x1fa4] ;  /* 0x001fa40001067983 */ /* 0x001ea80000300800 */
[----:B------:R4:W-:Y:S02]  /*11300*/  STL [R1+0x1da4], R21 ;  /* 0x001da41501007387 */ /* 0x0009e40000100800 */
[----:B----4-:R-:W-:-:S05]  /*11310*/  IADD3 R21, P4, PT, R24, R17, RZ ;  /* 0x0000001118157210 */ /* 0x010fca0007f9e0ff */
[----:B------:R-:W-:Y:S04]  /*11320*/  STL [R1+0x1da8], R21 ;  /* 0x001da81501007387 */ /* 0x000fe80000100800 */
[----:B------:R5:W-:Y:S02]  /*11330*/  STL [R1+0x1d9c], R22 ;  /* 0x001d9c1601007387 */ /* 0x000be40000100800 */
[----:B-----5:R-:W-:-:S05]  /*11340*/  IADD3 R22, P5, PT, R26, R17, RZ ;  /* 0x000000111a167210 */ /* 0x020fca0007fbe0ff */
[----:B------:R-:W-:Y:S04]  /*11350*/  STL [R1+0x1da0], R22 ;  /* 0x001da01601007387 */ /* 0x000fe80000100800 */
[----:B------:R0:W-:Y:S02]  /*11360*/  STL [R1+0x1d94], R5 ;  /* 0x001d940501007387 */ /* 0x0001e40000100800 */
[----:B0-----:R-:W-:-:S05]  /*11370*/  IADD3 R5, P6, PT, R3, R17, RZ ;  /* 0x0000001103057210 */ /* 0x001fca0007fde0ff */
[----:B------:R0:W-:Y:S04]  /*11380*/  STL [R1+0x1d98], R5 ;  /* 0x001d980501007387 */ /* 0x0001e80000100800 */
[----:B0-----:R-:W3:Y:S01]  /*11390*/  LDL.LU R5, [R1+0x1fa0] ;  /* 0x001fa00001057983 */ /* 0x001ee20000300800 */
[-C--:B------:R-:W-:Y:S02]  /*113a0*/  LEA.HI.X.SX32 R23, R23, R18.reuse, 0x1, P2 ;  /* 0x0000001217177211 */ /* 0x080fe400010f0eff */
[----:B------:R-:W-:-:S03]  /*113b0*/  LEA.HI.X.SX32 R0, R0, R18, 0x1, P3 ;  /* 0x0000001200007211 */ /* 0x000fc600018f0eff */
[----:B------:R3:W-:Y:S01]  /*113c0*/  STL [R1+0x1d8c], R23 ;  /* 0x001d8c1701007387 */ /* 0x0007e20000100800 */
[-C--:B------:R-:W-:Y:S02]  /*113d0*/  LEA.HI.X.SX32 R26, R26, R18.reuse, 0x1, P5 ;  /* 0x000000121a1a7211 */ /* 0x080fe400028f0eff */
[----:B------:R-:W-:Y:S01]  /*113e0*/  LEA.HI.X.SX32 R3, R3, R18, 0x1, P6 ;  /* 0x0000001203037211 */ /* 0x000fe200030f0eff */
[----:B------:R-:W-:-:S04]  /*113f0*/  IMAD R4, R15, 0x4, R28 ;  /* 0x000000040f047824 */ /* 0x000fc800078e021c */
[----:B------:R-:W-:-:S04]  /*11400*/  IMAD R9, R15, 0x4, R4 ;  /* 0x000000040f097824 */ /* 0x000fc800078e0204 */
[----:B------:R-:W-:-:S04]  /*11410*/  IMAD R14, R15, 0x4, R9 ;  /* 0x000000040f0e7824 */ /* 0x000fc800078e0209 */
[----:B------:R-:W-:-:S04]  /*11420*/  IMAD R12, R15, 0x4, R14 ;  /* 0x000000040f0c7824 */ /* 0x000fc800078e020e */
[----:B------:R-:W-:-:S04]  /*11430*/  IMAD R13, R15, 0x4, R12 ;  /* 0x000000040f0d7824 */ /* 0x000fc800078e020c */
[----:B------:R-:W-:-:S04]  /*11440*/  IMAD R16, R15, 0x4, R13 ;  /* 0x000000040f107824 */ /* 0x000fc800078e020d */
[----:B------:R-:W-:-:S04]  /*11450*/  IMAD R2, R15, 0x4, R16 ;  /* 0x000000040f027824 */ /* 0x000fc800078e0210 */
[----:B------:R-:W-:-:S04]  /*11460*/  IMAD R21, R15, 0x4, R2 ;  /* 0x000000040f157824 */ /* 0x000fc800078e0202 */
[----:B------:R-:W-:Y:S01]  /*11470*/  IMAD R22, R15, 0x4, R21 ;  /* 0x000000040f167824 */ /* 0x000fe200078e0215 */
[----:B---3--:R-:W-:-:S05]  /*11480*/  IADD3 R23, P2, PT, R5, R17, RZ ;  /* 0x0000001105177210 */ /* 0x008fca0007f5e0ff */
[----:B------:R-:W-:Y:S04]  /*11490*/  STL [R1+0x1d90], R23 ;  /* 0x001d901701007387 */ /* 0x000fe80000100800 */
[----:B------:R2:W-:Y:S02]  /*114a0*/  STL [R1+0x1d84], R0 ;  /* 0x001d840001007387 */ /* 0x0005e40000100800 */
[----:B--2---:R-:W-:-:S05]  /*114b0*/  IADD3 R0, P3, PT, R6, R17, RZ ;  /* 0x0000001106007210 */ /* 0x004fca0007f7e0ff */
[----:B------:R0:W-:Y:S02]  /*114c0*/  STL [R1+0x1d88], R0 ;  /* 0x001d880001007387 */ /* 0x0001e40000100800 */
[----:B0-----:R-:W-:-:S05]  /*114d0*/  LEA.HI.X.SX32 R0, R24, R18, 0x1, P4 ;  /* 0x0000001218007211 */ /* 0x001fca00020f0eff */
[----:B------:R0:W-:Y:S02]  /*114e0*/  STL [R1+0x1d7c], R0 ;  /* 0x001d7c0001007387 */ /* 0x0001e40000100800 */
[----:B0-----:R-:W-:-:S05]  /*114f0*/  IADD3 R0, P4, PT, R10, R17, RZ ;  /* 0x000000110a007210 */ /* 0x001fca0007f9e0ff */
[----:B------:R0:W-:Y:S04]  /*11500*/  STL [R1+0x1d80], R0 ;  /* 0x001d800001007387 */ /* 0x0001e80000100800 */
[----:B------:R-:W-:Y:S01]  /*11510*/  STL [R1+0x1d74], R26 ;  /* 0x001d741a01007387 */ /* 0x000fe20000100800 */
[----:B0-----:R-:W-:-:S05]  /*11520*/  IADD3 R0, P5, PT, R7, R17, RZ ;  /* 0x0000001107007210 */ /* 0x001fca0007fbe0ff */
[----:B------:R0:W-:Y:S04]  /*11530*/  STL [R1+0x1d78], R0 ;  /* 0x001d780001007387 */ /* 0x0001e80000100800 */
[----:B------:R1:W-:Y:S01]  /*11540*/  STL [R1+0x1d6c], R3 ;  /* 0x001d6c0301007387 */ /* 0x0003e20000100800 */
[----:B0-----:R-:W-:Y:S02]  /*11550*/  IADD3 R0, P6, PT, R8, R17, RZ ;  /* 0x0000001108007210 */ /* 0x001fe40007fde0ff */
[----:B-1----:R-:W-:-:S03]  /*11560*/  LEA.HI.X.SX32 R3, R5, R18, 0x1, P2 ;  /* 0x0000001205037211 */ /* 0x002fc600010f0eff */
[----:B------:R0:W-:Y:S04]  /*11570*/  STL [R1+0x1d70], R0 ;  /* 0x001d700001007387 */ /* 0x0001e80000100800 */
[----:B------:R1:W-:Y:S01]  /*11580*/  STL [R1+0x1d64], R3 ;  /* 0x001d640301007387 */ /* 0x0003e20000100800 */
[----:B0-----:R-:W-:Y:S02]  /*11590*/  IADD3 R0, P2, PT, R19, R17, RZ ;  /* 0x0000001113007210 */ /* 0x001fe40007f5e0ff */
[----:B-1----:R-:W-:-:S03]  /*115a0*/  LEA.HI.X.SX32 R3, R6, R18, 0x1, P3 ;  /* 0x0000001206037211 */ /* 0x002fc600018f0eff */
[----:B------:R0:W-:Y:S01]  /*115b0*/  STL [R1+0x1d68], R0 ;  /* 0x001d680001007387 */ /* 0x0001e20000100800 */
[----:B------:R-:W-:-:S03]  /*115c0*/  LEA.HI.X.SX32 R10, R10, R18, 0x1, P4 ;  /* 0x000000120a0a7211 */ /* 0x000fc600020f0eff */
[----:B------:R1:W-:Y:S01]  /*115d0*/  STL [R1+0x1d5c], R3 ;  /* 0x001d5c0301007387 */ /* 0x0003e20000100800 */
[-C--:B0-----:R-:W-:Y:S02]  /*115e0*/  IADD3 R0, P3, PT, R20, R17.reuse, RZ ;  /* 0x0000001114007210 */ /* 0x081fe40007f7e0ff */
[----:B-1----:R-:W-:-:S03]  /*115f0*/  IADD3 R3, P4, PT, R27, R17, RZ ;  /* 0x000000111b037210 */ /* 0x002fc60007f9e0ff */
[----:B------:R0:W-:Y:S04]  /*11600*/  STL [R1+0x1d60], R0 ;  /* 0x001d600001007387 */ /* 0x0001e80000100800 */
[----:B------:R1:W-:Y:S04]  /*11610*/  STL [R1+0x1d54], R10 ;  /* 0x001d540a01007387 */ /* 0x0003e80000100800 */
[----:B------:R2:W-:Y:S01]  /*11620*/  STL [R1+0x1d58], R3 ;  /* 0x001d580301007387 */ /* 0x0005e20000100800 */
[----:B0-----:R-:W-:Y:S02]  /*11630*/  LEA.HI.X.SX32 R0, R7, R18, 0x1, P5 ;  /* 0x0000001207007211 */ /* 0x001fe400028f0eff */
[----:B-1----:R-:W-:-:S03]  /*11640*/  IADD3 R10, P5, PT, R28, R17, RZ ;  /* 0x000000111c0a7210 */ /* 0x002fc60007fbe0ff */
[----:B------:R0:W-:Y:S01]  /*11650*/  STL [R1+0x1d4c], R0 ;  /* 0x001d4c0001007387 */ /* 0x0001e20000100800 */
[----:B--2---:R-:W-:-:S03]  /*11660*/  LEA.HI.X.SX32 R3, R8, R18, 0x1, P6 ;  /* 0x0000001208037211 */ /* 0x004fc600030f0eff */
[----:B------:R1:W-:Y:S04]  /*11670*/  STL [R1+0x1d50], R10 ;  /* 0x001d500a01007387 */ /* 0x0003e80000100800 */
[----:B------:R2:W-:Y:S01]  /*11680*/  STL [R1+0x1d44], R3 ;  /* 0x001d440301007387 */ /* 0x0005e20000100800 */
[----:B0-----:R-:W-:Y:S02]  /*11690*/  IADD3 R0, P6, PT, R4, R17, RZ ;  /* 0x0000001104007210 */ /* 0x001fe40007fde0ff */
[----:B-1----:R-:W-:-:S03]  /*116a0*/  LEA.HI.X.SX32 R10, R19, R18, 0x1, P2 ;  /* 0x00000012130a7211 */ /* 0x002fc600010f0eff */
[----:B------:R0:W-:Y:S01]  /*116b0*/  STL [R1+0x1d48], R0 ;  /* 0x001d480001007387 */ /* 0x0001e20000100800 */
[----:B--2---:R-:W-:-:S03]  /*116c0*/  IADD3 R3, P2, PT, R9, R17, RZ ;  /* 0x0000001109037210 */ /* 0x004fc60007f5e0ff */
[----:B------:R-:W-:Y:S04]  /*116d0*/  STL [R1+0x1d3c], R10 ;  /* 0x001d3c0a01007387 */ /* 0x000fe80000100800 */
[----:B------:R1:W-:Y:S01]  /*116e0*/  STL [R1+0x1d40], R3 ;  /* 0x001d400301007387 */ /* 0x0003e20000100800 */
[----:B0-----:R-:W-:Y:S02]  /*116f0*/  LEA.HI.X.SX32 R0, R20, R18, 0x1, P3 ;  /* 0x0000001214007211 */ /* 0x001fe400018f0eff */
[----:B------:R-:W-:-:S03]  /*11700*/  IADD3 R19, P3, PT, R14, R17, RZ ;  /* 0x000000110e137210 */ /* 0x000fc60007f7e0ff */
[----:B------:R0:W-:Y:S01]  /*11710*/  STL [R1+0x1d34], R0 ;  /* 0x001d340001007387 */ /* 0x0001e20000100800 */
[----:B-1----:R-:W-:-:S03]  /*11720*/  LEA.HI.X.SX32 R3, R27, R18, 0x1, P4 ;  /* 0x000000121b037211 */ /* 0x002fc600020f0eff */
[----:B------:R-:W-:Y:S01]  /*11730*/  STL [R1+0x1d38], R19 ;  /* 0x001d381301007387 */ /* 0x000fe20000100800 */
[----:B------:R-:W-:-:S03]  /*11740*/  LEA.HI.X.SX32 R20, R28, R18, 0x1, P5 ;  /* 0x000000121c147211 */ /* 0x000fc600028f0eff */
[----:B------:R1:W-:Y:S01]  /*11750*/  STL [R1+0x1d2c], R3 ;  /* 0x001d2c0301007387 */ /* 0x0003e20000100800 */
[----:B0-----:R-:W-:-:S05]  /*11760*/  IADD3 R0, P4, PT, R29, R17, RZ ;  /* 0x000000111d007210 */ /* 0x001fca0007f9e0ff */
[----:B------:R0:W-:Y:S01]  /*11770*/  STL [R1+0x1d30], R0 ;  /* 0x001d300001007387 */ /* 0x0001e20000100800 */
[----:B-1----:R-:W-:-:S03]  /*11780*/  LEA.HI.X.SX32 R3, R4, R18, 0x1, P6 ;  /* 0x0000001204037211 */ /* 0x002fc600030f0eff */
[----:B------:R-:W-:Y:S04]  /*11790*/  STL [R1+0x1d28], R20 ;  /* 0x001d281401007387 */ /* 0x000fe80000100800 */
[----:B------:R1:W-:Y:S01]  /*117a0*/  STL [R1+0x1d24], R3 ;  /* 0x001d240301007387 */ /* 0x0003e20000100800 */
[-C--:B0-----:R-:W-:Y:S02]  /*117b0*/  LEA.HI.X.SX32 R0, R9, R18.reuse, 0x1, P2 ;  /* 0x0000001209007211 */ /* 0x081fe400010f0eff */
[----:B------:R-:W-:-:S03]  /*117c0*/  LEA.HI.X.SX32 R9, R14, R18, 0x1, P3 ;  /* 0x000000120e097211 */ /* 0x000fc600018f0eff */
[----:B------:R0:W-:Y:S01]  /*117d0*/  STL [R1+0x1d20], R0 ;  /* 0x001d200001007387 */ /* 0x0001e20000100800 */
[----:B-1----:R-:W-:-:S03]  /*117e0*/  IADD3 R3, P2, PT, R12, R17, RZ ;  /* 0x000000110c037210 */ /* 0x002fc60007f5e0ff */
[----:B------:R-:W-:Y:S01]  /*117f0*/  STL [R1+0x1d14], R9 ;  /* 0x001d140901007387 */ /* 0x000fe20000100800 */
[----:B------:R-:W-:-:S03]  /*11800*/  LEA.HI.X.SX32 R14, R29, R18, 0x1, P4 ;  /* 0x000000121d0e7211 */ /* 0x000fc600020f0eff */
[----:B------:R1:W-:Y:S01]  /*11810*/  STL [R1+0x1d18], R3 ;  /* 0x001d180301007387 */ /* 0x0003e20000100800 */
[----:B0-----:R-:W-:-:S05]  /*11820*/  IADD3 R0, P3, PT, R13, R17, RZ ;  /* 0x000000110d007210 */ /* 0x001fca0007f7e0ff */
[----:B------:R0:W-:Y:S01]  /*11830*/  STL [R1+0x1d1c], R0 ;  /* 0x001d1c0001007387 */ /* 0x0001e20000100800 */
[----:B-1----:R-:W-:-:S03]  /*11840*/  LEA.HI.X.SX32 R3, R12, R18, 0x1, P2 ;  /* 0x000000120c037211 */ /* 0x002fc600010f0eff */
[----:B------:R-:W-:Y:S01]  /*11850*/  STL [R1+0x1d10], R14 ;  /* 0x001d100e01007387 */ /* 0x000fe20000100800 */
[----:B------:R-:W-:-:S03]  /*11860*/  IADD3 R12, P2, PT, R16, R17, RZ ;  /* 0x00000011100c7210 */ /* 0x000fc60007f5e0ff */
[----:B------:R1:W-:Y:S01]  /*11870*/  STL [R1+0x1d0c], R3 ;  /* 0x001d0c0301007387 */ /* 0x0003e20000100800 */
[----:B0-----:R-:W-:-:S05]  /*11880*/  LEA.HI.X.SX32 R0, R13, R18, 0x1, P3 ;  /* 0x000000120d007211 */ /* 0x001fca00018f0eff */
[----:B------:R0:W-:Y:S01]  /*11890*/  STL [R1+0x1cfc], R0 ;  /* 0x001cfc0001007387 */ /* 0x0001e20000100800 */
[----:B-1----:R-:W-:-:S03]  /*118a0*/  IADD3 R3, P3, PT, R2, R17, RZ ;  /* 0x0000001102037210 */ /* 0x002fc60007f7e0ff */
[----:B------:R-:W-:Y:S04]  /*118b0*/  STL [R1+0x1d00], R12 ;  /* 0x001d000c01007387 */ /* 0x000fe80000100800 */
[----:B------:R1:W-:Y:S01]  /*118c0*/  STL [R1+0x1d04], R3 ;  /* 0x001d040301007387 */ /* 0x0003e20000100800 */
[----:B0-----:R-:W-:Y:S02]  /*118d0*/  IADD3 R0, P4, PT, R21, R17, RZ ;  /* 0x0000001115007210 */ /* 0x001fe40007f9e0ff */
[-C--:B------:R-:W-:Y:S01]  /*118e0*/  LEA.HI.X.SX32 R2, R2, R18.reuse, 0x1, P3 ;  /* 0x0000001202027211 */ /* 0x080fe200018f0eff */
[C---:B------:R-:W-:Y:S01]  /*118f0*/  IMAD R23, R15.reuse, 0x4, R22 ;  /* 0x000000040f177824 */ /* 0x040fe200078e0216 */
[----:B-1----:R-:W-:Y:S01]  /*11900*/  LEA.HI.X.SX32 R3, R16, R18, 0x1, P2 ;  /* 0x0000001210037211 */ /* 0x002fe200010f0eff */
[----:B------:R0:W-:Y:S02]  /*11910*/  STL [R1+0x1d08], R0 ;  /* 0x001d080001007387 */ /* 0x0001e40000100800 */
[----:B------:R-:W-:-:S02]  /*11920*/  IMAD R24, R15, 0x4, R23 ;  /* 0x000000040f187824 */ /* 0x000fc400078e0217 */
[----:B------:R1:W-:Y:S04]  /*11930*/  STL [R1+0x1cf8], R3 ;  /* 0x001cf80301007387 */ /* 0x0003e80000100800 */
[----:B------:R2:W-:Y:S01]  /*11940*/  STL [R1+0x1cf4], R2 ;  /* 0x001cf40201007387 */ /* 0x0005e20000100800 */
[----:B0-----:R-:W-:Y:S01]  /*11950*/  LEA.HI.X.SX32 R0, R21, R18, 0x1, P4 ;  /* 0x0000001215007211 */ /* 0x001fe200020f0eff */
[----:B------:R-:W-:Y:S01]  /*11960*/  IMAD R26, R15, 0x4, R24 ;  /* 0x000000040f1a7824 */ /* 0x000fe200078e0218 */
[-C--:B-1----:R-:W-:Y:S02]  /*11970*/  IADD3 R3, P3, PT, R23, R17.reuse, RZ ;  /* 0x0000001117037210 */ /* 0x082fe40007f7e0ff */
[----:B--2---:R-:W-:Y:S01]  /*11980*/  IADD3 R2, P2, PT, R22, R17, RZ ;  /* 0x0000001116027210 */ /* 0x004fe20007f5e0ff */
[----:B------:R0:W-:Y:S01]  /*11990*/  STL [R1+0x1ce4], R0 ;  /* 0x001ce40001007387 */ /* 0x0001e20000100800 */
[----:B------:R-:W-:-:S02]  /*119a0*/  IMAD R5, R15, 0x4, R26 ;  /* 0x000000040f057824 */ /* 0x000fc400078e021a */
[----:B------:R-:W-:Y:S01]  /*119b0*/  LEA.HI.X.SX32 R14, R22, R18, 0x1, P2 ;  /* 0x00000012160e7211 */ /* 0x000fe200010f0eff */
[----:B------:R-:W-:Y:S04]  /*119c0*/  STL [R1+0x1ce8], R2 ;  /* 0x001ce80201007387 */ /* 0x000fe80000100800 */
[----:B------:R1:W-:Y:S01]  /*119d0*/  STL [R1+0x1cec], R3 ;  /* 0x001cec0301007387 */ /* 0x0003e20000100800 */
[----:B0-----:R-:W-:Y:S01]  /*119e0*/  IADD3 R0, P4, PT, R24, R17, RZ ;  /* 0x0000001118007210 */ /* 0x001fe20007f9e0ff */
[----:B------:R-:W-:-:S04]  /*119f0*/  IMAD R6, R15, 0x4, R5 ;  /* 0x000000040f067824 */ /* 0x000fc800078e0205 */
[----:B------:R0:W-:Y:S01]  /*11a00*/  STL [R1+0x1cf0], R0 ;  /* 0x001cf00001007387 */ /* 0x0001e20000100800 */
[----:B-1----:R-:W-:-:S03]  /*11a10*/  LEA.HI.X.SX32 R3, R23, R18, 0x1, P3 ;  /* 0x0000001217037211 */ /* 0x002fc600018f0eff */
[----:B------:R1:W-:Y:S04]  /*11a20*/  STL [R1+0x1ce0], R14 ;  /* 0x001ce00e01007387 */ /* 0x0003e80000100800 */
[----:B------:R2:W-:Y:S01]  /*11a30*/  STL [R1+0x1cdc], R3 ;  /* 0x001cdc0301007387 */ /* 0x0005e20000100800 */
[----:B0-----:R-:W-:Y:S02]  /*11a40*/  LEA.HI.X.SX32 R0, R24, R18, 0x1, P4 ;  /* 0x0000001218007211 */ /* 0x001fe400020f0eff */
[-C--:B-1----:R-:W-:Y:S01]  /*11a50*/  IADD3 R14, P2, PT, R26, R17.reuse, RZ ;  /* 0x000000111a0e7210 */ /* 0x082fe20007f5e0ff */
[----:B------:R-:W-:Y:S01]  /*11a60*/  IMAD R7, R15, 0x4, R6 ;  /* 0x000000040f077824 */ /* 0x000fe200078e0206 */
[----:B--2---:R-:W-:Y:S01]  /*11a70*/  IADD3 R3, P3, PT, R5, R17, RZ ;  /* 0x0000001105037210 */ /* 0x004fe20007f7e0ff */
[----:B------:R0:W-:Y:S02]  /*11a80*/  STL [R1+0x1ccc], R0 ;  /* 0x001ccc0001007387 */ /* 0x0001e40000100800 */
[----:B------:R-:W-:-:S02]  /*11a90*/  IMAD R8, R15, 0x4, R7 ;  /* 0x000000040f087824 */ /* 0x000fc400078e0207 */
[----:B------:R1:W-:Y:S04]  /*11aa0*/  STL [R1+0x1cd0], R14 ;  /* 0x001cd00e01007387 */ /* 0x0003e80000100800 */
[----:B------:R2:W-:Y:S01]  /*11ab0*/  STL [R1+0x1cd4], R3 ;  /* 0x001cd40301007387 */ /* 0x0005e20000100800 */
[----:B0-----:R-:W-:Y:S02]  /*11ac0*/  IADD3 R0, P4, PT, R6, R17, RZ ;  /* 0x0000001106007210 */ /* 0x001fe40007f9e0ff */
[----:B-1----:R-:W-:-:S03]  /*11ad0*/  LEA.HI.X.SX32 R14, R26, R18, 0x1, P2 ;  /* 0x000000121a0e7211 */ /* 0x002fc600010f0eff */
[----:B------:R0:W-:Y:S01]  /*11ae0*/  STL [R1+0x1cd8], R0 ;  /* 0x001cd80001007387 */ /* 0x0001e20000100800 */
[----:B--2---:R-:W-:-:S03]  /*11af0*/  LEA.HI.X.SX32 R3, R5, R18, 0x1, P3 ;  /* 0x0000001205037211 */ /* 0x004fc600018f0eff */
[----:B------:R-:W-:Y:S01]  /*11b00*/  STL [R1+0x1cc8], R14 ;  /* 0x001cc80e01007387 */ /* 0x000fe20000100800 */
[----:B------:R-:W-:Y:S01]  /*11b10*/  IMAD R10, R15, 0x4, R8 ;  /* 0x000000040f0a7824 */ /* 0x000fe200078e0208 */
[----:B------:R-:W-:Y:S02]  /*11b20*/  IADD3 R5, P2, PT, R7, R17, RZ ;  /* 0x0000001107057210 */ /* 0x000fe40007f5e0ff */
[----:B------:R1:W-:Y:S01]  /*11b30*/  STL [R1+0x1cc4], R3 ;  /* 0x001cc40301007387 */ /* 0x0003e20000100800 */
[----:B0-----:R-:W-:Y:S01]  /*11b40*/  LEA.HI.X.SX32 R0, R6, R18, 0x1, P4 ;  /* 0x0000001206007211 */ /* 0x001fe200020f0eff */
[----:B------:R-:W-:-:S04]  /*11b50*/  IMAD R19, R15, 0x4, R10 ;  /* 0x000000040f137824 */ /* 0x000fc800078e020a */
[----:B------:R0:W-:Y:S01]  /*11b60*/  STL [R1+0x1cb4], R0 ;  /* 0x001cb40001007387 */ /* 0x0001e20000100800 */
[----:B-1----:R-:W-:-:S03]  /*11b70*/  IADD3 R3, P3, PT, R8, R17, RZ ;  /* 0x0000001108037210 */ /* 0x002fc60007f7e0ff */
[----:B------:R1:W-:Y:S01]  /*11b80*/  STL [R1+0x1cb8], R5 ;  /* 0x001cb80501007387 */ /* 0x0003e20000100800 */
[----:B------:R-:W-:-:S03]  /*11b90*/  IMAD R4, R15, 0x4, R19 ;  /* 0x000000040f047824 */ /* 0x000fc600078e0213 */
[----:B------:R2:W-:Y:S01]  /*11ba0*/  STL [R1+0x1cbc], R3 ;  /* 0x001cbc0301007387 */ /* 0x0005e20000100800 */
[----:B0-----:R-:W-:Y:S02]  /*11bb0*/  IADD3 R0, P4, PT, R10, R17, RZ ;  /* 0x000000110a007210 */ /* 0x001fe40007f9e0ff */
[----:B-1----:R-:W-:-:S03]  /*11bc0*/  LEA.HI.X.SX32 R5, R7, R18, 0x1, P2 ;  /* 0x0000001207057211 */ /* 0x002fc600010f0eff */
[----:B------:R0:W-:Y:S01]  /*11bd0*/  STL [R1+0x1cc0], R0 ;  /* 0x001cc00001007387 */ /* 0x0001e20000100800 */
[----:B--2---:R-:W-:-:S03]  /*11be0*/  LEA.HI.X.SX32 R3, R8, R18, 0x1, P3 ;  /* 0x0000001208037211 */ /* 0x004fc600018f0eff */
[----:B------:R1:W-:Y:S01]  /*11bf0*/  STL [R1+0x1cb0], R5 ;  /* 0x001cb00501007387 */ /* 0x0003e20000100800 */
[----:B------:R-:W-:-:S03]  /*11c00*/  IMAD R9, R15, 0x4, R4 ;  /* 0x000000040f097824 */ /* 0x000fc600078e0204 */
[----:B------:R2:W-:Y:S01]  /*11c10*/  STL [R1+0x1cac], R3 ;  /* 0x001cac0301007387 */ /* 0x0005e20000100800 */
[----:B0-----:R-:W-:Y:S02]  /*11c20*/  LEA.HI.X.SX32 R0, R10, R18, 0x1, P4 ;  /* 0x000000120a007211 */ /* 0x001fe400020f0eff */
[-C--:B-1----:R-:W-:Y:S01]  /*11c30*/  IADD3 R5, P2, PT, R19, R17.reuse, RZ ;  /* 0x0000001113057210 */ /* 0x082fe20007f5e0ff */
[C---:B------:R-:W-:Y:S01]  /*11c40*/  IMAD R13, R15.reuse, 0x4, R9 ;  /* 0x000000040f0d7824 */ /* 0x040fe200078e0209 */
[-C--:B--2---:R-:W-:Y:S01]  /*11c50*/  IADD3 R3, P3, PT, R4, R17.reuse, RZ ;  /* 0x0000001104037210 */ /* 0x084fe20007f7e0ff */
[----:B------:R0:W-:Y:S02]  /*11c60*/  STL [R1+0x1c9c], R0 ;  /* 0x001c9c0001007387 */ /* 0x0001e40000100800 */
[----:B------:R-:W-:Y:S02]  /*11c70*/  IMAD R12, R15, 0x4, R13 ;  /* 0x000000040f0c7824 */ /* 0x000fe400078e020d */
[----:B------:R1:W-:Y:S04]  /*11c80*/  STL [R1+0x1ca0], R5 ;  /* 0x001ca00501007387 */ /* 0x0003e80000100800 */
[----:B------:R2:W-:Y:S01]  /*11c90*/  STL [R1+0x1ca4], R3 ;  /* 0x001ca40301007387 */ /* 0x0005e20000100800 */
[----:B0-----:R-:W-:-:S02]  /*11ca0*/  IADD3 R0, P4, PT, R9, R17, RZ ;  /* 0x0000001109007210 */ /* 0x001fc40007f9e0ff */
        /* <DEDUP_REMOVED lines=22> */
[----:B-1----:R-:W-:-:S03]  /*11e10*/  IADD3 R4, P2, PT, R2, R17, RZ ;  /* 0x0000001102047210 */ /* 0x002fc60007f5e0ff */
[----:B------:R0:W-:Y:S01]  /*11e20*/  STL [R1+0x1c6c], R0 ;  /* 0x001c6c0001007387 */ /* 0x0001e20000100800 */
[-C--:B--2---:R-:W-:Y:S01]  /*11e30*/  IADD3 R3, P3, PT, R20, R17.reuse, RZ ;  /* 0x0000001114037210 */ /* 0x084fe20007f7e0ff */
[----:B------:R-:W-:Y:S02]  /*11e40*/  IMAD R23, R15, 0x4, R21 ;  /* 0x000000040f177824 */ /* 0x000fe400078e0215 */
[----:B------:R-:W-:Y:S04]  /*11e50*/  STL [R1+0x1c70], R4 ;  /* 0x001c700401007387 */ /* 0x000fe80000100800 */
[----:B------:R1:W-:Y:S01]  /*11e60*/  STL [R1+0x1c74], R3 ;  /* 0x001c740301007387 */ /* 0x0003e20000100800 */
[----:B0-----:R-:W-:Y:S01]  /*11e70*/  IADD3 R0, P4, PT, R21, R17, RZ ;  /* 0x0000001115007210 */ /* 0x001fe20007f9e0ff */
[----:B------:R-:W-:-:S04]  /*11e80*/  IMAD R22, R15, 0x4, R23 ;  /* 0x000000040f167824 */ /* 0x000fc800078e0217 */
[----:B------:R0:W-:Y:S01]  /*11e90*/  STL [R1+0x1c78], R0 ;  /* 0x001c780001007387 */ /* 0x0001e20000100800 */
[-C--:B-1----:R-:W-:Y:S02]  /*11ea0*/  LEA.HI.X.SX32 R3, R2, R18.reuse, 0x1, P2 ;  /* 0x0000001202037211 */ /* 0x082fe400010f0eff */
[-C--:B------:R-:W-:Y:S01]  /*11eb0*/  LEA.HI.X.SX32 R2, R20, R18.reuse, 0x1, P3 ;  /* 0x0000001214027211 */ /* 0x080fe200018f0eff */
[----:B------:R-:W-:Y:S02]  /*11ec0*/  IMAD R24, R15, 0x4, R22 ;  /* 0x000000040f187824 */ /* 0x000fe400078e0216 */
[----:B------:R1:W-:Y:S01]  /*11ed0*/  STL [R1+0x1c68], R3 ;  /* 0x001c680301007387 */ /* 0x0003e20000100800 */
[----:B0-----:R-:W-:-:S03]  /*11ee0*/  LEA.HI.X.SX32 R0, R21, R18, 0x1, P4 ;  /* 0x0000001215007211 */ /* 0x001fc600020f0eff */
[----:B------:R0:W-:Y:S01]  /*11ef0*/  STL [R1+0x1c64], R2 ;  /* 0x001c640201007387 */ /* 0x0001e20000100800 */
[----:B------:R-:W-:Y:S01]  /*11f00*/  IMAD R7, R15, 0x4, R24 ;  /* 0x000000040f077824 */ /* 0x000fe200078e0218 */
[-C--:B-1----:R-:W-:Y:S02]  /*11f10*/  IADD3 R3, P2, PT, R23, R17.reuse, RZ ;  /* 0x0000001117037210 */ /* 0x082fe40007f5e0ff */
[----:B------:R1:W-:Y:S01]  /*11f20*/  STL [R1+0x1c54], R0 ;  /* 0x001c540001007387 */ /* 0x0003e20000100800 */
[----:B0-----:R-:W-:-:S03]  /*11f30*/  IADD3 R2, P3, PT, R22, R17, RZ ;  /* 0x0000001116027210 */ /* 0x001fc60007f7e0ff */
[----:B------:R0:W-:Y:S01]  /*11f40*/  STL [R1+0x1c58], R3 ;  /* 0x001c580301007387 */ /* 0x0001e20000100800 */
[----:B------:R-:W-:-:S03]  /*11f50*/  IMAD R14, R15, 0x4, R7 ;  /* 0x000000040f0e7824 */ /* 0x000fc600078e0207 */
[----:B------:R2:W-:Y:S01]  /*11f60*/  STL [R1+0x1c5c], R2 ;  /* 0x001c5c0201007387 */ /* 0x0005e20000100800 */
[----:B-1----:R-:W-:Y:S02]  /*11f70*/  IADD3 R0, P4, PT, R24, R17, RZ ;  /* 0x0000001118007210 */ /* 0x002fe40007f9e0ff */
[----:B0-----:R-:W-:-:S03]  /*11f80*/  LEA.HI.X.SX32 R3, R23, R18, 0x1, P2 ;  /* 0x0000001217037211 */ /* 0x001fc600010f0eff */
[----:B------:R0:W-:Y:S01]  /*11f90*/  STL [R1+0x1c60], R0 ;  /* 0x001c600001007387 */ /* 0x0001e20000100800 */
[----:B--2---:R-:W-:-:S03]  /*11fa0*/  LEA.HI.X.SX32 R2, R22, R18, 0x1, P3 ;  /* 0x0000001216027211 */ /* 0x004fc600018f0eff */
[----:B------:R1:W-:Y:S01]  /*11fb0*/  STL [R1+0x1be8], R3 ;  /* 0x001be80301007387 */ /* 0x0003e20000100800 */
[----:B------:R-:W-:-:S03]  /*11fc0*/  IMAD R8, R15, 0x4, R14 ;  /* 0x000000040f087824 */ /* 0x000fc600078e020e */
[----:B------:R2:W-:Y:S01]  /*11fd0*/  STL [R1+0x1bec], R2 ;  /* 0x001bec0201007387 */ /* 0x0005e20000100800 */
[-C--:B0-----:R-:W-:Y:S01]  /*11fe0*/  LEA.HI.X.SX32 R0, R24, R18.reuse, 0x1, P4 ;  /* 0x0000001218007211 */ /* 0x081fe200020f0eff */
[----:B------:R-:W-:Y:S01]  /*11ff0*/  IMAD R10, R15, 0x4, R8 ;  /* 0x000000040f0a7824 */ /* 0x000fe200078e0208 */
[-C--:B-1----:R-:W-:Y:S02]  /*12000*/  IADD3 R3, P3, PT, R14, R17.reuse, RZ ;  /* 0x000000110e037210 */ /* 0x082fe40007f7e0ff */
[-C--:B--2---:R-:W-:Y:S01]  /*12010*/  IADD3 R2, P2, PT, R7, R17.reuse, RZ ;  /* 0x0000001107027210 */ /* 0x084fe20007f5e0ff */
[----:B------:R0:W-:Y:S01]  /*12020*/  STL [R1+0x1bf0], R0 ;  /* 0x001bf00001007387 */ /* 0x0001e20000100800 */
[----:B------:R-:W-:Y:S02]  /*12030*/  IMAD R6, R15, 0x4, R10 ;  /* 0x000000040f067824 */ /* 0x000fe400078e020a */
        /* <DEDUP_REMOVED lines=9> */
[-C--:B0-----:R-:W-:Y:S02]  /*120d0*/  LEA.HI.X.SX32 R0, R8, R18.reuse, 0x1, P4 ;  /* 0x0000001208007211 */ /* 0x081fe400020f0eff */
[-C--:B-1----:R-:W-:Y:S01]  /*120e0*/  IADD3 R7, P2, PT, R10, R17.reuse, RZ ;  /* 0x000000110a077210 */ /* 0x082fe20007f5e0ff */
[----:B------:R-:W-:Y:S01]  /*120f0*/  IMAD R9, R15, 0x4, R5 ;  /* 0x000000040f097824 */ /* 0x000fe200078e0205 */
[----:B--2---:R-:W-:Y:S01]  /*12100*/  IADD3 R3, P3, PT, R6, R17, RZ ;  /* 0x0000001106037210 */ /* 0x004fe20007f7e0ff */
[----:B------:R0:W-:Y:S01]  /*12110*/  STL [R1+0x1c04], R0 ;  /* 0x001c040001007387 */ /* 0x0001e20000100800 */
[----:B------:R-:W-:-:S03]  /*12120*/  LEA.HI.X.SX32 R10, R10, R18, 0x1, P2 ;  /* 0x000000120a0a7211 */ /* 0x000fc600010f0eff */
[----:B------:R-:W-:Y:S01]  /*12130*/  STL [R1+0x1c10], R7 ;  /* 0x001c100701007387 */ /* 0x000fe20000100800 */
[----:B------:R-:W-:-:S03]  /*12140*/  IMAD R4, R15, 0x4, R9 ;  /* 0x000000040f047824 */ /* 0x000fc600078e0209 */
[----:B------:R1:W-:Y:S01]  /*12150*/  STL [R1+0x1c18], R3 ;  /* 0x001c180301007387 */ /* 0x0003e20000100800 */
[----:B0-----:R-:W-:Y:S01]  /*12160*/  IADD3 R0, P4, PT, R5, R17, RZ ;  /* 0x0000001105007210 */ /* 0x001fe20007f9e0ff */
[----:B------:R-:W-:-:S04]  /*12170*/  IMAD R2, R15, 0x4, R4 ;  /* 0x000000040f027824 */ /* 0x000fc800078e0204 */
[----:B------:R0:W-:Y:S01]  /*12180*/  STL [R1+0x1c44], R0 ;  /* 0x001c440001007387 */ /* 0x0001e20000100800 */
[----:B-1----:R-:W-:-:S03]  /*12190*/  LEA.HI.X.SX32 R3, R6, R18, 0x1, P3 ;  /* 0x0000001206037211 */ /* 0x002fc600018f0eff */
[----:B------:R-:W-:Y:S04]  /*121a0*/  STL [R1+0x1c0c], R10 ;  /* 0x001c0c0a01007387 */ /* 0x000fe80000100800 */
[----:B------:R1:W-:Y:S01]  /*121b0*/  STL [R1+0x1c14], R3 ;  /* 0x001c140301007387 */ /* 0x0003e20000100800 */
[----:B0-----:R-:W-:Y:S02]  /*121c0*/  LEA.HI.X.SX32 R0, R5, R18, 0x1, P4 ;  /* 0x0000001205007211 */ /* 0x001fe400020f0eff */
[----:B------:R-:W-:-:S03]  /*121d0*/  IADD3 R5, P2, PT, R9, R17, RZ ;  /* 0x0000001109057210 */ /* 0x000fc60007f5e0ff */
[----:B------:R0:W-:Y:S01]  /*121e0*/  STL [R1+0x1c1c], R0 ;  /* 0x001c1c0001007387 */ /* 0x0001e20000100800 */
[----:B-1----:R-:W-:-:S03]  /*121f0*/  IADD3 R3, P3, PT, R4, R17, RZ ;  /* 0x0000001104037210 */ /* 0x002fc60007f7e0ff */
[----:B------:R-:W-:Y:S01]  /*12200*/  STL [R1+0x1c48], R5 ;  /* 0x001c480501007387 */ /* 0x000fe20000100800 */
[----:B------:R-:W-:Y:S01]  /*12210*/  LEA.HI.X.SX32 R9, R9, R18, 0x1, P2 ;  /* 0x0000001209097211 */ /* 0x000fe200010f0eff */
[C---:B------:R-:W-:Y:S02]  /*12220*/  IMAD R8, R15.reuse, 0x4, R2 ;  /* 0x000000040f087824 */ /* 0x040fe400078e0202 */
[----:B------:R1:W-:Y:S01]  /*12230*/  STL [R1+0x1c4c], R3 ;  /* 0x001c4c0301007387 */ /* 0x0003e20000100800 */
[----:B0-----:R-:W-:Y:S01]  /*12240*/  IADD3 R0, P4, PT, R2, R17, RZ ;  /* 0x0000001102007210 */ /* 0x001fe20007f9e0ff */
[----:B------:R-:W-:-:S04]  /*12250*/  IMAD R7, R15, 0x4, R8 ;  /* 0x000000040f077824 */ /* 0x000fc800078e0208 */
[----:B------:R0:W-:Y:S01]  /*12260*/  STL [R1+0x1c50], R0 ;  /* 0x001c500001007387 */ /* 0x0001e20000100800 */
[----:B-1----:R-:W-:-:S03]  /*12270*/  LEA.HI.X.SX32 R3, R4, R18, 0x1, P3 ;  /* 0x0000001204037211 */ /* 0x002fc600018f0eff */
[----:B------:R-:W-:Y:S04]  /*12280*/  STL [R1+0x1c20], R9 ;  /* 0x001c200901007387 */ /* 0x000fe80000100800 */
[----:B------:R1:W-:Y:S01]  /*12290*/  STL [R1+0x1c30], R3 ;  /* 0x001c300301007387 */ /* 0x0003e20000100800 */
[----:B0-----:R-:W-:Y:S01]  /*122a0*/  LEA.HI.X.SX32 R0, R2, R18, 0x1, P4 ;  /* 0x0000001202007211 */ /* 0x001fe200020f0eff */
[----:B------:R-:W-:Y:S01]  /*122b0*/  IMAD R6, R15, 0x4, R7 ;  /* 0x000000040f067824 */ /* 0x000fe200078e0207 */
[----:B-1----:R-:W-:-:S03]  /*122c0*/  IADD3 R3, P2, PT, R8, R17, RZ ;  /* 0x0000001108037210 */ /* 0x002fc60007f5e0ff */
[----:B------:R0:W-:Y:S01]  /*122d0*/  STL [R1+0x1c34], R0 ;  /* 0x001c340001007387 */ /* 0x0001e20000100800 */
[----:B------:R-:W-:-:S03]  /*122e0*/  IADD3 R2, P3, PT, R7, R17, RZ ;  /* 0x0000001107027210 */ /* 0x000fc60007f7e0ff */
[----:B------:R1:W-:Y:S04]  /*122f0*/  STL [R1+0x1c38], R3 ;  /* 0x001c380301007387 */ /* 0x0003e80000100800 */
[----:B------:R-:W2:Y:S01]  /*12300*/  LDL.LU R28, [R1+0x1ec] ;  /* 0x0001ec00011c7983 */ /* 0x000ea20000300800 */
[----:B0-----:R-:W-:-:S03]  /*12310*/  IADD3 R0, P4, PT, R6, R17, RZ ;  /* 0x0000001106007210 */ /* 0x001fc60007f9e0ff */
[----:B------:R-:W-:Y:S01]  /*12320*/  STL [R1+0x1c3c], R2 ;  /* 0x001c3c0201007387 */ /* 0x000fe20000100800 */
[----:B------:R-:W-:-:S03]  /*12330*/  IMAD R5, R15, 0x4, R6 ;  /* 0x000000040f057824 */ /* 0x000fc600078e0206 */
[----:B------:R0:W-:Y:S01]  /*12340*/  STL [R1+0x1c40], R0 ;  /* 0x001c400001007387 */ /* 0x0001e20000100800 */
[-C--:B-1----:R-:W-:Y:S01]  /*12350*/  LEA.HI.X.SX32 R3, R7, R18.reuse, 0x1, P3 ;  /* 0x0000001207037211 */ /* 0x082fe200018f0eff */
[C---:B------:R-:W-:Y:S02]  /*12360*/  IMAD R4, R15.reuse, 0x4, R5 ;  /* 0x000000040f047824 */ /* 0x040fe400078e0205 */
[----:B------:R-:W3:Y:S01]  /*12370*/  LDL.LU R27, [R1+0x1e8] ;  /* 0x0001e800011b7983 */ /* 0x000ee20000300800 */
[----:B0-----:R-:W-:Y:S01]  /*12380*/  LEA.HI.X.SX32 R0, R8, R18, 0x1, P2 ;  /* 0x0000001208007211 */ /* 0x001fe200010f0eff */
[----:B------:R-:W-:-:S04]  /*12390*/  IMAD R2, R15, 0x4, R4 ;  /* 0x000000040f027824 */ /* 0x000fc800078e0204 */
[----:B------:R0:W-:Y:S04]  /*123a0*/  STL [R1+0x1c24], R0 ;  /* 0x001c240001007387 */ /* 0x0001e80000100800 */
[----:B------:R-:W4:Y:S04]  /*123b0*/  LDL.LU R23, [R1+0x1e4] ;  /* 0x0001e40001177983 */ /* 0x000f280000300800 */
[----:B------:R1:W-:Y:S01]  /*123c0*/  STL [R1+0x1c28], R3 ;  /* 0x001c280301007387 */ /* 0x0003e20000100800 */
[----:B0-----:R-:W-:-:S03]  /*123d0*/  LEA.HI.X.SX32 R0, R6, R18, 0x1, P4 ;  /* 0x0000001206007211 */ /* 0x001fc600020f0eff */
[----:B------:R-:W5:Y:S01]  /*123e0*/  LDL.LU R21, [R1+0x1dc] ;  /* 0x0001dc0001157983 */ /* 0x000f620000300800 */
[----:B------:R-:W-:Y:S01]  /*123f0*/  IMAD R15, R15, 0x4, R2 ;  /* 0x000000040f0f7824 */ /* 0x000fe200078e0202 */
[-C--:B-1----:R-:W-:Y:S02]  /*12400*/  IADD3 R3, P2, PT, R5, R17.reuse, RZ ;  /* 0x0000001105037210 */ /* 0x082fe40007f5e0ff */
[----:B------:R0:W-:Y:S04]  /*12410*/  STL [R1+0x1c2c], R0 ;  /* 0x001c2c0001007387 */ /* 0x0001e80000100800 */
[----:B------:R-:W5:Y:S04]  /*12420*/  LDL.LU R20, [R1+0x1d8] ;  /* 0x0001d80001147983 */ /* 0x000f680000300800 */
[----:B------:R1:W-:Y:S01]  /*12430*/  STL [R1+0x1bdc], R3 ;  /* 0x001bdc0301007387 */ /* 0x0003e20000100800 */
[----:B0-----:R-:W-:-:S03]  /*12440*/  IADD3 R0, P3, PT, R4, R17, RZ ;  /* 0x0000001104007210 */ /* 0x001fc60007f7e0ff */
[----:B------:R-:W5:Y:S01]  /*12450*/  LDL.LU R16, [R1+0x1f0] ;  /* 0x0001f00001107983 */ /* 0x000f620000300800 */
[----:B-1----:R-:W-:-:S03]  /*12460*/  IADD3 R3, P4, PT, R2, R17, RZ ;  /* 0x0000001102037210 */ /* 0x002fc60007f9e0ff */
[----:B------:R0:W-:Y:S04]  /*12470*/  STL [R1+0x1be0], R0 ;  /* 0x001be00001007387 */ /* 0x0001e80000100800 */
[----:B------:R-:W5:Y:S04]  /*12480*/  LDL.LU R12, [R1+0x1f8] ;  /* 0x0001f800010c7983 */ /* 0x000f680000300800 */
[----:B------:R1:W-:Y:S01]  /*12490*/  STL [R1+0x1be4], R3 ;  /* 0x001be40301007387 */ /* 0x0003e20000100800 */
[----:B0-----:R-:W-:-:S03]  /*124a0*/  IADD3 R0, P5, PT, R15, R17, RZ ;  /* 0x000000110f007210 */ /* 0x001fc60007fbe0ff */
[----:B------:R-:W5:Y:S01]  /*124b0*/  LDL.LU R13, [R1+0x210] ;  /* 0x00021000010d7983 */ /* 0x000f620000300800 */
[----:B-1----:R-:W-:-:S03]  /*124c0*/  LEA.HI.X.SX32 R3, R5, R18, 0x1, P2 ;  /* 0x0000001205037211 */ /* 0x002fc600010f0eff */
[----:B------:R0:W-:Y:S04]  /*124d0*/  STL [R1+0x1bd8], R0 ;  /* 0x001bd80001007387 */ /* 0x0001e80000100800 */
[----:B------:R-:W5:Y:S04]  /*124e0*/  LDL.LU R19, [R1+0x214] ;  /* 0x0002140001137983 */ /* 0x000f680000300800 */
[----:B------:R1:W-:Y:S01]  /*124f0*/  STL [R1+0x1bcc], R3 ;  /* 0x001bcc0301007387 */ /* 0x0003e20000100800 */
[----:B0-----:R-:W-:-:S03]  /*12500*/  LEA.HI.X.SX32 R0, R4, R18, 0x1, P3 ;  /* 0x0000001204007211 */ /* 0x001fc600018f0eff */
[----:B------:R-:W5:Y:S04]  /*12510*/  LDL.LU R26, [R1+0x218] ;  /* 0x00021800011a7983 */ /* 0x000f680000300800 */
[----:B------:R0:W-:Y:S01]  /*12520*/  STL [R1+0x1bd0], R0 ;  /* 0x001bd00001007387 */ /* 0x0001e20000100800 */
[----:B-1----:R-:W-:-:S03]  /*12530*/  LEA.HI.X.SX32 R3, R2, R18, 0x1, P4 ;  /* 0x0000001202037211 */ /* 0x002fc600020f0eff */
[----:B0-----:R-:W5:Y:S04]  /*12540*/  LDL.LU R0, [R1+0x22c] ;  /* 0x00022c0001007983 */ /* 0x001f680000300800 */
[----:B------:R0:W-:Y:S04]  /*12550*/  STL [R1+0x1bd4], R3 ;  /* 0x001bd40301007387 */ /* 0x0001e80000100800 */
[----:B0-----:R-:W5:Y:S01]  /*12560*/  LDL.LU R3, [R1+0x230] ;  /* 0x0002300001037983 */ /* 0x001f620000300800 */
[----:B------:R-:W-:Y:S02]  /*12570*/  LEA.HI.X.SX32 R2, R15, R18, 0x1, P5 ;  /* 0x000000120f027211 */ /* 0x000fe400028f0eff */
[----:B------:R-:W-:Y:S01]  /*12580*/  LEA.HI.X.SX32 R5, R11, UR15, 0x1, P1 ;  /* 0x0000000f0b057c11 */ /* 0x000fe200088f0eff */
[----:B------:R-:W5:Y:S01]  /*12590*/  LDL.LU R29, [R1+0x234] ;  /* 0x00023400011d7983 */ /* 0x000f620000300800 */
[----:B------:R-:W-:-:S03]  /*125a0*/  LEA.HI.X.SX32 R25, R25, UR15, 0x1, P0 ;  /* 0x0000000f19197c11 */ /* 0x000fc600080f0eff */
[----:B------:R2:W-:Y:S04]  /*125b0*/  STL [R1+0x1bc8], R2 ;  /* 0x001bc80201007387 */ /* 0x0005e80000100800 */
[----:B------:R-:W-:Y:S04]  /*125c0*/  STL [R1+0x1eb0], R5 ;  /* 0x001eb00501007387 */ /* 0x000fe80000100800 */
[----:B------:R-:W-:Y:S01]  /*125d0*/  STL [R1+0x1ebc], R25 ;  /* 0x001ebc1901007387 */ /* 0x000fe20000100800 */
[----:B--2---:R-:W-:-:S03]  /*125e0*/  IMAD R2, R28, UR5, RZ ;  /* 0x000000051c027c24 */ /* 0x004fc6000f8e02ff */
[----:B------:R-:W2:Y:S04]  /*125f0*/  LDL.LU R28, [R1+0x238] ;  /* 0x00023800011c7983 */ /* 0x000ea80000300800 */
[----:B------:R-:W-:Y:S01]  /*12600*/  STL [R1+0x1f4c], R2 ;  /* 0x001f4c0201007387 */ /* 0x000fe20000100800 */
[----:B---3--:R-:W-:-:S03]  /*12610*/  IMAD R4, R27, UR5, RZ ;  /* 0x000000051b047c24 */ /* 0x008fc6000f8e02ff */
[----:B------:R-:W3:Y:S04]  /*12620*/  LDL.LU R27, [R1+0x240] ;  /* 0x00024000011b7983 */ /* 0x000ee80000300800 */
[----:B------:R-:W-:Y:S01]  /*12630*/  STL [R1+0x1f50], R4 ;  /* 0x001f500401007387 */ /* 0x000fe20000100800 */
[----:B----4-:R-:W-:Y:S02]  /*12640*/  IMAD R6, R23, UR5, RZ ;  /* 0x0000000517067c24 */ /* 0x010fe4000f8e02ff */
[----:B-----5:R-:W-:-:S03]  /*12650*/  IMAD R7, R21, UR5, RZ ;  /* 0x0000000515077c24 */ /* 0x020fc6000f8e02ff */
[----:B------:R-:W-:Y:S04]  /*12660*/  STL [R1+0x1f54], R6 ;  /* 0x001f540601007387 */ /* 0x000fe80000100800 */
[----:B------:R-:W-:Y:S01]  /*12670*/  STL [R1+0x1f58], R7 ;  /* 0x001f580701007387 */ /* 0x000fe20000100800 */
[----:B------:R-:W-:Y:S02]  /*12680*/  IMAD R8, R20, UR5, RZ ;  /* 0x0000000514087c24 */ /* 0x000fe4000f8e02ff */
[----:B------:R-:W-:-:S03]  /*12690*/  IMAD R9, R16, UR5, RZ ;  /* 0x0000000510097c24 */ /* 0x000fc6000f8e02ff */
        /* <DEDUP_REMOVED lines=9> */
[----:B------:R0:W-:Y:S01]  /*12730*/  STL [R1+0x1f70], R13 ;  /* 0x001f700d01007387 */ /* 0x0001e20000100800 */
[----:B------:R-:W-:-:S03]  /*12740*/  IMAD R14, R0, UR5, RZ ;  /* 0x00000005000e7c24 */ /* 0x000fc6000f8e02ff */
[----:B------:R-:W4:Y:S04]  /*12750*/  LDL.LU R0, [R1+0x254] ;  /* 0x0002540001007983 */ /* 0x000f280000300800 */
[----:B------:R-:W-:Y:S01]  /*12760*/  STL [R1+0x1f74], R14 ;  /* 0x001f740e01007387 */ /* 0x000fe20000100800 */
[----:B------:R-:W-:-:S03]  /*12770*/  IMAD R15, R3, UR5, RZ ;  /* 0x00000005030f7c24 */ /* 0x000fc6000f8e02ff */
[----:B------:R-:W5:Y:S01]  /*12780*/  LDL.LU R3, [R1+0x25c] ;  /* 0x00025c0001037983 */ /* 0x000f620000300800 */
[----:B------:R-:W-:-:S03]  /*12790*/  IMAD R16, R29, UR5, RZ ;  /* 0x000000051d107c24 */ /* 0x000fc6000f8e02ff */
[----:B------:R-:W-:Y:S04]  /*127a0*/  STL [R1+0x1f78], R15 ;  /* 0x001f780f01007387 */ /* 0x000fe80000100800 */
[----:B------:R-:W5:Y:S04]  /*127b0*/  LDL.LU R21, [R1+0x260] ;  /* 0x0002600001157983 */ /* 0x000f680000300800 */
[----:B------:R-:W5:Y:S04]  /*127c0*/  LDL.LU R22, [R1+0x268] ;  /* 0x0002680001167983 */ /* 0x000f680000300800 */
[----:B------:R-:W-:Y:S04]  /*127d0*/  STL [R1+0x1f7c], R16 ;  /* 0x001f7c1001007387 */ /* 0x000fe80000100800 */
[----:B------:R-:W5:Y:S04]  /*127e0*/  LDL.LU R23, [R1+0x270] ;  /* 0x0002700001177983 */ /* 0x000f680000300800 */
[----:B------:R-:W5:Y:S01]  /*127f0*/  LDL.LU R24, [R1+0x278] ;  /* 0x0002780001187983 */ /* 0x000f620000300800 */
[----:B--2---:R-:W-:-:S05]  /*12800*/  IMAD R17, R28, UR5, RZ ;  /* 0x000000051c117c24 */ /* 0x004fca000f8e02ff */
[----:B------:R-:W-:Y:S04]  /*12810*/  STL [R1+0x1f80], R17 ;  /* 0x001f801101007387 */ /* 0x000fe80000100800 */
[----:B0-----:R-:W2:Y:S04]  /*12820*/  LDL.LU R13, [R1+0x27c] ;  /* 0x00027c00010d7983 */ /* 0x001ea80000300800 */
[----:B------:R-:W2:Y:S04]  /*12830*/  LDL.LU R12, [R1+0x284] ;  /* 0x00028400010c7983 */ /* 0x000ea80000300800 */
        /* <DEDUP_REMOVED lines=12> */
[----:B------:R-:W2:Y:S01]  /*12900*/  LDL.LU R28, [R1+0x318] ;  /* 0x00031800011c7983 */ /* 0x000ea20000300800 */
[----:B---3--:R-:W-:-:S03]  /*12910*/  IMAD R18, R27, UR5, RZ ;  /* 0x000000051b127c24 */ /* 0x008fc6000f8e02ff */
[----:B------:R-:W3:Y:S04]  /*12920*/  LDL.LU R27, [R1+0x320] ;  /* 0x00032000011b7983 */ /* 0x000ee80000300800 */
[----:B------:R-:W-:Y:S01]  /*12930*/  STL [R1+0x1f84], R18 ;  /* 0x001f841201007387 */ /* 0x000fe20000100800 */
[----:B----4-:R-:W-:-:S03]  /*12940*/  IMAD R19, R0, UR5, RZ ;  /* 0x0000000500137c24 */ /* 0x010fc6000f8e02ff */
[----:B------:R-:W4:Y:S04]  /*12950*/  LDL.LU R0, [R1+0x32c] ;  /* 0x00032c0001007983 */ /* 0x000f280000300800 */
[----:B------:R-:W-:Y:S01]  /*12960*/  STL [R1+0x1f88], R19 ;  /* 0x001f881301007387 */ /* 0x000fe20000100800 */
[----:B-----5:R-:W-:-:S03]  /*12970*/  IMAD R20, R3, UR5, RZ ;  /* 0x0000000503147c24 */ /* 0x020fc6000f8e02ff */
[----:B------:R-:W5:Y:S01]  /*12980*/  LDL.LU R3, [R1+0x334] ;  /* 0x0003340001037983 */ /* 0x000f620000300800 */
[----:B------:R-:W-:-:S03]  /*12990*/  IMAD R21, R21, UR5, RZ ;  /* 0x0000000515157c24 */ /* 0x000fc6000f8e02ff */
[----:B------:R-:W-:Y:S01]  /*129a0*/  STL [R1+0x1f8c], R20 ;  /* 0x001f8c1401007387 */ /* 0x000fe20000100800 */
[----:B------:R-:W-:-:S03]  /*129b0*/  IMAD R22, R22, UR5, RZ ;  /* 0x0000000516167c24 */ /* 0x000fc6000f8e02ff */
[----:B------:R-:W-:Y:S01]  /*129c0*/  STL [R1+0x1f90], R21 ;  /* 0x001f901501007387 */ /* 0x000fe20000100800 */
[----:B------:R-:W-:-:S03]  /*129d0*/  IMAD R23, R23, UR5, RZ ;  /* 0x0000000517177c24 */ /* 0x000fc6000f8e02ff */
[----:B------:R-:W-:Y:S01]  /*129e0*/  STL [R1+0x1f94], R22 ;  /* 0x001f941601007387 */ /* 0x000fe20000100800 */
[----:B------:R-:W-:-:S03]  /*129f0*/  IMAD R24, R24, UR5, RZ ;  /* 0x0000000518187c24 */ /* 0x000fc6000f8e02ff */
[----:B------:R-:W-:Y:S04]  /*12a00*/  STL [R1+0x1f98], R23 ;  /* 0x001f981701007387 */ /* 0x000fe80000100800 */
[----:B------:R-:W-:Y:S01]  /*12a10*/  STL [R1+0x1f9c], R24 ;  /* 0x001f9c1801007387 */ /* 0x000fe20000100800 */
[----:B--2---:R-:W-:Y:S02]  /*12a20*/  IMAD R13, R13, UR5, RZ ;  /* 0x000000050d0d7c24 */ /* 0x004fe4000f8e02ff */
[----:B------:R-:W-:-:S03]  /*12a30*/  IMAD R12, R12, UR5, RZ ;  /* 0x000000050c0c7c24 */ /* 0x000fc6000f8e02ff */
[----:B------:R-:W-:Y:S01]  /*12a40*/  STL [R1+0x18], R13 ;  /* 0x0000180d01007387 */ /* 0x000fe20000100800 */
        /* <DEDUP_REMOVED lines=13> */
[----:B------:R0:W-:Y:S01]  /*12b20*/  STL [R1+0x50], R6 ;  /* 0x0000500601007387 */ /* 0x0001e20000100800 */
[----:B------:R-:W-:-:S03]  /*12b30*/  IMAD R2, R2, UR5, RZ ;  /* 0x0000000502027c24 */ /* 0x000fc6000f8e02ff */
[----:B------:R1:W-:Y:S04]  /*12b40*/  STL [R1+0x58], R4 ;  /* 0x0000580401007387 */ /* 0x0003e80000100800 */
[----:B------:R2:W-:Y:S01]  /*12b50*/  STL [R1+0x68], R2 ;  /* 0x0000680201007387 */ /* 0x0005e20000100800 */
[----:B0-----:R-:W-:Y:S02]  /*12b60*/  IMAD R6, R25, UR5, RZ ;  /* 0x0000000519067c24 */ /* 0x001fe4000f8e02ff */
[----:B-1----:R-:W-:-:S03]  /*12b70*/  IMAD R4, R5, UR5, RZ ;  /* 0x0000000505047c24 */ /* 0x002fc6000f8e02ff */
[----:B------:R-:W-:Y:S01]  /*12b80*/  STL [R1+0x7c], R6 ;  /* 0x00007c0601007387 */ /* 0x000fe20000100800 */
[----:B--2---:R-:W-:Y:S02]  /*12b90*/  IMAD R2, R26, UR5, RZ ;  /* 0x000000051a027c24 */ /* 0x004fe4000f8e02ff */
[----:B------:R-:W-:Y:S01]  /*12ba0*/  IMAD R5, R29, UR5, RZ ;  /* 0x000000051d057c24 */ /* 0x000fe2000f8e02ff */
[----:B------:R0:W-:Y:S04]  /*12bb0*/  STL [R1+0x84], R4 ;  /* 0x0000840401007387 */ /* 0x0001e80000100800 */
[----:B------:R3:W-:Y:S04]  /*12bc0*/  STL [R1+0xa4], R2 ;  /* 0x0000a40201007387 */ /* 0x0007e80000100800 */
[----:B------:R-:W-:Y:S01]  /*12bd0*/  STL [R1+0xb8], R5 ;  /* 0x0000b80501007387 */ /* 0x000fe20000100800 */
[----:B0-----:R-:W-:-:S03]  /*12be0*/  IMAD R4, R28, UR5, RZ ;  /* 0x000000051c047c24 */ /* 0x001fc6000f8e02ff */
[----:B------:R-:W2:Y:S01]  /*12bf0*/  LDL.LU R24, [R1+0x338] ;  /* 0x0003380001187983 */ /* 0x000ea20000300800 */
[----:B---3--:R-:W-:-:S03]  /*12c00*/  IMAD R2, R27, UR5, RZ ;  /* 0x000000051b027c24 */ /* 0x008fc6000f8e02ff */
[----:B------:R-:W-:Y:S04]  /*12c10*/  STL [R1+0xc8], R4 ;  /* 0x0000c80401007387 */ /* 0x000fe80000100800 */
[----:B------:R-:W3:Y:S04]  /*12c20*/  LDL.LU R27, [R1+0x340] ;  /* 0x00034000011b7983 */ /* 0x000ee80000300800 */
[----:B------:R4:W-:Y:S04]  /*12c30*/  STL [R1+0xe0], R2 ;  /* 0x0000e00201007387 */ /* 0x0009e80000100800 */
[----:B------:R-:W3:Y:S01]  /*12c40*/  LDL.LU R23, [R1+0x350] ;  /* 0x0003500001177983 */ /* 0x000ee20000300800 */
[----:B----4-:R-:W-:-:S03]  /*12c50*/  IMAD R2, R0, UR5, RZ ;  /* 0x0000000500027c24 */ /* 0x010fc6000f8e02ff */
[----:B------:R-:W4:Y:S04]  /*12c60*/  LDL.LU R0, [R1+0x354] ;  /* 0x0003540001007983 */ /* 0x000f280000300800 */
[----:B------:R5:W-:Y:S04]  /*12c70*/  STL [R1+0xf0], R2 ;  /* 0x0000f00201007387 */ /* 0x000be80000100800 */
[----:B------:R-:W4:Y:S04]  /*12c80*/  LDL.LU R22, [R1+0x35c] ;  /* 0x00035c0001167983 */ /* 0x000f280000300800 */
[----:B------:R-:W4:Y:S01]  /*12c90*/  LDL.LU R21, [R1+0x364] ;  /* 0x0003640001157983 */ /* 0x000f220000300800 */
[----:B-----5:R-:W-:-:S05]  /*12ca0*/  IMAD R2, R3, UR5, RZ ;  /* 0x0000000503027c24 */ /* 0x020fca000f8e02ff */
[----:B------:R0:W-:Y:S04]  /*12cb0*/  STL [R1+0x104], R2 ;  /* 0x0001040201007387 */ /* 0x0001e80000100800 */
[----:B------:R-:W5:Y:S04]  /*12cc0*/  LDL.LU R20, [R1+0x368] ;  /* 0x0003680001147983 */ /* 0x000f680000300800 */
        /* <DEDUP_REMOVED lines=15> */
[----:B0-----:R-:W5:Y:S04]  /*12dc0*/  LDL.LU R2, [R1+0x47c] ;  /* 0x00047c0001027983 */ /* 0x001f680000300800 */
[----:B------:R-:W5:Y:S04]  /*12dd0*/  LDL.LU R25, [R1+0x478] ;  /* 0x0004780001197983 */ /* 0x000f680000300800 */
[----:B------:R-:W5:Y:S04]  /*12de0*/  LDL.LU R5, [R1+0x474] ;  /* 0x0004740001057983 */ /* 0x000f680000300800 */
[----:B------:R-:W5:Y:S04]  /*12df0*/  LDL.LU R26, [R1+0x470] ;  /* 0x00047000011a7983 */ /* 0x000f680000300800 */
[----:B------:R-:W5:Y:S04]  /*12e00*/  LDL.LU R29, [R1+0x46c] ;  /* 0x00046c00011d7983 */ /* 0x000f680000300800 */
[----:B------:R-:W5:Y:S04]  /*12e10*/  LDL.LU R28, [R1+0x468] ;  /* 0x00046800011c7983 */ /* 0x000f680000300800 */
[----:B------:R-:W5:Y:S01]  /*12e20*/  LDL.LU R3, [R1+0x464] ;  /* 0x0004640001037983 */ /* 0x000f620000300800 */
[----:B--2---:R-:W-:-:S05]  /*12e30*/  IMAD R24, R24, UR5, RZ ;  /* 0x0000000518187c24 */ /* 0x004fca000f8e02ff */
[----:B------:R3:W-:Y:S02]  /*12e40*/  STL [R1+0x118], R24 ;  /* 0x0001181801007387 */ /* 0x0007e40000100800 */
[----:B---3--:R-:W-:Y:S02]  /*12e50*/  IMAD R24, R27, UR5, RZ ;  /* 0x000000051b187c24 */ /* 0x008fe4000f8e02ff */
[----:B------:R-:W2:Y:S04]  /*12e60*/  LDL.LU R27, [R1+0x460] ;  /* 0x00046000011b7983 */ /* 0x000ea80000300800 */
[----:B------:R0:W-:Y:S02]  /*12e70*/  STL [R1+0x12c], R24 ;  /* 0x00012c1801007387 */ /* 0x0001e40000100800 */
[----:B0-----:R-:W-:-:S02]  /*12e80*/  IMAD R24, R23, UR5, RZ ;  /* 0x0000000517187c24 */ /* 0x001fc4000f8e02ff */
[----:B----4-:R-:W-:Y:S02]  /*12e90*/  IMAD R23, R0, UR5, RZ ;  /* 0x0000000500177c24 */ /* 0x010fe4000f8e02ff */
[----:B------:R-:W3:Y:S01]  /*12ea0*/  LDL.LU R0, [R1+0x45c] ;  /* 0x00045c0001007983 */ /* 0x000ee20000300800 */
[----:B------:R-:W-:-:S03]  /*12eb0*/  IMAD R22, R22, UR5, RZ ;  /* 0x0000000516167c24 */ /* 0x000fc6000f8e02ff */
[----:B------:R-:W-:Y:S01]  /*12ec0*/  STL [R1+0x140], R24 ;  /* 0x0001401801007387 */ /* 0x000fe20000100800 */
[----:B------:R-:W-:-:S03]  /*12ed0*/  IMAD R21, R21, UR5, RZ ;  /* 0x0000000515157c24 */ /* 0x000fc6000f8e02ff */
[----:B------:R-:W-:Y:S04]  /*12ee0*/  STL [R1+0x154], R23 ;  /* 0x0001541701007387 */ /* 0x000fe80000100800 */
[----:B------:R-:W-:Y:S01]  /*12ef0*/  STL [R1+0x164], R22 ;  /* 0x0001641601007387 */ /* 0x000fe20000100800 */
[----:B-----5:R-:W-:-:S03]  /*12f00*/  IMAD R20, R20, UR5, RZ ;  /* 0x0000000514147c24 */ /* 0x020fc6000f8e02ff */
        /* <DEDUP_REMOVED lines=37> */
[----:B----4-:R-:W-:Y:S02]  /*13160*/  IMAD R2, R26, UR5, RZ ;  /* 0x000000051a027c24 */ /* 0x010fe4000f8e02ff */
[----:B------:R-:W-:Y:S01]  /*13170*/  IMAD R5, R29, UR5, RZ ;  /* 0x000000051d057c24 */ /* 0x000fe2000f8e02ff */
[----:B------:R0:W-:Y:S04]  /*13180*/  STL [R1+0x234], R4 ;  /* 0x0002340401007387 */ /* 0x0001e80000100800 */
[----:B------:R1:W-:Y:S04]  /*13190*/  STL [R1+0x238], R2 ;  /* 0x0002380201007387 */ /* 0x0003e80000100800 */
[----:B------:R-:W-:Y:S01]  /*131a0*/  STL [R1+0x240], R5 ;  /* 0x0002400501007387 */ /* 0x000fe20000100800 */
[----:B0-----:R-:W-:-:S03]  /*131b0*/  IMAD R4, R28, UR5, RZ ;  /* 0x000000051c047c24 */ /* 0x001fc6000f8e02ff */
[----:B------:R-:W4:Y:S01]  /*131c0*/  LDL.LU R24, [R1+0x458] ;  /* 0x0004580001187983 */ /* 0x000f220000300800 */
[----:B-1----:R-:W-:-:S03]  /*131d0*/  IMAD R2, R3, UR5, RZ ;  /* 0x0000000503027c24 */ /* 0x002fc6000f8e02ff */
[----:B------:R-:W-:Y:S04]  /*131e0*/  STL [R1+0x254], R4 ;  /* 0x0002540401007387 */ /* 0x000fe80000100800 */
[----:B------:R-:W5:Y:S04]  /*131f0*/  LDL.LU R3, [R1+0x454] ;  /* 0x0004540001037983 */ /* 0x000f680000300800 */
[----:B------:R2:W-:Y:S04]  /*13200*/  STL [R1+0x25c], R2 ;  /* 0x00025c0201007387 */ /* 0x0005e80000100800 */
[----:B------:R-:W5:Y:S01]  /*13210*/  LDL.LU R23, [R1+0x450] ;  /* 0x0004500001177983 */ /* 0x000f620000300800 */
[----:B--2---:R-:W-:-:S03]  /*13220*/  IMAD R2, R27, UR5, RZ ;  /* 0x000000051b027c24 */ /* 0x004fc6000f8e02ff */
[----:B------:R-:W2:Y:S04]  /*13230*/  LDL.LU R27, [R1+0x44c] ;  /* 0x00044c00011b7983 */ /* 0x000ea80000300800 */
[----:B------:R0:W-:Y:S04]  /*13240*/  STL [R1+0x260], R2 ;  /* 0x0002600201007387 */ /* 0x0001e80000100800 */
[----:B------:R-:W2:Y:S04]  /*13250*/  LDL.LU R22, [R1+0x448] ;  /* 0x0004480001167983 */ /* 0x000ea80000300800 */
[----:B------:R-:W2:Y:S01]  /*13260*/  LDL.LU R21, [R1+0x444] ;  /* 0x0004440001157983 */ /* 0x000ea20000300800 */
[----:B---3--:R-:W-:-:S05]  /*13270*/  IMAD R0, R0, UR5, RZ ;  /* 0x0000000500007c24 */ /* 0x008fca000f8e02ff */
[----:B------:R1:W-:Y:S04]  /*13280*/  STL [R1+0x268], R0 ;  /* 0x0002680001007387 */ /* 0x0003e80000100800 */
        /* <DEDUP_REMOVED lines=16> */
[----:B0-----:R-:W3:Y:S04]  /*13390*/  LDL.LU R2, [R1+0x400] ;  /* 0x0004000001027983 */ /* 0x001ee80000300800 */
[----:B------:R-:W3:Y:S04]  /*133a0*/  LDL.LU R25, [R1+0x3fc] ;  /* 0x0003fc0001197983 */ /* 0x000ee80000300800 */
[----:B------:R-:W3:Y:S04]  /*133b0*/  LDL.LU R5, [R1+0x3f8] ;  /* 0x0003f80001057983 */ /* 0x000ee80000300800 */
[----:B------:R-:W3:Y:S04]  /*133c0*/  LDL.LU R26, [R1+0x3f4] ;  /* 0x0003f400011a7983 */ /* 0x000ee80000300800 */
[----:B------:R-:W3:Y:S04]  /*133d0*/  LDL.LU R29, [R1+0x3f0] ;  /* 0x0003f000011d7983 */ /* 0x000ee80000300800 */
[----:B------:R-:W3:Y:S04]  /*133e0*/  LDL.LU R28, [R1+0x3ec] ;  /* 0x0003ec00011c7983 */ /* 0x000ee80000300800 */
[----:B-1----:R-:W3:Y:S01]  /*133f0*/  LDL.LU R0, [R1+0x3e4] ;  /* 0x0003e40001007983 */ /* 0x002ee20000300800 */
[----:B----4-:R-:W-:-:S05]  /*13400*/  IMAD R24, R24, UR5, RZ ;  /* 0x0000000518187c24 */ /* 0x010fca000f8e02ff */
[----:B------:R5:W-:Y:S02]  /*13410*/  STL [R1+0x270], R24 ;  /* 0x0002701801007387 */ /* 0x000be40000100800 */
[----:B-----5:R-:W-:Y:S02]  /*13420*/  IMAD R24, R3, UR5, RZ ;  /* 0x0000000503187c24 */ /* 0x020fe4000f8e02ff */
[----:B------:R-:W4:Y:S04]  /*13430*/  LDL.LU R3, [R1+0x3dc] ;  /* 0x0003dc0001037983 */ /* 0x000f280000300800 */
[----:B------:R0:W-:Y:S02]  /*13440*/  STL [R1+0x278], R24 ;  /* 0x0002781801007387 */ /* 0x0001e40000100800 */
[----:B0-----:R-:W-:-:S02]  /*13450*/  IMAD R24, R23, UR5, RZ ;  /* 0x0000000517187c24 */ /* 0x001fc4000f8e02ff */
[----:B--2---:R-:W-:Y:S02]  /*13460*/  IMAD R23, R27, UR5, RZ ;  /* 0x000000051b177c24 */ /* 0x004fe4000f8e02ff */
[----:B------:R-:W2:Y:S01]  /*13470*/  LDL.LU R27, [R1+0x3d8] ;  /* 0x0003d800011b7983 */ /* 0x000ea20000300800 */
[----:B------:R-:W-:-:S03]  /*13480*/  IMAD R22, R22, UR5, RZ ;  /* 0x0000000516167c24 */ /* 0x000fc6000f8e02ff */
[----:B------:R-:W-:Y:S01]  /*13490*/  STL [R1+0x27c], R24 ;  /* 0x00027c1801007387 */ /* 0x000fe20000100800 */
[----:B------:R-:W-:-:S03]  /*134a0*/  IMAD R21, R21, UR5, RZ ;  /* 0x0000000515157c24 */ /* 0x000fc6000f8e02ff */
[----:B------:R-:W-:Y:S04]  /*134b0*/  STL [R1+0x284], R23 ;  /* 0x0002841701007387 */ /* 0x000fe80000100800 */
[----:B------:R-:W-:Y:S04]  /*134c0*/  STL [R1+0x28c], R22 ;  /* 0x00028c1601007387 */ /* 0x000fe80000100800 */
[----:B------:R-:W-:Y:S01]  /*134d0*/  STL [R1+0x298], R21 ;  /* 0x0002981501007387 */ /* 0x000fe20000100800 */
[----:B---3--:R-:W-:Y:S02]  /*134e0*/  IMAD R20, R20, UR5, RZ ;  /* 0x0000000514147c24 */ /* 0x008fe4000f8e02ff */
        /* <DEDUP_REMOVED lines=36> */
[----:B---3--:R-:W-:Y:S02]  /*13730*/  IMAD R2, R26, UR5, RZ ;  /* 0x000000051a027c24 */ /* 0x008fe4000f8e02ff */
[----:B------:R-:W-:Y:S01]  /*13740*/  IMAD R5, R29, UR5, RZ ;  /* 0x000000051d057c24 */ /* 0x000fe2000f8e02ff */
[----:B------:R0:W-:Y:S04]  /*13750*/  STL [R1+0x35c], R4 ;  /* 0x00035c0401007387 */ /* 0x0001e80000100800 */
[----:B------:R1:W-:Y:S04]  /*13760*/  STL [R1+0x364], R2 ;  /* 0x0003640201007387 */ /* 0x0003e80000100800 */
[----:B------:R-:W-:Y:S01]  /*13770*/  STL [R1+0x368], R5 ;  /* 0x0003680501007387 */ /* 0x000fe20000100800 */
[----:B0-----:R-:W-:-:S03]  /*13780*/  IMAD R4, R28, UR5, RZ ;  /* 0x000000051c047c24 */ /* 0x001fc6000f8e02ff */
[----:B------:R-:W3:Y:S01]  /*13790*/  LDL.LU R24, [R1+0x3d0] ;  /* 0x0003d00001187983 */ /* 0x000ee20000300800 */
[----:B-1----:R-:W-:-:S03]  /*137a0*/  IMAD R2, R0, UR5, RZ ;  /* 0x0000000500027c24 */ /* 0x002fc6000f8e02ff */
[----:B------:R-:W-:Y:S04]  /*137b0*/  STL [R1+0x380], R4 ;  /* 0x0003800401007387 */ /* 0x000fe80000100800 */
[----:B------:R-:W5:Y:S04]  /*137c0*/  LDL.LU R0, [R1+0x3cc] ;  /* 0x0003cc0001007983 */ /* 0x000f680000300800 */
[----:B------:R4:W-:Y:S04]  /*137d0*/  STL [R1+0x384], R2 ;  /* 0x0003840201007387 */ /* 0x0009e80000100800 */
[----:B------:R-:W5:Y:S01]  /*137e0*/  LDL.LU R23, [R1+0x3c4] ;  /* 0x0003c40001177983 */ /* 0x000f620000300800 */
[----:B----4-:R-:W-:-:S03]  /*137f0*/  IMAD R2, R3, UR5, RZ ;  /* 0x0000000503027c24 */ /* 0x010fc6000f8e02ff */
[----:B------:R-:W4:Y:S04]  /*13800*/  LDL.LU R3, [R1+0x3b8] ;  /* 0x0003b80001037983 */ /* 0x000f280000300800 */
[----:B------:R2:W-:Y:S04]  /*13810*/  STL [R1+0x38c], R2 ;  /* 0x00038c0201007387 */ /* 0x0005e80000100800 */
[----:B------:R-:W4:Y:S04]  /*13820*/  LDL.LU R22, [R1+0x3b4] ;  /* 0x0003b40001167983 */ /* 0x000f280000300800 */
[----:B------:R-:W4:Y:S01]  /*13830*/  LDL.LU R21, [R1+0x3a8] ;  /* 0x0003a80001157983 */ /* 0x000f220000300800 */
[----:B--2---:R-:W-:-:S05]  /*13840*/  IMAD R2, R27, UR5, RZ ;  /* 0x000000051b027c24 */ /* 0x004fca000f8e02ff */
[----:B------:R0:W-:Y:S04]  /*13850*/  STL [R1+0x390], R2 ;  /* 0x0003900201007387 */ /* 0x0001e80000100800 */
        /* <DEDUP_REMOVED lines=16> */
[----:B0-----:R-:W2:Y:S04]  /*13960*/  LDL.LU R2, [R1+0x33c] ;  /* 0x00033c0001027983 */ /* 0x001ea80000300800 */
[----:B------:R-:W2:Y:S04]  /*13970*/  LDL.LU R25, [R1+0x330] ;  /* 0x0003300001197983 */ /* 0x000ea80000300800 */
[----:B------:R-:W2:Y:S04]  /*13980*/  LDL.LU R5, [R1+0x328] ;  /* 0x0003280001057983 */ /* 0x000ea80000300800 */
[----:B------:R-:W2:Y:S04]  /*13990*/  LDL.LU R26, [R1+0x324] ;  /* 0x00032400011a7983 */ /* 0x000ea80000300800 */
[----:B------:R-:W2:Y:S04]  /*139a0*/  LDL.LU R29, [R1+0x31c] ;  /* 0x00031c00011d7983 */ /* 0x000ea80000300800 */
[----:B------:R-:W2:Y:S04]  /*139b0*/  LDL.LU R28, [R1+0x310] ;  /* 0x00031000011c7983 */ /* 0x000ea80000300800 */
[----:B------:R-:W2:Y:S01]  /*139c0*/  LDL.LU R27, [R1+0x30c] ;  /* 0x00030c00011b7983 */ /* 0x000ea20000300800 */
[----:B---3--:R-:W-:-:S05]  /*139d0*/  IMAD R24, R24, UR5, RZ ;  /* 0x0000000518187c24 */ /* 0x008fca000f8e02ff */
[----:B------:R5:W-:Y:S02]  /*139e0*/  STL [R1+0x3ac], R24 ;  /* 0x0003ac1801007387 */ /* 0x000be40000100800 */
[----:B-----5:R-:W-:Y:S02]  /*139f0*/  IMAD R24, R0, UR5, RZ ;  /* 0x0000000500187c24 */ /* 0x020fe4000f8e02ff */
[----:B------:R-:W3:Y:S04]  /*13a00*/  LDL.LU R0, [R1+0x308] ;  /* 0x0003080001007983 */ /* 0x000ee80000300800 */
[----:B------:R0:W-:Y:S02]  /*13a10*/  STL [R1+0x3b0], R24 ;  /* 0x0003b01801007387 */ /* 0x0001e40000100800 */
[----:B0-----:R-:W-:-:S02]  /*13a20*/  IMAD R24, R23, UR5, RZ ;  /* 0x0000000517187c24 */ /* 0x001fc4000f8e02ff */
[----:B----4-:R-:W-:Y:S02]  /*13a30*/  IMAD R23, R3, UR5, RZ ;  /* 0x0000000503177c24 */ /* 0x010fe4000f8e02ff */
[----:B------:R-:W4:Y:S01]  /*13a40*/  LDL.LU R3, [R1+0x304] ;  /* 0x0003040001037983 */ /* 0x000f220000300800 */
[----:B------:R-:W-:-:S03]  /*13a50*/  IMAD R22, R22, UR5, RZ ;  /* 0x0000000516167c24 */ /* 0x000fc6000f8e02ff */
[----:B------:R-:W-:Y:S01]  /*13a60*/  STL [R1+0x3bc], R24 ;  /* 0x0003bc1801007387 */ /* 0x000fe20000100800 */
[----:B------:R-:W-:-:S03]  /*13a70*/  IMAD R21, R21, UR5, RZ ;  /* 0x0000000515157c24 */ /* 0x000fc6000f8e02ff */
[----:B------:R-:W-:Y:S04]  /*13a80*/  STL [R1+0x3b8], R23 ;  /* 0x0003b81701007387 */ /* 0x000fe80000100800 */
        /* <DEDUP_REMOVED lines=46> */
[----:B-1----:R-:W-:-:S03]  /*13d70*/  IMAD R2, R27, UR5, RZ ;  /* 0x000000051b027c24 */ /* 0x002fc6000f8e02ff */
[----:B------:R-:W-:Y:S04]  /*13d80*/  STL [R1+0x310], R4 ;  /* 0x0003100401007387 */ /* 0x000fe80000100800 */
[----:B------:R-:W5:Y:S04]  /*13d90*/  LDL.LU R27, [R1+0x2fc] ;  /* 0x0002fc00011b7983 */ /* 0x000f680000300800 */
[----:B------:R3:W-:Y:S04]  /*13da0*/  STL [R1+0x30c], R2 ;  /* 0x00030c0201007387 */ /* 0x0007e80000100800 */
[----:B------:R-:W5:Y:S01]  /*13db0*/  LDL.LU R23, [R1+0x2f0] ;  /* 0x0002f00001177983 */ /* 0x000f620000300800 */
[----:B---3--:R-:W-:-:S03]  /*13dc0*/  IMAD R2, R0, UR5, RZ ;  /* 0x0000000500027c24 */ /* 0x008fc6000f8e02ff */
[----:B------:R-:W3:Y:S04]  /*13dd0*/  LDL.LU R0, [R1+0x2ec] ;  /* 0x0002ec0001007983 */ /* 0x000ee80000300800 */
[----:B------:R4:W-:Y:S04]  /*13de0*/  STL [R1+0x308], R2 ;  /* 0x0003080201007387 */ /* 0x0009e80000100800 */
[----:B------:R-:W3:Y:S04]  /*13df0*/  LDL.LU R22, [R1+0x2e4] ;  /* 0x0002e40001167983 */ /* 0x000ee80000300800 */
[----:B------:R-:W3:Y:S01]  /*13e00*/  LDL.LU R21, [R1+0x2dc] ;  /* 0x0002dc0001157983 */ /* 0x000ee20000300800 */
[----:B----4-:R-:W-:-:S05]  /*13e10*/  IMAD R2, R3, UR5, RZ ;  /* 0x0000000503027c24 */ /* 0x010fca000f8e02ff */
[----:B------:R0:W-:Y:S04]  /*13e20*/  STL [R1+0x304], R2 ;  /* 0x0003040201007387 */ /* 0x0001e80000100800 */
[----:B------:R-:W4:Y:S04]  /*13e30*/  LDL.LU R20, [R1+0x2d0] ;  /* 0x0002d00001147983 */ /* 0x000f280000300800 */
        /* <DEDUP_REMOVED lines=15> */
[----:B0-----:R-:W4:Y:S04]  /*13f30*/  LDL.LU R2, [R1+0x26c] ;  /* 0x00026c0001027983 */ /* 0x001f280000300800 */
[----:B------:R-:W4:Y:S04]  /*13f40*/  LDL.LU R25, [R1+0x264] ;  /* 0x0002640001197983 */ /* 0x000f280000300800 */
[----:B------:R-:W4:Y:S04]  /*13f50*/  LDL.LU R5, [R1+0x258] ;  /* 0x0002580001057983 */ /* 0x000f280000300800 */
[----:B------:R-:W4:Y:S04]  /*13f60*/  LDL.LU R26, [R1+0x250] ;  /* 0x00025000011a7983 */ /* 0x000f280000300800 */
[----:B------:R-:W4:Y:S04]  /*13f70*/  LDL.LU R29, [R1+0x24c] ;  /* 0x00024c00011d7983 */ /* 0x000f280000300800 */
[----:B------:R-:W4:Y:S04]  /*13f80*/  LDL.LU R28, [R1+0x248] ;  /* 0x00024800011c7983 */ /* 0x000f280000300800 */
[----:B------:R-:W4:Y:S01]  /*13f90*/  LDL.LU R3, [R1+0x244] ;  /* 0x0002440001037983 */ /* 0x000f220000300800 */
[----:B--2---:R-:W-:-:S05]  /*13fa0*/  IMAD R24, R24, UR5, RZ ;  /* 0x0000000518187c24 */ /* 0x004fca000f8e02ff */
[----:B------:R5:W-:Y:S02]  /*13fb0*/  STL [R1+0x300], R24 ;  /* 0x0003001801007387 */ /* 0x000be40000100800 */
[----:B-----5:R-:W-:Y:S02]  /*13fc0*/  IMAD R24, R27, UR5, RZ ;  /* 0x000000051b187c24 */ /* 0x020fe4000f8e02ff */
[----:B------:R-:W2:Y:S04]  /*13fd0*/  LDL.LU R27, [R1+0x23c] ;  /* 0x00023c00011b7983 */ /* 0x000ea80000300800 */
[----:B------:R0:W-:Y:S02]  /*13fe0*/  STL [R1+0x2fc], R24 ;  /* 0x0002fc1801007387 */ /* 0x0001e40000100800 */
[----:B0-----:R-:W-:-:S02]  /*13ff0*/  IMAD R24, R23, UR5, RZ ;  /* 0x0000000517187c24 */ /* 0x001fc4000f8e02ff */
[----:B---3--:R-:W-:Y:S02]  /*14000*/  IMAD R23, R0, UR5, RZ ;  /* 0x0000000500177c24 */ /* 0x008fe4000f8e02ff */
[----:B------:R-:W3:Y:S01]  /*14010*/  LDL.LU R0, [R1+0x228] ;  /* 0x0002280001007983 */ /* 0x000ee20000300800 */
[----:B------:R-:W-:-:S03]  /*14020*/  IMAD R22, R22, UR5, RZ ;  /* 0x0000000516167c24 */ /* 0x000fc6000f8e02ff */
[----:B------:R-:W-:Y:S01]  /*14030*/  STL [R1+0x2f0], R24 ;  /* 0x0002f01801007387 */ /* 0x000fe20000100800 */
[----:B------:R-:W-:-:S03]  /*14040*/  IMAD R21, R21, UR5, RZ ;  /* 0x0000000515157c24 */ /* 0x000fc6000f8e02ff */
[----:B------:R-:W-:Y:S04]  /*14050*/  STL [R1+0x2ec], R23 ;  /* 0x0002ec1701007387 */ /* 0x000fe80000100800 */
[----:B------:R-:W-:Y:S04]  /*14060*/  STL [R1+0x2e4], R22 ;  /* 0x0002e41601007387 */ /* 0x000fe80000100800 */
[----:B------:R-:W-:Y:S01]  /*14070*/  STL [R1+0x3c0], R21 ;  /* 0x0003c01501007387 */ /* 0x000fe20000100800 */
[----:B----4-:R-:W-:Y:S02]  /*14080*/  IMAD R20, R20, UR5, RZ ;  /* 0x0000000514147c24 */ /* 0x010fe4000f8e02ff */
        /* <DEDUP_REMOVED lines=222> */
[----:B--2---:R-:W-:-:S03]  /*14e70*/  IMAD R2, R26, UR5, RZ ;  /* 0x000000051a027c24 */ /* 0x004fc6000f8e02ff */
[----:B------:R0:W-:Y:S01]  /*14e80*/  STL [R1+0x5c4], R4 ;  /* 0x0005c40401007387 */ /* 0x0001e20000100800 */
[----:B------:R-:W-:-:S03]  /*14e90*/  IMAD R5, R29, UR5, RZ ;  /* 0x000000051d057c24 */ /* 0x000fc6000f8e02ff */
[----:B------:R1:W-:Y:S01]  /*14ea0*/  STL [R1+0x5cc], R2 ;  /* 0x0005cc0201007387 */ /* 0x0003e20000100800 */
[----:B0-----:R-:W-:-:S03]  /*14eb0*/  IMAD R4, R28, UR5, RZ ;  /* 0x000000051c047c24 */ /* 0x001fc6000f8e02ff */
[----:B------:R-:W-:Y:S01]  /*14ec0*/  STL [R1+0x5d0], R5 ;  /* 0x0005d00501007387 */ /* 0x000fe20000100800 */
[----:B-1----:R-:W-:-:S03]  /*14ed0*/  IMAD R2, R27, UR5, RZ ;  /* 0x000000051b027c24 */ /* 0x002fc6000f8e02ff */
[----:B------:R-:W2:Y:S04]  /*14ee0*/  LDL.LU R24, [R1+0xc0] ;  /* 0x0000c00001187983 */ /* 0x000ea80000300800 */
[----:B------:R-:W-:Y:S04]  /*14ef0*/  STL [R1+0x5d8], R4 ;  /* 0x0005d80401007387 */ /* 0x000fe80000100800 */
[----:B------:R-:W5:Y:S04]  /*14f00*/  LDL.LU R28, [R1+0xbc] ;  /* 0x0000bc00011c7983 */ /* 0x000f680000300800 */
[----:B------:R-:W-:Y:S04]  /*14f10*/  STL [R1+0x5dc], R2 ;  /* 0x0005dc0201007387 */ /* 0x000fe80000100800 */
[----:B------:R-:W5:Y:S04]  /*14f20*/  LDL.LU R23, [R1+0xb4] ;  /* 0x0000b40001177983 */ /* 0x000f680000300800 */
[----:B------:R-:W5:Y:S01]  /*14f30*/  LDL.LU R27, [R1+0xb0] ;  /* 0x0000b000011b7983 */ /* 0x000f620000300800 */
[----:B---3--:R-:W-:-:S05]  /*14f40*/  IMAD R0, R0, UR5, RZ ;  /* 0x0000000500007c24 */ /* 0x008fca000f8e02ff */
        /* <DEDUP_REMOVED lines=27> */
[----:B------:R-:W4:Y:S01]  /*15100*/  LDL.LU R29, [R1+0x8] ;  /* 0x00000800011d7983 */ /* 0x000f220000300800 */
[----:B--2---:R-:W-:-:S05]  /*15110*/  IMAD R24, R24, UR5, RZ ;  /* 0x0000000518187c24 */ /* 0x004fca000f8e02ff */
[----:B------:R0:W-:Y:S01]  /*15120*/  STL [R1+0x5f0], R24 ;  /* 0x0005f01801007387 */ /* 0x0001e20000100800 */
[----:B-----5:R-:W-:-:S03]  /*15130*/  IMAD R28, R28, UR5, RZ ;  /* 0x000000051c1c7c24 */ /* 0x020fc6000f8e02ff */
[----:B0-----:R-:W2:Y:S01]  /*15140*/  LDL.LU R24, [R1+0x1f9c] ;  /* 0x001f9c0001187983 */ /* 0x001ea20000300800 */
[----:B------:R-:W-:-:S03]  /*15150*/  IMAD R23, R23, UR5, RZ ;  /* 0x0000000517177c24 */ /* 0x000fc6000f8e02ff */
[----:B------:R0:W-:Y:S01]  /*15160*/  STL [R1+0x5f8], R28 ;  /* 0x0005f81c01007387 */ /* 0x0001e20000100800 */
[----:B------:R-:W-:-:S03]  /*15170*/  IMAD R27, R27, UR5, RZ ;  /* 0x000000051b1b7c24 */ /* 0x000fc6000f8e02ff */
[----:B0-----:R-:W5:Y:S04]  /*15180*/  LDL.LU R28, [R1+0x4] ;  /* 0x00000400011c7983 */ /* 0x001f680000300800 */
[----:B------:R0:W-:Y:S01]  /*15190*/  STL [R1+0x5fc], R23 ;  /* 0x0005fc1701007387 */ /* 0x0001e20000100800 */
[----:B---3--:R-:W-:-:S03]  /*151a0*/  IMAD R22, R22, UR5, RZ ;  /* 0x0000000516167c24 */ /* 0x008fc6000f8e02ff */
[----:B0-----:R-:W3:Y:S01]  /*151b0*/  LDL.LU R23, [R1+0x1f98] ;  /* 0x001f980001177983 */ /* 0x001ee20000300800 */
[----:B------:R-:W-:-:S03]  /*151c0*/  IMAD R21, R21, UR5, RZ ;  /* 0x0000000515157c24 */ /* 0x000fc6000f8e02ff */
[----:B------:R0:W-:Y:S04]  /*151d0*/  STL [R1+0x604], R27 ;  /* 0x0006041b01007387 */ /* 0x0001e80000100800 */
[----:B0-----:R-:W2:Y:S01]  /*151e0*/  LDL.LU R27, [R1] ;  /* 0x00000000011b7983 */ /* 0x001ea20000300800 */
[----:B----4-:R-:W-:-:S03]  /*151f0*/  IMAD R20, R20, UR5, RZ ;  /* 0x0000000514147c24 */ /* 0x010fc6000f8e02ff */
[----:B------:R0:W-:Y:S01]  /*15200*/  STL [R1+0x60c], R22 ;  /* 0x00060c1601007387 */ /* 0x0001e20000100800 */
[----:B------:R-:W-:Y:S02]  /*15210*/  IMAD R19, R19, UR5, RZ ;  /* 0x0000000513137c24 */ /* 0x000fe4000f8e02ff */
[----:B------:R-:W-:Y:S01]  /*15220*/  IMAD R18, R18, UR5, RZ ;  /* 0x0000000512127c24 */ /* 0x000fe2000f8e02ff */
[----:B0-----:R-:W4:Y:S01]  /*15230*/  LDL.LU R22, [R1+0x1f94] ;  /* 0x001f940001167983 */ /* 0x001f220000300800 */
[----:B------:R-:W-:-:S03]  /*15240*/  IMAD R17, R17, UR5, RZ ;  /* 0x0000000511117c24 */ /* 0x000fc6000f8e02ff */
[----:B------:R0:W-:Y:S01]  /*15250*/  STL [R1+0x610], R21 ;  /* 0x0006101501007387 */ /* 0x0001e20000100800 */
[----:B------:R-:W-:Y:S02]  /*15260*/  IMAD R16, R16, UR5, RZ ;  /* 0x0000000510107c24 */ /* 0x000fe4000f8e02ff */
[----:B------:R-:W-:Y:S01]  /*15270*/  IMAD R15, R15, UR5, RZ ;  /* 0x000000050f0f7c24 */ /* 0x000fe2000f8e02ff */
[----:B0-----:R-:W3:Y:S04]  /*15280*/  LDL.LU R21, [R1+0x1f90] ;  /* 0x001f900001157983 */ /* 0x001ee80000300800 */
[----:B------:R0:W-:Y:S01]  /*15290*/  STL [R1+0x618], R20 ;  /* 0x0006181401007387 */ /* 0x0001e20000100800 */
[----:B------:R-:W-:-:S03]  /*152a0*/  IMAD R14, R14, UR5, RZ ;  /* 0x000000050e0e7c24 */ /* 0x000fc6000f8e02ff */
        /* <DEDUP_REMOVED lines=27> */
[----:B0-----:R-:W4:Y:S04]  /*15460*/  LDL.LU R11, [R1+0x1f68] ;  /* 0x001f6800010b7983 */ /* 0x001f280000300800 */
[----:B------:R0:W-:Y:S01]  /*15470*/  STL [R1+0x658], R10 ;  /* 0x0006580a01007387 */ /* 0x0001e20000100800 */
[----:B------:R-:W-:-:S03]  /*15480*/  IMAD R2, R2, UR5, RZ ;  /* 0x0000000502027c24 */ /* 0x000fc6000f8e02ff */
[----:B0-----:R-:W4:Y:S04]  /*15490*/  LDL.LU R10, [R1+0x1f64] ;  /* 0x001f6400010a7983 */ /* 0x001f280000300800 */
[----:B------:R0:W-:Y:S04]  /*154a0*/  STL [R1+0x65c], R9 ;  /* 0x00065c0901007387 */ /* 0x0001e80000100800 */
        /* <DEDUP_REMOVED lines=10> */
[----:B0-----:R-:W4:Y:S01]  /*15550*/  LDL.LU R2, [R1+0x1f4c] ;  /* 0x001f4c0001027983 */ /* 0x001f220000300800 */
[----:B------:R-:W-:-:S02]  /*15560*/  IMAD R25, R25, UR5, RZ ;  /* 0x0000000519197c24 */ /* 0x000fc4000f8e02ff */
[----:B------:R-:W-:-:S03]  /*15570*/  IMAD R5, R5, UR5, RZ ;  /* 0x0000000505057c24 */ /* 0x000fc6000f8e02ff */
[----:B------:R0:W-:Y:S01]  /*15580*/  STL [R1+0x684], R25 ;  /* 0x0006841901007387 */ /* 0x0001e20000100800 */
[----:B------:R-:W-:-:S03]  /*15590*/  IMAD R0, R0, UR5, RZ ;  /* 0x0000000500007c24 */ /* 0x000fc6000f8e02ff */
[----:B------:R-:W-:Y:S01]  /*155a0*/  STL [R1+0x688], R5 ;  /* 0x0006880501007387 */ /* 0x000fe20000100800 */
[----:B0-----:R-:W-:Y:S02]  /*155b0*/  IMAD R25, R26, UR5, RZ ;  /* 0x000000051a197c24 */ /* 0x001fe4000f8e02ff */
[----:B------:R-:W-:-:S03]  /*155c0*/  IMAD R3, R3, UR5, RZ ;  /* 0x0000000503037c24 */ /* 0x000fc6000f8e02ff */
[----:B------:R-:W-:Y:S04]  /*155d0*/  STL [R1+0x690], R25 ;  /* 0x0006901901007387 */ /* 0x000fe80000100800 */
[----:B------:R5:W-:Y:S04]  /*155e0*/  STL [R1+0x1ec0], R25 ;  /* 0x001ec01901007387 */ /* 0x000be80000100800 */
[----:B------:R-:W-:Y:S04]  /*155f0*/  STL [R1+0x698], R0 ;  /* 0x0006980001007387 */ /* 0x000fe80000100800 */
[----:B------:R2:W-:Y:S01]  /*15600*/  STL [R1+0x1ec4], R0 ;  /* 0x001ec40001007387 */ /* 0x0005e20000100800 */
[----:B-----5:R-:W-:-:S02]  /*15610*/  IMAD R25, R28, UR5, RZ ;  /* 0x000000051c197c24 */ /* 0x020fc4000f8e02ff */
[----:B------:R-:W-:-:S03]  /*15620*/  IMAD R5, R29, UR5, RZ ;  /* 0x000000051d057c24 */ /* 0x000fc6000f8e02ff */
[----:B------:R-:W-:Y:S01]  /*15630*/  STL [R1+0x6a8], R25 ;  /* 0x0006a81901007387 */ /* 0x000fe20000100800 */
[----:B--2---:R-:W-:-:S03]  /*15640*/  IMAD R0, R27, UR5, RZ ;  /* 0x000000051b007c24 */ /* 0x004fc6000f8e02ff */
[----:B------:R-:W-:Y:S04]  /*15650*/  STL [R1+0x69c], R3 ;  /* 0x00069c0301007387 */ /* 0x000fe80000100800 */
[----:B------:R-:W-:Y:S04]  /*15660*/  STL [R1+0x1ec8], R3 ;  /* 0x001ec80301007387 */ /* 0x000fe80000100800 */
[----:B------:R0:W-:Y:S01]  /*15670*/  STL [R1+0x6b0], R0 ;  /* 0x0006b00001007387 */ /* 0x0001e20000100800 */
[----:B---3--:R-:W-:Y:S02]  /*15680*/  SHF.R.S32.HI R28, RZ, 0x1f, R12 ;  /* 0x0000001fff1c7819 */ /* 0x008fe4000001140c */
[----:B----4-:R-:W-:-:S02]  /*15690*/  SHF.R.S32.HI R27, RZ, 0x1f, R11 ;  /* 0x0000001fff1b7819 */ /* 0x010fc4000001140b */
[----:B------:R-:W-:Y:S02]  /*156a0*/  SHF.R.S32.HI R26, RZ, 0x1f, R10 ;  /* 0x0000001fff1a7819 */ /* 0x000fe4000001140a */
[----:B------:R-:W-:Y:S02]  /*156b0*/  SHF.R.S32.HI R29, RZ, 0x1f, R9 ;  /* 0x0000001fff1d7819 */ /* 0x000fe40000011409 */
[----:B0-----:R-:W-:Y:S01]  /*156c0*/  SHF.R.S32.HI R0, RZ, 0x1f, R2 ;  /* 0x0000001fff007819 */ /* 0x001fe20000011402 */
[----:B------:R0:W-:Y:S04]  /*156d0*/  STL [R1+0x1ecc], R2 ;  /* 0x001ecc0201007387 */ /* 0x0001e80000100800 */
[----:B------:R-:W-:Y:S04]  /*156e0*/  STL [R1+0x6a4], R5 ;  /* 0x0006a40501007387 */ /* 0x000fe80000100800 */
[----:B------:R1:W-:Y:S01]  /*156f0*/  STL [R1+0x10], R0 ;  /* 0x0000100001007387 */ /* 0x0003e20000100800 */
[----:B0-----:R-:W-:-:S03]  /*15700*/  SHF.R.S32.HI R2, RZ, 0x1f, R4 ;  /* 0x0000001fff027819 */ /* 0x001fc60000011404 */
[----:B------:R-:W-:Y:S04]  /*15710*/  STL [R1+0x1ed0], R5 ;  /* 0x001ed00501007387 */ /* 0x000fe80000100800 */
[----:B------:R-:W-:Y:S01]  /*15720*/  STL [R1+0x1ed4], R4 ;  /* 0x001ed40401007387 */ /* 0x000fe20000100800 */
[----:B-1----:R-:W-:-:S03]  /*15730*/  SHF.R.S32.HI R0, RZ, 0x1f, R6 ;  /* 0x0000001fff007819 */ /* 0x002fc60000011406 */
[----:B------:R0:W-:Y:S04]  /*15740*/  STL [R1+0xc], R2 ;  /* 0x00000c0201007387 */ /* 0x0001e80000100800 */
[----:B------:R-:W-:Y:S04]  /*15750*/  STL [R1+0x1ed8], R6 ;  /* 0x001ed80601007387 */ /* 0x000fe80000100800 */
[----:B------:R1:W-:Y:S01]  /*15760*/  STL [R1+0x8], R0 ;  /* 0x0000080001007387 */ /* 0x0003e20000100800 */
[----:B0-----:R-:W-:-:S03]  /*15770*/  SHF.R.S32.HI R2, RZ, 0x1f, R7 ;  /* 0x0000001fff027819 */ /* 0x001fc60000011407 */
[----:B------:R-:W-:Y:S01]  /*15780*/  STL [R1+0x1edc], R7 ;  /* 0x001edc0701007387 */ /* 0x000fe20000100800 */
[----:B-1----:R-:W-:-:S03]  /*15790*/  SHF.R.S32.HI R0, RZ, 0x1f, R8 ;  /* 0x0000001fff007819 */ /* 0x002fc60000011408 */
[----:B------:R-:W-:Y:S04]  /*157a0*/  STL [R1+0x4], R2 ;  /* 0x0000040201007387 */ /* 0x000fe80000100800 */
[----:B------:R-:W-:Y:S04]  /*157b0*/  STL [R1+0x1ee0], R8 ;  /* 0x001ee00801007387 */ /* 0x000fe80000100800 */
[----:B------:R0:W-:Y:S04]  /*157c0*/  STL [R1], R0 ;  /* 0x0000000001007387 */ /* 0x0001e80000100800 */
[----:B------:R-:W-:Y:S04]  /*157d0*/  STL [R1+0x1ee4], R29 ;  /* 0x001ee41d01007387 */ /* 0x000fe80000100800 */
[----:B------:R-:W-:Y:S01]  /*157e0*/  STL [R1+0x1eac], R9 ;  /* 0x001eac0901007387 */ /* 0x000fe20000100800 */
[----:B0-----:R-:W-:-:S03]  /*157f0*/  SHF.R.S32.HI R0, RZ, 0x1f, R13 ;  /* 0x0000001fff007819 */ /* 0x001fc6000001140d */
[----:B------:R-:W-:Y:S01]  /*15800*/  STL [R1+0x1eec], R26 ;  /* 0x001eec1a01007387 */ /* 0x000fe20000100800 */
[----:B------:R-:W-:-:S03]  /*15810*/  SHF.R.S32.HI R2, RZ, 0x1f, R14 ;  /* 0x0000001fff027819 */ /* 0x000fc6000001140e */
[----:B------:R-:W-:Y:S04]  /*15820*/  STL [R1+0x1ee8], R10 ;  /* 0x001ee80a01007387 */ /* 0x000fe80000100800 */
[----:B------:R-:W-:Y:S04]  /*15830*/  STL [R1+0x1ef4], R27 ;  /* 0x001ef41b01007387 */ /* 0x000fe80000100800 */
[----:B------:R-:W-:Y:S04]  /*15840*/  STL [R1+0x1ef0], R11 ;  /* 0x001ef00b01007387 */ /* 0x000fe80000100800 */
[----:B------:R-:W-:Y:S04]  /*15850*/  STL [R1+0x1efc], R28 ;  /* 0x001efc1c01007387 */ /* 0x000fe80000100800 */
[----:B------:R-:W-:Y:S04]  /*15860*/  STL [R1+0x1ef8], R12 ;  /* 0x001ef80c01007387 */ /* 0x000fe80000100800 */
[----:B------:R-:W-:Y:S04]  /*15870*/  STL [R1+0x1f00], R13 ;  /* 0x001f000d01007387 */ /* 0x000fe80000100800 */
[----:B------:R0:W-:Y:S04]  /*15880*/  STL [R1+0x14], R0 ;  /* 0x0000140001007387 */ /* 0x0001e80000100800 */
[----:B------:R-:W-:Y:S04]  /*15890*/  STL [R1+0x1f04], R14 ;  /* 0x001f040e01007387 */ /* 0x000fe80000100800 */
[----:B------:R1:W-:Y:S01]  /*158a0*/  STL [R1+0x1c], R2 ;  /* 0x00001c0201007387 */ /* 0x0003e20000100800 */
[----:B0-----:R-:W-:-:S03]  /*158b0*/  SHF.R.S32.HI R0, RZ, 0x1f, R15 ;  /* 0x0000001fff007819 */ /* 0x001fc6000001140f */
[----:B------:R-:W2:Y:S04]  /*158c0*/  LDL R26, [R1+0x18] ;  /* 0x00001800011a7983 */ /* 0x000ea80000100800 */
[----:B------:R-:W3:Y:S04]  /*158d0*/  LDL R25, [R1+0x20] ;  /* 0x0000200001197983 */ /* 0x000ee80000100800 */
[----:B------:R0:W-:Y:S04]  /*158e0*/  STL [R1+0x24], R0 ;  /* 0x0000240001007387 */ /* 0x0001e80000100800 */
[----:B------:R-:W4:Y:S04]  /*158f0*/  LDL R9, [R1+0x28] ;  /* 0x0000280001097983 */ /* 0x000f280000100800 */
[----:B------:R-:W5:Y:S04]  /*15900*/  LDL R29, [R1+0x30] ;  /* 0x00003000011d7983 */ /* 0x000f680000100800 */
[----:B------:R-:W4:Y:S04]  /*15910*/  LDL R8, [R1+0x34] ;  /* 0x0000340001087983 */ /* 0x000f280000100800 */
[----:B------:R-:W5:Y:S04]  /*15920*/  LDL R7, [R1+0x3c] ;  /* 0x00003c0001077983 */ /* 0x000f680000100800 */
[----:B------:R-:W5:Y:S04]  /*15930*/  LDL R6, [R1+0x44] ;  /* 0x0000440001067983 */ /* 0x000f680000100800 */
[----:B------:R-:W5:Y:S04]  /*15940*/  LDL R4, [R1+0x50] ;  /* 0x0000500001047983 */ /* 0x000f680000100800 */
[----:B------:R-:W5:Y:S04]  /*15950*/  LDL R5, [R1+0x58] ;  /* 0x0000580001057983 */ /* 0x000f680000100800 */
[----:B-1----:R-:W5:Y:S01]  /*15960*/  LDL R2, [R1+0x68] ;  /* 0x0000680001027983 */ /* 0x002f620000100800 */
[----:B------:R-:W-:-:S03]  /*15970*/  SHF.R.S32.HI R10, RZ, 0x1f, R16 ;  /* 0x0000001fff0a7819 */ /* 0x000fc60000011410 */
[----:B------:R-:W5:Y:S01]  /*15980*/  LDL R3, [R1+0x7c] ;  /* 0x00007c0001037983 */ /* 0x000f620000100800 */
[----:B------:R-:W-:-:S03]  /*15990*/  SHF.R.S32.HI R11, RZ, 0x1f, R17 ;  /* 0x0000001fff0b7819 */ /* 0x000fc60000011411 */
[----:B0-----:R-:W5:Y:S04]  /*159a0*/  LDL R0, [R1+0x84] ;  /* 0x0000840001007983 */ /* 0x001f680000100800 */
[----:B------:R-:W-:Y:S04]  /*159b0*/  STL [R1+0x1f08], R15 ;  /* 0x001f080f01007387 */ /* 0x000fe80000100800 */
[----:B------:R-:W-:Y:S04]  /*159c0*/  STL [R1+0x1f0c], R16 ;  /* 0x001f0c1001007387 */ /* 0x000fe80000100800 */
[----:B------:R0:W-:Y:S04]  /*159d0*/  STL [R1+0x2c], R10 ;  /* 0x00002c0a01007387 */ /* 0x0001e80000100800 */
[----:B------:R-:W-:Y:S01]  /*159e0*/  STL [R1+0x1f10], R17 ;  /* 0x001f101101007387 */ /* 0x000fe20000100800 */
[----:B0-----:R-:W-:-:S03]  /*159f0*/  SHF.R.S32.HI R10, RZ, 0x1f, R18 ;  /* 0x0000001fff0a7819 */ /* 0x001fc60000011412 */
[----:B------:R0:W-:Y:S04]  /*15a00*/  STL [R1+0x38], R11 ;  /* 0x0000380b01007387 */ /* 0x0001e80000100800 */
[----:B------:R-:W-:Y:S04]  /*15a10*/  STL [R1+0x1f14], R18 ;  /* 0x001f141201007387 */ /* 0x000fe80000100800 */
[----:B------:R1:W-:Y:S01]  /*15a20*/  STL [R1+0x40], R10 ;  /* 0x0000400a01007387 */ /* 0x0003e20000100800 */
[----:B0-----:R-:W-:-:S03]  /*15a30*/  SHF.R.S32.HI R11, RZ, 0x1f, R19 ;  /* 0x0000001fff0b7819 */ /* 0x001fc60000011413 */
        /* <DEDUP_REMOVED lines=17> */
[----:B--2---:R-:W-:Y:S02]  /*15b50*/  SHF.R.S32.HI R11, RZ, 0x1f, R26 ;  /* 0x0000001fff0b7819 */ /* 0x004fe4000001141a */
[----:B---3--:R-:W-:-:S02]  /*15b60*/  SHF.R.S32.HI R10, RZ, 0x1f, R25 ;  /* 0x0000001fff0a7819 */ /* 0x008fc40000011419 */
[----:B------:R-:W2:Y:S04]  /*15b70*/  LDL R25, [R1+0xa4] ;  /* 0x0000a40001197983 */ /* 0x000ea80000100800 */
[----:B------:R4:W-:Y:S04]  /*15b80*/  STL [R1+0x6c], R11 ;  /* 0x00006c0b01007387 */ /* 0x0009e80000100800 */
[----:B------:R5:W-:Y:S01]  /*15b90*/  STL [R1+0x70], R10 ;  /* 0x0000700a01007387 */ /* 0x000be20000100800 */
[----:B----4-:R-:W-:Y:S02]  /*15ba0*/  SHF.R.S32.HI R11, RZ, 0x1f, R9 ;  /* 0x0000001fff0b7819 */ /* 0x010fe40000011409 */
[----:B------:R-:W-:-:S02]  /*15bb0*/  SHF.R.S32.HI R9, RZ, 0x1f, R8 ;  /* 0x0000001fff097819 */ /* 0x000fc40000011408 */
[----:B-----5:R-:W-:Y:S02]  /*15bc0*/  SHF.R.S32.HI R10, RZ, 0x1f, R29 ;  /* 0x0000001fff0a7819 */ /* 0x020fe4000001141d */
[----:B------:R-:W-:Y:S01]  /*15bd0*/  SHF.R.S32.HI R8, RZ, 0x1f, R7 ;  /* 0x0000001fff087819 */ /* 0x000fe20000011407 */
[----:B------:R-:W-:Y:S01]  /*15be0*/  STL [R1+0x74], R11 ;  /* 0x0000740b01007387 */ /* 0x000fe20000100800 */
[----:B------:R-:W-:-:S03]  /*15bf0*/  SHF.R.S32.HI R7, RZ, 0x1f, R6 ;  /* 0x0000001fff077819 */ /* 0x000fc60000011406 */
[----:B------:R-:W-:Y:S01]  /*15c00*/  STL [R1+0x78], R10 ;  /* 0x0000780a01007387 */ /* 0x000fe20000100800 */
[----:B------:R-:W-:-:S03]  /*15c10*/  SHF.R.S32.HI R6, RZ, 0x1f, R4 ;  /* 0x0000001fff067819 */ /* 0x000fc60000011404 */
[----:B------:R-:W-:Y:S01]  /*15c20*/  STL [R1+0x80], R9 ;  /* 0x0000800901007387 */ /* 0x000fe20000100800 */
[----:B------:R-:W-:-:S03]  /*15c30*/  SHF.R.S32.HI R5, RZ, 0x1f, R5 ;  /* 0x0000001fff057819 */ /* 0x000fc60000011405 */
[----:B------:R-:W-:Y:S01]  /*15c40*/  STL [R1+0x88], R8 ;  /* 0x0000880801007387 */ /* 0x000fe20000100800 */
[----:B------:R-:W-:-:S03]  /*15c50*/  SHF.R.S32.HI R4, RZ, 0x1f, R2 ;  /* 0x0000001fff047819 */ /* 0x000fc60000011402 */
[----:B------:R-:W-:Y:S04]  /*15c60*/  STL [R1+0x8c], R7 ;  /* 0x00008c0701007387 */ /* 0x000fe80000100800 */
[----:B------:R-:W-:Y:S04]  /*15c70*/  STL [R1+0x90], R6 ;  /* 0x0000900601007387 */ /* 0x000fe80000100800 */
[----:B------:R-:W-:Y:S04]  /*15c80*/  STL [R1+0x94], R5 ;  /* 0x0000940501007387 */ /* 0x000fe80000100800 */
[----:B------:R-:W-:Y:S04]  /*15c90*/  STL [R1+0x98], R4 ;  /* 0x0000980401007387 */ /* 0x000fe80000100800 */
[----:B------:R-:W3:Y:S01]  /*15ca0*/  LDL R24, [R1+0xc8] ;  /* 0x0000c80001187983 */ /* 0x000ee20000100800 */
[----:B------:R-:W-:-:S02]  /*15cb0*/  SHF.R.S32.HI R2, RZ, 0x1f, R3 ;  /* 0x0000001fff027819 */ /* 0x000fc40000011403 */
[----:B------:R-:W-:-:S03]  /*15cc0*/  SHF.R.S32.HI R0, RZ, 0x1f, R0 ;  /* 0x0000001fff007819 */ /* 0x000fc60000011400 */
[----:B------:R2:W-:Y:S04]  /*15cd0*/  STL [R1+0x9c], R2 ;  /* 0x00009c0201007387 */ /* 0x0005e80000100800 */
[----:B---3--:R0:W-:Y:S04]  /*15ce0*/  STL [R1+0x1f48], R24 ;  /* 0x001f481801007387 */ /* 0x0081e80000100800 */
[----:B------:R1:W-:Y:S01]  /*15cf0*/  STL [R1+0xa0], R0 ;  /* 0x0000a00001007387 */ /* 0x0003e20000100800 */
[----:B--2---:R-:W-:-:S03]  /*15d00*/  SHF.R.S32.HI R2, RZ, 0x1f, R25 ;  /* 0x0000001fff027819 */ /* 0x004fc60000011419 */
[----:B------:R-:W2:Y:S04]  /*15d10*/  LDL R23, [R1+0xe0] ;  /* 0x0000e00001177983 */ /* 0x000ea80000100800 */
[----:B0-----:R-:W3:Y:S04]  /*15d20*/  LDL R24, [R1+0xb8] ;  /* 0x0000b80001187983 */ /* 0x001ee80000100800 */
[----:B------:R-:W4:Y:S04]  /*15d30*/  LDL R22, [R1+0xf0] ;  /* 0x0000f00001167983 */ /* 0x000f280000100800 */
[----:B------:R-:W5:Y:S04]  /*15d40*/  LDL R21, [R1+0x104] ;  /* 0x0001040001157983 */ /* 0x000f680000100800 */
[----:B------:R-:W2:Y:S04]  /*15d50*/  LDL R20, [R1+0x118] ;  /* 0x0001180001147983 */ /* 0x000ea80000100800 */
[----:B------:R-:W2:Y:S04]  /*15d60*/  LDL R19, [R1+0x12c] ;  /* 0x00012c0001137983 */ /* 0x000ea80000100800 */
[----:B------:R-:W5:Y:S04]  /*15d70*/  LDL R18, [R1+0x140] ;  /* 0x0001400001127983 */ /* 0x000f680000100800 */
        /* <DEDUP_REMOVED lines=10> */
[----:B-1----:R-:W5:Y:S04]  /*15e20*/  LDL R0, [R1+0x1dc] ;  /* 0x0001dc0001007983 */ /* 0x002f680000100800 */
[----:B------:R-:W5:Y:S04]  /*15e30*/  LDL R26, [R1+0x1e4] ;  /* 0x0001e400011a7983 */ /* 0x000f680000100800 */
[----:B------:R-:W5:Y:S04]  /*15e40*/  LDL R9, [R1+0x1e8] ;  /* 0x0001e80001097983 */ /* 0x000f680000100800 */
[----:B------:R0:W-:Y:S04]  /*15e50*/  STL [R1+0xa8], R2 ;  /* 0x0000a80201007387 */ /* 0x0001e80000100800 */
[----:B------:R-:W5:Y:S04]  /*15e60*/  LDL R29, [R1+0x1ec] ;  /* 0x0001ec00011d7983 */ /* 0x000f680000100800 */
[----:B------:R-:W5:Y:S04]  /*15e70*/  LDL R8, [R1+0x1f0] ;  /* 0x0001f00001087983 */ /* 0x000f680000100800 */
[----:B------:R-:W5:Y:S04]  /*15e80*/  LDL R7, [R1+0x1f8] ;  /* 0x0001f80001077983 */ /* 0x000f680000100800 */
[----:B------:R-:W5:Y:S04]  /*15e90*/  LDL R6, [R1+0x210] ;  /* 0x0002100001067983 */ /* 0x000f680000100800 */
[----:B------:R-:W5:Y:S04]  /*15ea0*/  LDL R4, [R1+0x214] ;  /* 0x0002140001047983 */ /* 0x000f680000100800 */
[----:B------:R-:W5:Y:S04]  /*15eb0*/  LDL R5, [R1+0x218] ;  /* 0x0002180001057983 */ /* 0x000f680000100800 */
[----:B0-----:R-:W5:Y:S04]  /*15ec0*/  LDL R2, [R1+0x22c] ;  /* 0x00022c0001027983 */ /* 0x001f680000100800 */
[----:B------:R-:W5:Y:S04]  /*15ed0*/  LDL R3, [R1+0x230] ;  /* 0x0002300001037983 */ /* 0x000f680000100800 */
[----:B------:R-:W5:Y:S01]  /*15ee0*/  LDL R25, [R1+0x234] ;  /* 0x0002340001197983 */ /* 0x000f620000100800 */
[----:B---3--:R-:W-:-:S05]  /*15ef0*/  SHF.R.S32.HI R24, RZ, 0x1f, R24 ;  /* 0x0000001fff187819 */ /* 0x008fca0000011418 */
[----:B------:R0:W-:Y:S04]  /*15f00*/  STL [R1+0xac], R24 ;  /* 0x0000ac1801007387 */ /* 0x0001e80000100800 */
[----:B0-----:R-:W3:Y:S01]  /*15f10*/  LDL.LU R24, [R1+0x1f48] ;  /* 0x001f480001187983 */ /* 0x001ee20000300800 */
[----:B--2---:R-:W-:Y:S02]  /*15f20*/  SHF.R.S32.HI R23, RZ, 0x1f, R23 ;  /* 0x0000001fff177819 */ /* 0x004fe40000011417 */
[----:B----4-:R-:W-:Y:S02]  /*15f30*/  SHF.R.S32.HI R22, RZ, 0x1f, R22 ;  /* 0x0000001fff167819 */ /* 0x010fe40000011416 */
[----:B-----5:R-:W-:Y:S02]  /*15f40*/  SHF.R.S32.HI R21, RZ, 0x1f, R21 ;  /* 0x0000001fff157819 */ /* 0x020fe40000011415 */
[----:B------:R-:W-:-:S02]  /*15f50*/  SHF.R.S32.HI R20, RZ, 0x1f, R20 ;  /* 0x0000001fff147819 */ /* 0x000fc40000011414 */
[----:B------:R-:W-:Y:S02]  /*15f60*/  SHF.R.S32.HI R19, RZ, 0x1f, R19 ;  /* 0x0000001fff137819 */ /* 0x000fe40000011413 */
[----:B------:R-:W-:Y:S02]  /*15f70*/  SHF.R.S32.HI R18, RZ, 0x1f, R18 ;  /* 0x0000001fff127819 */ /* 0x000fe40000011412 */
[----:B------:R-:W-:Y:S02]  /*15f80*/  SHF.R.S32.HI R17, RZ, 0x1f, R17 ;  /* 0x0000001fff117819 */ /* 0x000fe40000011411 */
[----:B------:R-:W-:Y:S02]  /*15f90*/  SHF.R.S32.HI R16, RZ, 0x1f, R16 ;  /* 0x0000001fff107819 */ /* 0x000fe40000011410 */
[----:B------:R-:W-:Y:S02]  /*15fa0*/  SHF.R.S32.HI R15, RZ, 0x1f, R15 ;  /* 0x0000001fff0f7819 */ /* 0x000fe4000001140f */
[----:B------:R-:W-:-:S02]  /*15fb0*/  SHF.R.S32.HI R14, RZ, 0x1f, R14 ;  /* 0x0000001fff0e7819 */ /* 0x000fc4000001140e */
[----:B------:R-:W-:Y:S02]  /*15fc0*/  SHF.R.S32.HI R13, RZ, 0x1f, R13 ;  /* 0x0000001fff0d7819 */ /* 0x000fe4000001140d */
[----:B------:R-:W-:Y:S02]  /*15fd0*/  SHF.R.S32.HI R12, RZ, 0x1f, R12 ;  /* 0x0000001fff0c7819 */ /* 0x000fe4000001140c */
[----:B------:R-:W-:Y:S02]  /*15fe0*/  SHF.R.S32.HI R5, RZ, 0x1f, R5 ;  /* 0x0000001fff057819 */ /* 0x000fe40000011405 */
[----:B---3--:R-:W-:-:S05]  /*15ff0*/  SHF.R.S32.HI R24, RZ, 0x1f, R24 ;  /* 0x0000001fff187819 */ /* 0x008fca0000011418 */
[----:B------:R-:W-:Y:S04]  /*16000*/  STL [R1+0xb0], R24 ;  /* 0x0000b01801007387 */ /* 0x000fe80000100800 */
        /* <DEDUP_REMOVED lines=9> */
[----:B------:R0:W-:Y:S04]  /*160a0*/  STL [R1+0xe4], R14 ;  /* 0x0000e40e01007387 */ /* 0x0001e80000100800 */
[----:B------:R1:W-:Y:S04]  /*160b0*/  STL [R1+0xe8], R13 ;  /* 0x0000e80d01007387 */ /* 0x0003e80000100800 */
[----:B------:R2:W-:Y:S01]  /*160c0*/  STL [R1+0xec], R12 ;  /* 0x0000ec0c01007387 */ /* 0x0005e20000100800 */
[----:B0-----:R-:W-:-:S02]  /*160d0*/  SHF.R.S32.HI R14, RZ, 0x1f, R28 ;  /* 0x0000001fff0e7819 */ /* 0x001fc4000001141c */
[----:B-1----:R-:W-:-:S03]  /*160e0*/  SHF.R.S32.HI R13, RZ, 0x1f, R11 ;  /* 0x0000001fff0d7819 */ /* 0x002fc6000001140b */
[----:B------:R-:W-:Y:S01]  /*160f0*/  STL [R1+0xf4], R14 ;  /* 0x0000f40e01007387 */ /* 0x000fe20000100800 */
[----:B------:R-:W-:Y:S02]  /*16100*/  SHF.R.S32.HI R11, RZ, 0x1f, R10 ;  /* 0x0000001fff0b7819 */ /* 0x000fe4000001140a */
[----:B--2---:R-:W-:Y:S01]  /*16110*/  SHF.R.S32.HI R12, RZ, 0x1f, R27 ;  /* 0x0000001fff0c7819 */ /* 0x004fe2000001141b */
[----:B------:R-:W-:Y:S01]  /*16120*/  STL [R1+0xf8], R13 ;  /* 0x0000f80d01007387 */ /* 0x000fe20000100800 */
[----:B------:R-:W-:-:S03]  /*16130*/  SHF.R.S32.HI R10, RZ, 0x1f, R0 ;  /* 0x0000001fff0a7819 */ /* 0x000fc60000011400 */
[----:B------:R0:W-:Y:S04]  /*16140*/  STL [R1+0xfc], R12 ;  /* 0x0000fc0c01007387 */ /* 0x0001e80000100800 */
[----:B------:R-:W2:Y:S04]  /*16150*/  LDL R0, [R1+0x238] ;  /* 0x0002380001007983 */ /* 0x000ea80000100800 */
[----:B------:R1:W-:Y:S01]  /*16160*/  STL [R1+0x100], R11 ;  /* 0x0001000b01007387 */ /* 0x0003e20000100800 */
[----:B0-----:R-:W-:-:S03]  /*16170*/  SHF.R.S32.HI R12, RZ, 0x1f, R26 ;  /* 0x0000001fff0c7819 */ /* 0x001fc6000001141a */
[----:B------:R0:W-:Y:S01]  /*16180*/  STL [R1+0x108], R10 ;  /* 0x0001080a01007387 */ /* 0x0001e20000100800 */
[----:B-1----:R-:W-:Y:S02]  /*16190*/  SHF.R.S32.HI R11, RZ, 0x1f, R9 ;  /* 0x0000001fff0b7819 */ /* 0x002fe40000011409 */
[----:B------:R-:W-:Y:S02]  /*161a0*/  SHF.R.S32.HI R9, RZ, 0x1f, R8 ;  /* 0x0000001fff097819 */ /* 0x000fe40000011408 */
[----:B0-----:R-:W-:Y:S01]  /*161b0*/  SHF.R.S32.HI R10, RZ, 0x1f, R29 ;  /* 0x0000001fff0a7819 */ /* 0x001fe2000001141d */
[----:B------:R-:W-:Y:S01]  /*161c0*/  STL [R1+0x10c], R12 ;  /* 0x00010c0c01007387 */ /* 0x000fe20000100800 */
[----:B------:R-:W-:Y:S02]  /*161d0*/  SHF.R.S32.HI R8, RZ, 0x1f, R7 ;  /* 0x0000001fff087819 */ /* 0x000fe40000011407 */
[----:B------:R-:W-:Y:S01]  /*161e0*/  SHF.R.S32.HI R7, RZ, 0x1f, R6 ;  /* 0x0000001fff077819 */ /* 0x000fe20000011406 */
[----:B------:R-:W-:Y:S01]  /*161f0*/  STL [R1+0x110], R11 ;  /* 0x0001100b01007387 */ /* 0x000fe20000100800 */
[----:B------:R-:W-:-:S02]  /*16200*/  SHF.R.S32.HI R6, RZ, 0x1f, R4 ;  /* 0x0000001fff067819 */ /* 0x000fc40000011404 */
[----:B------:R-:W-:Y:S01]  /*16210*/  SHF.R.S32.HI R4, RZ, 0x1f, R2 ;  /* 0x0000001fff047819 */ /* 0x000fe20000011402 */
[----:B------:R-:W-:Y:S04]  /*16220*/  STL [R1+0x114], R10 ;  /* 0x0001140a01007387 */ /* 0x000fe80000100800 */
[----:B------:R-:W-:Y:S04]  /*16230*/  STL [R1+0x11c], R9 ;  /* 0x00011c0901007387 */ /* 0x000fe80000100800 */
[----:B------:R-:W-:Y:S04]  /*16240*/  STL [R1+0x120], R8 ;  /* 0x0001200801007387 */ /* 0x000fe80000100800 */
[----:B------:R-:W-:Y:S04]  /*16250*/  STL [R1+0x124], R7 ;  /* 0x0001240701007387 */ /* 0x000fe80000100800 */
[----:B------:R-:W-:Y:S04]  /*16260*/  STL [R1+0x128], R6 ;  /* 0x0001280601007387 */ /* 0x000fe80000100800 */
[----:B------:R-:W-:Y:S04]  /*16270*/  STL [R1+0x130], R5 ;  /* 0x0001300501007387 */ /* 0x000fe80000100800 */
[----:B------:R-:W-:Y:S04]  /*16280*/  STL [R1+0x134], R4 ;  /* 0x0001340401007387 */ /* 0x000fe80000100800 */
[----:B------:R-:W3:Y:S01]  /*16290*/  LDL R24, [R1+0x254] ;  /* 0x0002540001187983 */ /* 0x000ee20000100800 */
[----:B------:R-:W-:-:S02]  /*162a0*/  SHF.R.S32.HI R3, RZ, 0x1f, R3 ;  /* 0x0000001fff037819 */ /* 0x000fc40000011403 */
[----:B------:R-:W-:-:S03]  /*162b0*/  SHF.R.S32.HI R2, RZ, 0x1f, R25 ;  /* 0x0000001fff027819 */ /* 0x000fc60000011419 */
[----:B------:R-:W-:Y:S04]  /*162c0*/  STL [R1+0x138], R3 ;  /* 0x0001380301007387 */ /* 0x000fe80000100800 */
        /* <DEDUP_REMOVED lines=32> */
[----:B0-----:R-:W5:Y:S01]  /*164d0*/  LDL R0, [R1+0x35c] ;  /* 0x00035c0001007983 */ /* 0x001f620000100800 */
        /* <DEDUP_REMOVED lines=36> */
[----:B------:R-:W-:Y:S04]  /*16720*/  STL [R1+0x194], R13 ;  /* 0x0001940d01007387 */ /* 0x000fe80000100800 */
[----:B------:R-:W2:Y:S04]  /*16730*/  LDL R25, [R1+0x364] ;  /* 0x0003640001197983 */ /* 0x000ea80000100800 */
[----:B------:R0:W-:Y:S04]  /*16740*/  STL [R1+0x198], R12 ;  /* 0x0001980c01007387 */ /* 0x0001e80000100800 */
[----:B------:R1:W-:Y:S04]  /*16750*/  STL [R1+0x19c], R11 ;  /* 0x00019c0b01007387 */ /* 0x0003e80000100800 */
[----:B------:R3:W-:Y:S01]  /*16760*/  STL [R1+0x1a4], R10 ;  /* 0x0001a40a01007387 */ /* 0x0007e20000100800 */
[----:B0-----:R-:W-:-:S02]  /*16770*/  SHF.R.S32.HI R12, RZ, 0x1f, R26 ;  /* 0x0000001fff0c7819 */ /* 0x001fc4000001141a */
[----:B-1----:R-:W-:Y:S02]  /*16780*/  SHF.R.S32.HI R11, RZ, 0x1f, R9 ;  /* 0x0000001fff0b7819 */ /* 0x002fe40000011409 */
[----:B------:R-:W-:Y:S02]  /*16790*/  SHF.R.S32.HI R9, RZ, 0x1f, R8 ;  /* 0x0000001fff097819 */ /* 0x000fe40000011408 */
[----:B---3--:R-:W-:Y:S01]  /*167a0*/  SHF.R.S32.HI R10, RZ, 0x1f, R29 ;  /* 0x0000001fff0a7819 */ /* 0x008fe2000001141d */
        /* <DEDUP_REMOVED lines=33> */
[----:B------:R-:W4:Y:S04]  /*169c0*/  LDL R28, [R1+0x398] ;  /* 0x00039800011c7983 */ /* 0x000f280000100800 */
[----:B------:R-:W4:Y:S04]  /*169d0*/  LDL R11, [R1+0x394] ;  /* 0x00039400010b7983 */ /* 0x000f280000100800 */
        /* <DEDUP_REMOVED lines=22> */
[----:B---3--:R-:W-:-:S05]  /*16b40*/  SHF.R.S32.HI R24, RZ, 0x1f, R24 ;  /* 0x0000001fff187819 */ /* 0x008fca0000011418 */
[----:B------:R0:W-:Y:S02]  /*16b50*/  STL [R1+0x20c], R24 ;  /* 0x00020c1801007387 */ /* 0x0001e40000100800 */
[----:B0-----:R-:W-:Y:S02]  /*16b60*/  SHF.R.S32.HI R24, RZ, 0x1f, R23 ;  /* 0x0000001fff187819 */ /* 0x001fe40000011417 */
[----:B------:R-:W-:Y:S02]  /*16b70*/  SHF.R.S32.HI R23, RZ, 0x1f, R22 ;  /* 0x0000001fff177819 */ /* 0x000fe40000011416 */
[----:B------:R-:W-:Y:S02]  /*16b80*/  SHF.R.S32.HI R22, RZ, 0x1f, R21 ;  /* 0x0000001fff167819 */ /* 0x000fe40000011415 */
[----:B------:R-:W-:Y:S01]  /*16b90*/  SHF.R.S32.HI R21, RZ, 0x1f, R20 ;  /* 0x0000001fff157819 */ /* 0x000fe20000011414 */
[----:B------:R-:W-:Y:S01]  /*16ba0*/  STL [R1+0x21c], R24 ;  /* 0x00021c1801007387 */ /* 0x000fe20000100800 */
[----:B------:R-:W-:-:S02]  /*16bb0*/  SHF.R.S32.HI R20, RZ, 0x1f, R19 ;  /* 0x0000001fff147819 */ /* 0x000fc40000011413 */
[----:B------:R-:W-:Y:S01]  /*16bc0*/  SHF.R.S32.HI R19, RZ, 0x1f, R18 ;  /* 0x0000001fff137819 */ /* 0x000fe20000011412 */
[----:B------:R-:W-:Y:S01]  /*16bd0*/  STL [R1+0x220], R23 ;  /* 0x0002201701007387 */ /* 0x000fe20000100800 */
[----:B------:R-:W-:Y:S02]  /*16be0*/  SHF.R.S32.HI R18, RZ, 0x1f, R17 ;  /* 0x0000001fff127819 */ /* 0x000fe40000011411 */
[----:B------:R-:W-:Y:S01]  /*16bf0*/  SHF.R.S32.HI R17, RZ, 0x1f, R16 ;  /* 0x0000001fff117819 */ /* 0x000fe20000011410 */
[----:B------:R-:W-:Y:S01]  /*16c00*/  STL [R1+0x224], R22 ;  /* 0x0002241601007387 */ /* 0x000fe20000100800 */
[----:B------:R-:W-:Y:S02]  /*16c10*/  SHF.R.S32.HI R16, RZ, 0x1f, R15 ;  /* 0x0000001fff107819 */ /* 0x000fe4000001140f */
[----:B------:R-:W-:Y:S01]  /*16c20*/  SHF.R.S32.HI R15, RZ, 0x1f, R14 ;  /* 0x0000001fff0f7819 */ /* 0x000fe2000001140e */
        /* <DEDUP_REMOVED lines=11> */
[----:B------:R-:W-:Y:S01]  /*16ce0*/  STL [R1+0x274], R13 ;  /* 0x0002740d01007387 */ /* 0x000fe20000100800 */
[----:B0-----:R-:W-:-:S03]  /*16cf0*/  SHF.R.S32.HI R12, RZ, 0x1f, R0 ;  /* 0x0000001fff0c7819 */ /* 0x001fc60000011400 */
[----:B------:R-:W2:Y:S04]  /*16d00*/  LDL R0, [R1+0x324] ;  /* 0x0003240001007983 */ /* 0x000ea80000100800 */
[----:B------:R0:W-:Y:S04]  /*16d10*/  STL [R1+0x280], R11 ;  /* 0x0002800b01007387 */ /* 0x0001e80000100800 */
[----:B------:R1:W-:Y:S01]  /*16d20*/  STL [R1+0x288], R12 ;  /* 0x0002880c01007387 */ /* 0x0003e20000100800 */
[----:B0-----:R-:W-:Y:S02]  /*16d30*/  SHF.R.S32.HI R11, RZ, 0x1f, R27 ;  /* 0x0000001fff0b7819 */ /* 0x001fe4000001141b */
[----:B-1----:R-:W-:-:S03]  /*16d40*/  SHF.R.S32.HI R12, RZ, 0x1f, R26 ;  /* 0x0000001fff0c7819 */ /* 0x002fc6000001141a */
[----:B------:R0:W-:Y:S04]  /*16d50*/  STL [R1+0x290], R11 ;  /* 0x0002900b01007387 */ /* 0x0001e80000100800 */
[----:B------:R1:W-:Y:S01]  /*16d60*/  STL [R1+0x294], R10 ;  /* 0x0002940a01007387 */ /* 0x0003e20000100800 */
[----:B0-----:R-:W-:Y:S02]  /*16d70*/  SHF.R.S32.HI R11, RZ, 0x1f, R9 ;  /* 0x0000001fff0b7819 */ /* 0x001fe40000011409 */
[----:B------:R-:W-:Y:S02]  /*16d80*/  SHF.R.S32.HI R9, RZ, 0x1f, R8 ;  /* 0x0000001fff097819 */ /* 0x000fe40000011408 */
[----:B-1----:R-:W-:Y:S01]  /*16d90*/  SHF.R.S32.HI R10, RZ, 0x1f, R29 ;  /* 0x0000001fff0a7819 */ /* 0x002fe2000001141d */
[----:B------:R-:W-:Y:S01]  /*16da0*/  STL [R1+0x29c], R12 ;  /* 0x00029c0c01007387 */ /* 0x000fe20000100800 */
[----:B------:R-:W-:-:S02]  /*16db0*/  SHF.R.S32.HI R8, RZ, 0x1f, R7 ;  /* 0x0000001fff087819 */ /* 0x000fc40000011407 */
[----:B------:R-:W-:Y:S01]  /*16dc0*/  SHF.R.S32.HI R7, RZ, 0x1f, R6 ;  /* 0x0000001fff077819 */ /* 0x000fe20000011406 */
[----:B------:R-:W-:Y:S01]  /*16dd0*/  STL [R1+0x2a0], R11 ;  /* 0x0002a00b01007387 */ /* 0x000fe20000100800 */
[----:B------:R-:W-:Y:S02]  /*16de0*/  SHF.R.S32.HI R6, RZ, 0x1f, R4 ;  /* 0x0000001fff067819 */ /* 0x000fe40000011404 */
        /* <DEDUP_REMOVED lines=29> */
[----:B------:R-:W4:Y:S04]  /*16fc0*/  LDL R25, [R1+0x3e0] ;  /* 0x0003e00001197983 */ /* 0x000f280000100800 */
[----:B------:R-:W4:Y:S04]  /*16fd0*/  LDL R11, [R1+0x3e8] ;  /* 0x0003e800010b7983 */ /* 0x000f280000100800 */
[----:B------:R-:W4:Y:S04]  /*16fe0*/  LDL R27, [R1+0x3f0] ;  /* 0x0003f000011b7983 */ /* 0x000f280000100800 */
[----:B------:R0:W-:Y:S04]  /*16ff0*/  STL [R1+0x2dc], R0 ;  /* 0x0002dc0001007387 */ /* 0x0001e80000100800 */
[----:B------:R-:W4:Y:S04]  /*17000*/  LDL R10, [R1+0x3f4] ;  /* 0x0003f400010a7983 */ /* 0x000f280000100800 */
        /* <DEDUP_REMOVED lines=46> */
[----:B------:R-:W-:Y:S01]  /*172f0*/  STL [R1+0x464], R13 ;  /* 0x0004640d01007387 */ /* 0x000fe20000100800 */
[----:B0-----:R-:W-:Y:S02]  /*17300*/  SHF.R.S32.HI R12, RZ, 0x1f, R11 ;  /* 0x0000001fff0c7819 */ /* 0x001fe4000001140b */
[----:B------:R-:W-:-:S03]  /*17310*/  SHF.R.S32.HI R11, RZ, 0x1f, R27 ;  /* 0x0000001fff0b7819 */ /* 0x000fc6000001141b */
[----:B------:R0:W-:Y:S04]  /*17320*/  STL [R1+0x470], R12 ;  /* 0x0004700c01007387 */ /* 0x0001e80000100800 */
[----:B------:R1:W-:Y:S04]  /*17330*/  STL [R1+0x478], R11 ;  /* 0x0004780b01007387 */ /* 0x0003e80000100800 */
[----:B------:R3:W-:Y:S01]  /*17340*/  STL [R1+0x484], R10 ;  /* 0x0004840a01007387 */ /* 0x0007e20000100800 */
[----:B0-----:R-:W-:Y:S02]  /*17350*/  SHF.R.S32.HI R12, RZ, 0x1f, R26 ;  /* 0x0000001fff0c7819 */ /* 0x001fe4000001141a */
[----:B-1----:R-:W-:-:S02]  /*17360*/  SHF.R.S32.HI R11, RZ, 0x1f, R9 ;  /* 0x0000001fff0b7819 */ /* 0x002fc40000011409 */
[----:B------:R-:W-:Y:S02]  /*17370*/  SHF.R.S32.HI R9, RZ, 0x1f, R8 ;  /* 0x0000001fff097819 */ /* 0x000fe40000011408 */
[----:B---3--:R-:W-:Y:S01]  /*17380*/  SHF.R.S32.HI R10, RZ, 0x1f, R29 ;  /* 0x0000001fff0a7819 */ /* 0x008fe2000001141d */
[----:B------:R-:W-:Y:S01]  /*17390*/  STL [R1+0x490], R12 ;  /* 0x0004900c01007387 */ /* 0x000fe20000100800 */
[----:B------:R-:W-:Y:S02]  /*173a0*/  SHF.R.S32.HI R8, RZ, 0x1f, R7 ;  /* 0x0000001fff087819 */ /* 0x000fe40000011407 */
        /* <DEDUP_REMOVED lines=31> */
[----:B-1----:R-:W2:Y:S04]  /*175a0*/  LDL R0, [R1+0x4a0] ;  /* 0x0004a00001007983 */ /* 0x002ea80000100800 */
[----:B------:R-:W2:Y:S04]  /*175b0*/  LDL R28, [R1+0x4a8] ;  /* 0x0004a800011c7983 */ /* 0x000ea80000100800 */
[----:B------:R-:W2:Y:S04]  /*175c0*/  LDL R11, [R1+0x4ac] ;  /* 0x0004ac00010b7983 */ /* 0x000ea80000100800 */
[----:B------:R0:W-:Y:S04]  /*175d0*/  STL [R1+0x504], R2 ;  /* 0x0005040201007387 */ /* 0x0001e80000100800 */
[----:B------:R-:W2:Y:S04]  /*175e0*/  LDL R27, [R1+0x4b4] ;  /* 0x0004b400011b7983 */ /* 0x000ea80000100800 */
[----:B------:R-:W2:Y:S04]  /*175f0*/  LDL R10, [R1+0x4b8] ;  /* 0x0004b800010a7983 */ /* 0x000ea80000100800 */
[----:B------:R-:W4:Y:S04]  /*17600*/  LDL R26, [R1+0x4c0] ;  /* 0x0004c000011a7983 */ /* 0x000f280000100800 */
[----:B------:R-:W4:Y:S04]  /*17610*/  LDL R9, [R1+0x4c8] ;  /* 0x0004c80001097983 */ /* 0x000f280000100800 */
[----:B------:R-:W4:Y:S04]  /*17620*/  LDL R29, [R1+0x4cc] ;  /* 0x0004cc00011d7983 */ /* 0x000f280000100800 */
[----:B------:R-:W4:Y:S04]  /*17630*/  LDL R8, [R1+0x4d4] ;  /* 0x0004d40001087983 */ /* 0x000f280000100800 */
[----:B------:R-:W4:Y:S04]  /*17640*/  LDL R7, [R1+0x4d8] ;  /* 0x0004d80001077983 */ /* 0x000f280000100800 */
[----:B------:R-:W4:Y:S04]  /*17650*/  LDL R6, [R1+0x4e0] ;  /* 0x0004e00001067983 */ /* 0x000f280000100800 */
[----:B------:R-:W4:Y:S04]  /*17660*/  LDL R4, [R1+0x4e4] ;  /* 0x0004e40001047983 */ /* 0x000f280000100800 */
[----:B------:R-:W4:Y:S04]  /*17670*/  LDL R5, [R1+0x4ec] ;  /* 0x0004ec0001057983 */ /* 0x000f280000100800 */
        /* <DEDUP_REMOVED lines=8> */
[----:B---3--:R-:W-:-:S05]  /*17700*/  SHF.R.S32.HI R24, RZ, 0x1f, R24 ;  /* 0x0000001fff187819 */ /* 0x008fca0000011418 */
[----:B------:R0:W-:Y:S02]  /*17710*/  STL [R1+0x51c], R24 ;  /* 0x00051c1801007387 */ /* 0x0001e40000100800 */
[----:B0-----:R-:W-:Y:S02]  /*17720*/  SHF.R.S32.HI R24, RZ, 0x1f, R23 ;  /* 0x0000001fff187819 */ /* 0x001fe40000011417 */
[----:B------:R-:W-:Y:S02]  /*17730*/  SHF.R.S32.HI R23, RZ, 0x1f, R22 ;  /* 0x0000001fff177819 */ /* 0x000fe40000011416 */
[----:B-----5:R-:W-:Y:S02]  /*17740*/  SHF.R.S32.HI R22, RZ, 0x1f, R21 ;  /* 0x0000001fff167819 */ /* 0x020fe40000011415 */
        /* <DEDUP_REMOVED lines=21> */
[----:B------:R-:W2:Y:S04]  /*178a0*/  LDL R0, [R1+0x508] ;  /* 0x0005080001007983 */ /* 0x000ea80000100800 */
[----:B------:R0:W-:Y:S04]  /*178b0*/  STL [R1+0x5a0], R13 ;  /* 0x0005a00d01007387 */ /* 0x0001e80000100800 */
[----:B------:R1:W-:Y:S01]  /*178c0*/  STL [R1+0x5a8], R12 ;  /* 0x0005a80c01007387 */ /* 0x0003e20000100800 */
[----:B0-----:R-:W-:-:S02]  /*178d0*/  SHF.R.S32.HI R13, RZ, 0x1f, R28 ;  /* 0x0000001fff0d7819 */ /* 0x001fc4000001141c */
[----:B-1----:R-:W-:Y:S02]  /*178e0*/  SHF.R.S32.HI R12, RZ, 0x1f, R11 ;  /* 0x0000001fff0c7819 */ /* 0x002fe4000001140b */
[----:B------:R-:W-:Y:S01]  /*178f0*/  SHF.R.S32.HI R11, RZ, 0x1f, R27 ;  /* 0x0000001fff0b7819 */ /* 0x000fe2000001141b */
[----:B------:R-:W-:Y:S04]  /*17900*/  STL [R1+0x5b4], R13 ;  /* 0x0005b40d01007387 */ /* 0x000fe80000100800 */
        /* <DEDUP_REMOVED lines=42> */
[----:B------:R0:W-:Y:S04]  /*17bb0*/  STL [R1+0x654], R0 ;  /* 0x0006540001007387 */ /* 0x0001e80000100800 */
        /* <DEDUP_REMOVED lines=47> */
[----:B------:R-:W-:Y:S02]  /*17eb0*/  SHF.R.S32.HI R12, RZ, 0x1f, R11 ;  /* 0x0000001fff0c7819 */ /* 0x000fe4000001140b */
[----:B-1----:R-:W-:Y:S02]  /*17ec0*/  SHF.R.S32.HI R13, RZ, 0x1f, R28 ;  /* 0x0000001fff0d7819 */ /* 0x002fe4000001141c */
[----:B------:R-:W-:Y:S01]  /*17ed0*/  SHF.R.S32.HI R11, RZ, 0x1f, R27 ;  /* 0x0000001fff0b7819 */ /* 0x000fe2000001141b */
[----:B------:R-:W-:Y:S04]  /*17ee0*/  STL [R1+0x6cc], R14 ;  /* 0x0006cc0e01007387 */ /* 0x000fe80000100800 */
        /* <DEDUP_REMOVED lines=26> */
[----:B------:R2:W-:Y:S04]  /*18090*/  STL [R1+0x708], R0 ;  /* 0x0007080001007387 */ /* 0x0005e80000100800 */
[----:B------:R-:W3:Y:S04]  /*180a0*/  LDL R23, [R1+0x5dc] ;  /* 0x0005dc0001177983 */ /* 0x000ee80000100800 */
[----:B0-----:R-:W4:Y:S01]  /*180b0*/  LDL R24, [R1+0x5d0] ;  /* 0x0005d00001187983 */ /* 0x001f220000100800 */
[----:B--2---:R-:W-:-:S03]  /*180c0*/  SHF.R.S32.HI R0, RZ, 0x1f, R25 ;  /* 0x0000001fff007819 */ /* 0x004fc60000011419 */
[----:B------:R-:W2:Y:S04]  /*180d0*/  LDL R22, [R1+0x5e4] ;  /* 0x0005e40001167983 */ /* 0x000ea80000100800 */
        /* <DEDUP_REMOVED lines=26> */
[----:B------:R-:W5:Y:S01]  /*18280*/  LDL R25, [R1+0x688] ;  /* 0x0006880001197983 */ /* 0x000f620000100800 */
[----:B----4-:R-:W-:-:S05]  /*18290*/  SHF.R.S32.HI R24, RZ, 0x1f, R24 ;  /* 0x0000001fff187819 */ /* 0x010fca0000011418 */
[----:B------:R0:W-:Y:S04]  /*182a0*/  STL [R1+0x710], R24 ;  /* 0x0007101801007387 */ /* 0x0001e80000100800 */
[----:B0-----:R-:W4:Y:S01]  /*182b0*/  LDL.LU R24, [R1+0x1f30] ;  /* 0x001f300001187983 */ /* 0x001f220000300800 */
[----:B---3--:R-:W-:Y:S02]  /*182c0*/  SHF.R.S32.HI R23, RZ, 0x1f, R23 ;  /* 0x0000001fff177819 */ /* 0x008fe40000011417 */
[----:B--2---:R-:W-:Y:S02]  /*182d0*/  SHF.R.S32.HI R22, RZ, 0x1f, R22 ;  /* 0x0000001fff167819 */ /* 0x004fe40000011416 */
        /* <DEDUP_REMOVED lines=26> */
[----:B----4-:R-:W-:-:S05]  /*18480*/  SHF.R.S32.HI R24, RZ, 0x1f, R24 ;  /* 0x0000001fff187819 */ /* 0x010fca0000011418 */
        /* <DEDUP_REMOVED lines=57> */
[----:B0-----:R-:W4:Y:S01]  /*18820*/  LDL.LU R25, [R1+0x1ec0] ;  /* 0x001ec00001197983 */ /* 0x001f220000300800 */
[----:B--2---:R-:W-:-:S02]  /*18830*/  SHF.R.S32.HI R3, RZ, 0x1f, R3 ;  /* 0x0000001fff037819 */ /* 0x004fc40000011403 */
[----:B---3--:R-:W-:Y:S02]  /*18840*/  SHF.R.S32.HI R0, RZ, 0x1f, R0 ;  /* 0x0000001fff007819 */ /* 0x008fe40000011400 */
[----:B----4-:R-:W-:-:S05]  /*18850*/  SHF.R.S32.HI R25, RZ, 0x1f, R25 ;  /* 0x0000001fff197819 */ /* 0x010fca0000011419 */
[----:B------:R0:W-:Y:S04]  /*18860*/  STL [R1+0x788], R25 ;  /* 0x0007881901007387 */ /* 0x0001e80000100800 */
[----:B0-----:R-:W2:Y:S04]  /*18870*/  LDL.LU R25, [R1+0x1ebc] ;  /* 0x001ebc0001197983 */ /* 0x001ea80000300800 */
[----:B------:R0:W-:Y:S04]  /*18880*/  STL [R1+0x78c], R0 ;  /* 0x00078c0001007387 */ /* 0x0001e80000100800 */
[----:B0-----:R-:W3:Y:S04]  /*18890*/  LDL.LU R0, [R1+0x1eb8] ;  /* 0x001eb80001007983 */ /* 0x001ee80000300800 */
[----:B------:R0:W-:Y:S04]  /*188a0*/  STL [R1+0x790], R3 ;  /* 0x0007900301007387 */ /* 0x0001e80000100800 */
[----:B0-----:R-:W4:Y:S01]  /*188b0*/  LDL.LU R3, [R1+0x1eb4] ;  /* 0x001eb40001037983 */ /* 0x001f220000300800 */
[----:B------:R-:W-:-:S05]  /*188c0*/  SHF.R.S32.HI R5, RZ, 0x1f, R5 ;  /* 0x0000001fff057819 */ /* 0x000fca0000011405 */
[----:B------:R3:W-:Y:S02]  /*188d0*/  STL [R1+0x794], R5 ;  /* 0x0007940501007387 */ /* 0x0007e40000100800 */
[----:B---3--:R-:W-:-:S05]  /*188e0*/  IADD3 R5, P3, PT, R2, R0, RZ ;  /* 0x0000000002057210 */ /* 0x008fca0007f7e0ff */
[----:B------:R4:W-:Y:S02]  /*188f0*/  STL [R1+0x1bc4], R5 ;  /* 0x001bc40501007387 */ /* 0x0009e40000100800 */
[----:B----4-:R-:W-:Y:S02]  /*18900*/  IADD3 R5, P5, PT, R2, R3, RZ ;  /* 0x0000000302057210 */ /* 0x010fe40007fbe0ff */
[----:B------:R-:W3:Y:S04]  /*18910*/  LDL.LU R2, [R1] ;  /* 0x0000000001027983 */ /* 0x000ee80000300800 */
[----:B------:R0:W-:Y:S02]  /*18920*/  STL [R1+0x1bbc], R5 ;  /* 0x001bbc0501007387 */ /* 0x0001e40000100800 */
[----:B0-----:R-:W-:-:S05]  /*18930*/  IADD3 R5, P4, PT, R4, R0, RZ ;  /* 0x0000000004057210 */ /* 0x001fca0007f9e0ff */
[----:B------:R0:W-:Y:S02]  /*18940*/  STL [R1+0x1bc0], R5 ;  /* 0x001bc00501007387 */ /* 0x0001e40000100800 */
[----:B0-----:R-:W-:Y:S02]  /*18950*/  IADD3 R5, P0, PT, R4, R3, RZ ;  /* 0x0000000304057210 */ /* 0x001fe40007f1e0ff */
[----:B------:R-:W4:Y:S04]  /*18960*/  LDL.LU R4, [R1+0x4] ;  /* 0x0000040001047983 */ /* 0x000f280000300800 */
[----:B------:R0:W-:Y:S02]  /*18970*/  STL [R1+0x1bb4], R5 ;  /* 0x001bb40501007387 */ /* 0x0001e40000100800 */
[----:B0-----:R-:W-:-:S05]  /*18980*/  IADD3 R5, P1, PT, R6, R0, RZ ;  /* 0x0000000006057210 */ /* 0x001fca0007f3e0ff */
[----:B------:R0:W-:Y:S02]  /*18990*/  STL [R1+0x1bb8], R5 ;  /* 0x001bb80501007387 */ /* 0x0001e40000100800 */
[----:B0-----:R-:W-:Y:S02]  /*189a0*/  IADD3 R5, P2, PT, R6, R3, RZ ;  /* 0x0000000306057210 */ /* 0x001fe40007f5e0ff */
[----:B------:R-:W3:Y:S04]  /*189b0*/  LDL.LU R6, [R1+0x8] ;  /* 0x0000080001067983 */ /* 0x000ee80000300800 */
[----:B------:R2:W-:Y:S02]  /*189c0*/  STL [R1+0x1bac], R5 ;  /* 0x001bac0501007387 */ /* 0x0005e40000100800 */
[----:B--2---:R-:W-:-:S05]  /*189d0*/  IMAD.X R5, R9, 0x1, R25, P3 ;  /* 0x0000000109057824 */ /* 0x004fca00018e0619 */
[----:B------:R0:W-:Y:S02]  /*189e0*/  STL [R1+0x1ba8], R5 ;  /* 0x001ba80501007387 */ /* 0x0001e40000100800 */
[----:B0-----:R-:W-:-:S05]  /*189f0*/  IADD3 R5, P3, PT, R7, R0, RZ ;  /* 0x0000000007057210 */ /* 0x001fca0007f7e0ff */
[----:B------:R0:W-:Y:S04]  /*18a00*/  STL [R1+0x1bb0], R5 ;  /* 0x001bb00501007387 */ /* 0x0001e80000100800 */
[----:B0-----:R-:W2:Y:S02]  /*18a10*/  LDL.LU R5, [R1+0x1eb0] ;  /* 0x001eb00001057983 */ /* 0x001ea40000300800 */
[----:B--2---:R-:W-:-:S05]  /*18a20*/  IMAD.X R9, R9, 0x1, R5, P5 ;  /* 0x0000000109097824 */ /* 0x004fca00028e0605 */
[----:B------:R0:W-:Y:S02]  /*18a30*/  STL [R1+0x1ba4], R9 ;  /* 0x001ba40901007387 */ /* 0x0001e40000100800 */
[----:B0-----:R-:W-:Y:S02]  /*18a40*/  IADD3 R9, P5, PT, R7, R3, RZ ;  /* 0x0000000307097210 */ /* 0x001fe40007fbe0ff */
[----:B------:R-:W2:Y:S04]  /*18a50*/  LDL.LU R7, [R1+0xc] ;  /* 0x00000c0001077983 */ /* 0x000ea80000300800 */
[----:B------:R2:W-:Y:S02]  /*18a60*/  STL [R1+0x1b9c], R9 ;  /* 0x001b9c0901007387 */ /* 0x0005e40000100800 */
[----:B--2---:R-:W-:-:S05]  /*18a70*/  IMAD.X R9, R7, 0x1, R25, P4 ;  /* 0x0000000107097824 */ /* 0x004fca00020e0619 */
[----:B------:R0:W-:Y:S02]  /*18a80*/  STL [R1+0x1b98], R9 ;  /* 0x001b980901007387 */ /* 0x0001e40000100800 */
[----:B0-----:R-:W-:-:S05]  /*18a90*/  IADD3 R9, P4, PT, R8, R0, RZ ;  /* 0x0000000008097210 */ /* 0x001fca0007f9e0ff */
[----:B------:R0:W-:Y:S04]  /*18aa0*/  STL [R1+0x1ba0], R9 ;  /* 0x001ba00901007387 */ /* 0x0001e80000100800 */
[----:B0-----:R-:W2:Y:S01]  /*18ab0*/  LDL.LU R9, [R1+0x1eac] ;  /* 0x001eac0001097983 */ /* 0x001ea20000300800 */
[----:B------:R-:W-:-:S05]  /*18ac0*/  IMAD.X R7, R7, 0x1, R5, P0 ;  /* 0x0000000107077824 */ /* 0x000fca00000e0605 */
[----:B------:R0:W-:Y:S02]  /*18ad0*/  STL [R1+0x1b94], R7 ;  /* 0x001b940701007387 */ /* 0x0001e40000100800 */
[----:B0-----:R-:W-:Y:S01]  /*18ae0*/  IADD3 R7, P0, PT, R8, R3, RZ ;  /* 0x0000000308077210 */ /* 0x001fe20007f1e0ff */
[----:B---3--:R-:W-:-:S04]  /*18af0*/  IMAD.X R8, R6, 0x1, R25, P1 ;  /* 0x0000000106087824 */ /* 0x008fc800008e0619 */
[----:B------:R-:W-:Y:S04]  /*18b00*/  STL [R1+0x1b8c], R7 ;  /* 0x001b8c0701007387 */ /* 0x000fe80000100800 */
[----:B------:R0:W-:Y:S02]  /*18b10*/  STL [R1+0x1b88], R8 ;  /* 0x001b880801007387 */ /* 0x0001e40000100800 */
[----:B0-----:R-:W-:Y:S01]  /*18b20*/  IMAD.X R8, R6, 0x1, R5, P2 ;  /* 0x0000000106087824 */ /* 0x001fe200010e0605 */
[C---:B--2---:R-:W-:Y:S02]  /*18b30*/  IADD3 R7, P1, PT, R9.reuse, R0, RZ ;  /* 0x0000000009077210 */ /* 0x044fe40007f3e0ff */
[----:B------:R-:W-:-:S03]  /*18b40*/  IADD3 R6, P2, PT, R9, R3, RZ ;  /* 0x0000000309067210 */ /* 0x000fc60007f5e0ff */
[----:B------:R0:W-:Y:S01]  /*18b50*/  STL [R1+0x1b90], R7 ;  /* 0x001b900701007387 */ /* 0x0001e20000100800 */
[----:B----4-:R-:W-:-:S03]  /*18b60*/  IMAD.X R9, R4, 0x1, R25, P3 ;  /* 0x0000000104097824 */ /* 0x010fc600018e0619 */
[----:B0-----:R-:W2:Y:S04]  /*18b70*/  LDL.LU R7, [R1+0x14] ;  /* 0x0000140001077983 */ /* 0x001ea80000300800 */
[----:B------:R0:W-:Y:S04]  /*18b80*/  STL [R1+0x1b84], R8 ;  /* 0x001b840801007387 */ /* 0x0001e80000100800 */
[----:B------:R1:W-:Y:S01]  /*18b90*/  STL [R1+0x1b7c], R6 ;  /* 0x001b7c0601007387 */ /* 0x0003e20000100800 */
[----:B0-----:R-:W-:-:S03]  /*18ba0*/  IADD3 R8, P3, PT, R10, R0, RZ ;  /* 0x000000000a087210 */ /* 0x001fc60007f7e0ff */
[----:B------:R-:W-:Y:S01]  /*18bb0*/  STL [R1+0x1b78], R9 ;  /* 0x001b780901007387 */ /* 0x000fe20000100800 */
[----:B-1----:R-:W-:Y:S01]  /*18bc0*/  IMAD.X R6, R4, 0x1, R5, P5 ;  /* 0x0000000104067824 */ /* 0x002fe200028e0605 */
[----:B------:R-:W-:Y:S02]  /*18bd0*/  IADD3 R4, P5, PT, R10, R3, RZ ;  /* 0x000000030a047210 */ /* 0x000fe40007fbe0ff */
[----:B------:R-:W-:Y:S04]  /*18be0*/  STL [R1+0x1b80], R8 ;  /* 0x001b800801007387 */ /* 0x000fe80000100800 */
[----:B------:R-:W3:Y:S04]  /*18bf0*/  LDL.LU R10, [R1+0x1c] ;  /* 0x00001c00010a7983 */ /* 0x000ee80000300800 */
[----:B------:R0:W-:Y:S04]  /*18c00*/  STL [R1+0x1b74], R6 ;  /* 0x001b740601007387 */ /* 0x0001e80000100800 */
[----:B------:R1:W-:Y:S01]  /*18c10*/  STL [R1+0x1b6c], R4 ;  /* 0x001b6c0401007387 */ /* 0x0003e20000100800 */
[----:B0-----:R-:W-:Y:S01]  /*18c20*/  IMAD.X R6, R2, 0x1, R25, P4 ;  /* 0x0000000102067824 */ /* 0x001fe200020e0619 */
[----:B-1----:R-:W-:-:S04]  /*18c30*/  IADD3 R4, P4, PT, R11, R0, RZ ;  /* 0x000000000b047210 */ /* 0x002fc80007f9e0ff */
[----:B------:R0:W-:Y:S01]  /*18c40*/  STL [R1+0x1b68], R6 ;  /* 0x001b680601007387 */ /* 0x0001e20000100800 */
[----:B------:R-:W-:Y:S01]  /*18c50*/  IMAD.X R2, R2, 0x1, R5, P0 ;  /* 0x0000000102027824 */ /* 0x000fe200000e0605 */
[----:B------:R-:W-:Y:S02]  /*18c60*/  IADD3 R8, P0, PT, R11, R3, RZ ;  /* 0x000000030b087210 */ /* 0x000fe40007f1e0ff */
[----:B0-----:R-:W4:Y:S04]  /*18c70*/  LDL.LU R6, [R1+0x24] ;  /* 0x0000240001067983 */ /* 0x001f280000300800 */
[----:B------:R0:W-:Y:S04]  /*18c80*/  STL [R1+0x1b70], R4 ;  /* 0x001b700401007387 */ /* 0x0001e80000100800 */
[----:B------:R-:W-:Y:S01]  /*18c90*/  STL [R1+0x1b64], R2 ;  /* 0x001b640201007387 */ /* 0x000fe20000100800 */
[----:B0-----:R-:W-:-:S03]  /*18ca0*/  IMAD.X R4, R29, 0x1, R25, P1 ;  /* 0x000000011d047824 */ /* 0x001fc600008e0619 */
[----:B------:R-:W-:Y:S04]  /*18cb0*/  STL [R1+0x1b5c], R8 ;  /* 0x001b5c0801007387 */ /* 0x000fe80000100800 */
[----:B------:R0:W-:Y:S04]  /*18cc0*/  STL [R1+0x1b58], R4 ;  /* 0x001b580401007387 */ /* 0x0001e80000100800 */
[----:B0-----:R-:W5:Y:S01]  /*18cd0*/  LDL.LU R4, [R1+0x2c] ;  /* 0x00002c0001047983 */ /* 0x001f620000300800 */
[----:B------:R-:W-:Y:S01]  /*18ce0*/  IADD3 R2, P1, PT, R12, R0, RZ ;  /* 0x000000000c027210 */ /* 0x000fe20007f3e0ff */
[----:B------:R-:W-:-:S04]  /*18cf0*/  IMAD.X R8, R29, 0x1, R5, P2 ;  /* 0x000000011d087824 */ /* 0x000fc800010e0605 */
[----:B------:R0:W-:Y:S01]  /*18d00*/  STL [R1+0x1b60], R2 ;  /* 0x001b600201007387 */ /* 0x0001e20000100800 */
[----:B------:R-:W-:-:S03]  /*18d10*/  IMAD.X R9, R26, 0x1, R25, P3 ;  /* 0x000000011a097824 */ /* 0x000fc600018e0619 */
[----:B------:R1:W-:Y:S01]  /*18d20*/  STL [R1+0x1b54], R8 ;  /* 0x001b540801007387 */ /* 0x0003e20000100800 */
[----:B0-----:R-:W-:Y:S02]  /*18d30*/  IADD3 R2, P2, PT, R12, R3, RZ ;  /* 0x000000030c027210 */ /* 0x001fe40007f5e0ff */
[----:B-1----:R-:W-:-:S03]  /*18d40*/  IADD3 R8, P3, PT, R13, R0, RZ ;  /* 0x000000000d087210 */ /* 0x002fc60007f7e0ff */
[----:B------:R0:W-:Y:S04]  /*18d50*/  STL [R1+0x1b4c], R2 ;  /* 0x001b4c0201007387 */ /* 0x0001e80000100800 */
[----:B------:R1:W-:Y:S01]  /*18d60*/  STL [R1+0x1b48], R9 ;  /* 0x001b480901007387 */ /* 0x0003e20000100800 */
[----:B0-----:R-:W-:Y:S01]  /*18d70*/  IMAD.X R2, R26, 0x1, R5, P5 ;  /* 0x000000011a027824 */ /* 0x001fe200028e0605 */
[----:B------:R-:W-:Y:S02]  /*18d80*/  IADD3 R11, P5, PT, R13, R3, RZ ;  /* 0x000000030d0b7210 */ /* 0x000fe40007fbe0ff */
[----:B-1----:R-:W5:Y:S04]  /*18d90*/  LDL.LU R9, [R1+0x38] ;  /* 0x0000380001097983 */ /* 0x002f680000300800 */
[----:B------:R-:W-:Y:S04]  /*18da0*/  STL [R1+0x1b50], R8 ;  /* 0x001b500801007387 */ /* 0x000fe80000100800 */
[----:B------:R0:W-:Y:S04]  /*18db0*/  STL [R1+0x1b44], R2 ;  /* 0x001b440201007387 */ /* 0x0001e80000100800 */
[----:B------:R1:W-:Y:S01]  /*18dc0*/  STL [R1+0x1b3c], R11 ;  /* 0x001b3c0b01007387 */ /* 0x0003e20000100800 */
[C---:B0-----:R-:W-:Y:S01]  /*18dd0*/  IMAD.X R2, R27.reuse, 0x1, R25, P4 ;  /* 0x000000011b027824 */ /* 0x041fe200020e0619 */
[----:B------:R-:W-:Y:S01]  /*18de0*/  IADD3 R8, P4, PT, R14, R0, RZ ;  /* 0x000000000e087210 */ /* 0x000fe20007f9e0ff */
[----:B-1----:R-:W-:-:S03]  /*18df0*/  IMAD.X R11, R27, 0x1, R5, P0 ;  /* 0x000000011b0b7824 */ /* 0x002fc600000e0605 */
[----:B------:R0:W-:Y:S04]  /*18e00*/  STL [R1+0x1b38], R2 ;  /* 0x001b380201007387 */ /* 0x0001e80000100800 */
[----:B------:R1:W-:Y:S01]  /*18e10*/  STL [R1+0x1b40], R8 ;  /* 0x001b400801007387 */ /* 0x0003e20000100800 */
[----:B------:R-:W-:Y:S01]  /*18e20*/  IMAD.X R12, R28, 0x1, R25, P1 ;  /* 0x000000011c0c7824 */ /* 0x000fe200008e0619 */
[----:B0-----:R-:W-:Y:S02]  /*18e30*/  IADD3 R2, P0, PT, R14, R3, RZ ;  /* 0x000000030e027210 */ /* 0x001fe40007f1e0ff */
[----:B-1----:R-:W5:Y:S04]  /*18e40*/  LDL.LU R8, [R1+0x40] ;  /* 0x0000400001087983 */ /* 0x002f680000300800 */
[----:B------:R0:W-:Y:S04]  /*18e50*/  STL [R1+0x1b34], R11 ;  /* 0x001b340b01007387 */ /* 0x0001e80000100800 */
[----:B------:R1:W-:Y:S01]  /*18e60*/  STL [R1+0x1b2c], R2 ;  /* 0x001b2c0201007387 */ /* 0x0003e20000100800 */
[----:B0-----:R-:W-:-:S03]  /*18e70*/  IADD3 R11, P1, PT, R15, R0, RZ ;  /* 0x000000000f0b7210 */ /* 0x001fc60007f3e0ff */
[----:B------:R0:W-:Y:S01]  /*18e80*/  STL [R1+0x1b28], R12 ;  /* 0x001b280c01007387 */ /* 0x0001e20000100800 */
[----:B-1----:R-:W-:-:S03]  /*18e90*/  IMAD.X R2, R28, 0x1, R5, P2 ;  /* 0x000000011c027824 */ /* 0x002fc600010e0605 */
[----:B------:R-:W-:Y:S04]  /*18ea0*/  STL [R1+0x1b30], R11 ;  /* 0x001b300b01007387 */ /* 0x000fe80000100800 */
[----:B------:R1:W-:Y:S01]  /*18eb0*/  STL [R1+0x1b24], R2 ;  /* 0x001b240201007387 */ /* 0x0003e20000100800 */
[----:B0-----:R-:W-:-:S03]  /*18ec0*/  IADD3 R12, P2, PT, R15, R3, RZ ;  /* 0x000000030f0c7210 */ /* 0x001fc60007f5e0ff */
[----:B-1----:R-:W5:Y:S04]  /*18ed0*/  LDL.LU R2, [R1+0x48] ;  /* 0x0000480001027983 */ /* 0x002f680000300800 */
[----:B------:R0:W-:Y:S01]  /*18ee0*/  STL [R1+0x1b1c], R12 ;  /* 0x001b1c0c01007387 */ /* 0x0001e20000100800 */
[----:B--2---:R-:W-:Y:S01]  /*18ef0*/  IMAD.X R11, R7, 0x1, R25, P3 ;  /* 0x00000001070b7824 */ /* 0x004fe200018e0619 */
[----:B0-----:R-:W-:-:S04]  /*18f00*/  IADD3 R12, P3, PT, R16, R0, RZ ;  /* 0x00000000100c7210 */ /* 0x001fc80007f7e0ff */
[----:B------:R0:W-:Y:S04]  /*18f10*/  STL [R1+0x1b14], R11 ;  /* 0x001b140b01007387 */ /* 0x0001e80000100800 */
[----:B------:R3:W-:Y:S01]  /*18f20*/  STL [R1+0x1b20], R12 ;  /* 0x001b200c01007387 */ /* 0x0007e20000100800 */
[----:B0-----:R-:W-:Y:S01]  /*18f30*/  IMAD.X R11, R7, 0x1, R5, P5 ;  /* 0x00000001070b7824 */ /* 0x001fe200028e0605 */
[----:B------:R-:W-:-:S04]  /*18f40*/  IADD3 R7, P5, PT, R16, R3, RZ ;  /* 0x0000000310077210 */ /* 0x000fc80007fbe0ff */
[----:B------:R0:W-:Y:S01]  /*18f50*/  STL [R1+0x1b18], R11 ;  /* 0x001b180b01007387 */ /* 0x0001e20000100800 */
[----:B---3--:R-:W-:-:S03]  /*18f60*/  IMAD.X R12, R10, 0x1, R25, P4 ;  /* 0x000000010a0c7824 */ /* 0x008fc600020e0619 */
[----:B------:R1:W-:Y:S01]  /*18f70*/  STL [R1+0x1b0c], R7 ;  /* 0x001b0c0701007387 */ /* 0x0003e20000100800 */
[----:B------:R-:W-:Y:S01]  /*18f80*/  IMAD.X R10, R10, 0x1, R5, P0 ;  /* 0x000000010a0a7824 */ /* 0x000fe200000e0605 */
[CC--:B0-----:R-:W-:Y:S02]  /*18f90*/  IADD3 R11, P4, PT, R17.reuse, R0.reuse, RZ ;  /* 0x00000000110b7210 */ /* 0x0c1fe40007f9e0ff */
[----:B-1----:R-:W2:Y:S04]  /*18fa0*/  LDL.LU R7, [R1+0x4c] ;  /* 0x00004c0001077983 */ /* 0x002ea80000300800 */
[----:B------:R-:W-:Y:S04]  /*18fb0*/  STL [R1+0x1b04], R12 ;  /* 0x001b040c01007387 */ /* 0x000fe80000100800 */
[----:B------:R0:W-:Y:S04]  /*18fc0*/  STL [R1+0x1b10], R11 ;  /* 0x001b100b01007387 */ /* 0x0001e80000100800 */
[----:B------:R1:W-:Y:S01]  /*18fd0*/  STL [R1+0x1b08], R10 ;  /* 0x001b080a01007387 */ /* 0x0003e20000100800 */
[----:B0-----:R-:W-:Y:S01]  /*18fe0*/  IADD3 R11, P0, PT, R17, R3, RZ ;  /* 0x00000003110b7210 */ /* 0x001fe20007f1e0ff */
[----:B----4-:R-:W-:Y:S01]  /*18ff0*/  IMAD.X R12, R6, 0x1, R25, P1 ;  /* 0x00000001060c7824 */ /* 0x010fe200008e0619 */
[----:B-1----:R-:W-:-:S03]  /*19000*/  IADD3 R10, P1, PT, R18, R0, RZ ;  /* 0x00000000120a7210 */ /* 0x002fc60007f3e0ff */
[----:B------:R0:W-:Y:S04]  /*19010*/  STL [R1+0x1afc], R11 ;  /* 0x001afc0b01007387 */ /* 0x0001e80000100800 */
[----:B------:R5:W-:Y:S01]  /*19020*/  STL [R1+0x1af4], R12 ;  /* 0x001af40c01007387 */ /* 0x000be20000100800 */
[----:B0-----:R-:W-:-:S03]  /*19030*/  IMAD.X R11, R6, 0x1, R5, P2 ;  /* 0x00000001060b7824 */ /* 0x001fc600010e0605 */
[----:B------:R-:W3:Y:S04]  /*19040*/  LDL.LU R6, [R1+0x54] ;  /* 0x0000540001067983 */ /* 0x000ee80000300800 */
[----:B------:R0:W-:Y:S04]  /*19050*/  STL [R1+0x1b00], R10 ;  /* 0x001b000a01007387 */ /* 0x0001e80000100800 */
[----:B------:R1:W-:Y:S01]  /*19060*/  STL [R1+0x1af8], R11 ;  /* 0x001af80b01007387 */ /* 0x0003e20000100800 */
[----:B-----5:R-:W-:Y:S01]  /*19070*/  IMAD.X R12, R4, 0x1, R25, P3 ;  /* 0x00000001040c7824 */ /* 0x020fe200018e0619 */
[----:B0-----:R-:W-:-:S02]  /*19080*/  IADD3 R10, P2, PT, R18, R3, RZ ;  /* 0x00000003120a7210 */ /* 0x001fc40007f5e0ff */
[----:B-1----:R-:W-:-:S03]  /*19090*/  IADD3 R11, P3, PT, R19, R0, RZ ;  /* 0x00000000130b7210 */ /* 0x002fc60007f7e0ff */
[----:B------:R0:W-:Y:S04]  /*190a0*/  STL [R1+0x1aec], R10 ;  /* 0x001aec0a01007387 */ /* 0x0001e80000100800 */
[----:B------:R-:W-:Y:S04]  /*190b0*/  STL [R1+0x1ae4], R12 ;  /* 0x001ae40c01007387 */ /* 0x000fe80000100800 */
[----:B------:R-:W-:Y:S01]  /*190c0*/  STL [R1+0x1af0], R11 ;  /* 0x001af00b01007387 */ /* 0x000fe20000100800 */
[----:B0-----:R-:W-:Y:S01]  /*190d0*/  IMAD.X R10, R4, 0x1, R5, P5 ;  /* 0x00000001040a7824 */ /* 0x001fe200028e0605 */
[----:B------:R-:W-:-:S02]  /*190e0*/  IADD3 R4, P5, PT, R19, R3, RZ ;  /* 0x0000000313047210 */ /* 0x000fc40007fbe0ff */
[----:B------:R-:W4:Y:S04]  /*190f0*/  LDL.LU R29, [R1+0x5c] ;  /* 0x00005c00011d7983 */ /* 0x000f280000300800 */
[----:B------:R-:W-:Y:S04]  /*19100*/  STL [R1+0x1ae8], R10 ;  /* 0x001ae80a01007387 */ /* 0x000fe80000100800 */
[----:B------:R0:W-:Y:S04]  /*19110*/  STL [R1+0x1adc], R4 ;  /* 0x001adc0401007387 */ /* 0x0001e80000100800 */
[----:B0-----:R-:W5:Y:S01]  /*19120*/  LDL.LU R4, [R1+0x18] ;  /* 0x0000180001047983 */ /* 0x001f620000300800 */
[C---:B------:R-:W-:Y:S01]  /*19130*/  IMAD.X R10, R9.reuse, 0x1, R25, P4 ;  /* 0x00000001090a7824 */ /* 0x040fe200020e0619 */
[----:B------:R-:W-:Y:S01]  /*19140*/  IADD3 R11, P4, PT, R20, R0, RZ ;  /* 0x00000000140b7210 */ /* 0x000fe20007f9e0ff */
[----:B------:R-:W-:-:S03]  /*19150*/  IMAD.X R9, R9, 0x1, R5, P0 ;  /* 0x0000000109097824 */ /* 0x000fc600000e0605 */
[----:B------:R0:W-:Y:S04]  /*19160*/  STL [R1+0x1ad4], R10 ;  /* 0x001ad40a01007387 */ /* 0x0001e80000100800 */
[----:B------:R1:W-:Y:S01]  /*19170*/  STL [R1+0x1ae0], R11 ;  /* 0x001ae00b01007387 */ /* 0x0003e20000100800 */
[----:B0-----:R-:W-:-:S03]  /*19180*/  IADD3 R10, P0, PT, R20, R3, RZ ;  /* 0x00000003140a7210 */ /* 0x001fc60007f1e0ff */
[----:B-1----:R-:W5:Y:S04]  /*19190*/  LDL.LU R11, [R1+0x60] ;  /* 0x00006000010b7983 */ /* 0x002f680000300800 */
[----:B------:R0:W-:Y:S04]  /*191a0*/  STL [R1+0x1ad8], R9 ;  /* 0x001ad80901007387 */ /* 0x0001e80000100800 */
[----:B------:R1:W-:Y:S01]  /*191b0*/  STL [R1+0x1acc], R10 ;  /* 0x001acc0a01007387 */ /* 0x0003e20000100800 */
[----:B0-----:R-:W-:-:S03]  /*191c0*/  IMAD.X R9, R8, 0x1, R25, P1 ;  /* 0x0000000108097824 */ /* 0x001fc600008e0619 */
[----:B-1----:R-:W5:Y:S01]  /*191d0*/  LDL.LU R10, [R1+0x20] ;  /* 0x00002000010a7983 */ /* 0x002f620000300800 */
[----:B------:R-:W-:-:S03]  /*191e0*/  IADD3 R12, P1, PT, R21, R0, RZ ;  /* 0x00000000150c7210 */ /* 0x000fc60007f3e0ff */
[----:B------:R0:W-:Y:S04]  /*191f0*/  STL [R1+0x1ac4], R9 ;  /* 0x001ac40901007387 */ /* 0x0001e80000100800 */
[----:B------:R-:W-:Y:S04]  /*19200*/  STL [R1+0x1ad0], R12 ;  /* 0x001ad00c01007387 */ /* 0x000fe80000100800 */
[----:B------:R-:W5:Y:S01]  /*19210*/  LDL.LU R13, [R1+0x64] ;  /* 0x00006400010d7983 */ /* 0x000f620000300800 */
[----:B0-----:R-:W-:Y:S01]  /*19220*/  IMAD.X R9, R8, 0x1, R5, P2 ;  /* 0x0000000108097824 */ /* 0x001fe200010e0605 */
[----:B------:R-:W-:-:S04]  /*19230*/  IADD3 R8, P2, PT, R21, R3, RZ ;  /* 0x0000000315087210 */ /* 0x000fc80007f5e0ff */
[----:B------:R0:W-:Y:S04]  /*19240*/  STL [R1+0x1ac8], R9 ;  /* 0x001ac80901007387 */ /* 0x0001e80000100800 */
[----:B------:R1:W-:Y:S04]  /*19250*/  STL [R1+0x1abc], R8 ;  /* 0x001abc0801007387 */ /* 0x0003e80000100800 */
[----:B0-----:R-:W5:Y:S01]  /*19260*/  LDL.LU R9, [R1+0x28] ;  /* 0x0000280001097983 */ /* 0x001f620000300800 */
[----:B------:R-:W-:Y:S01]  /*19270*/  IMAD.X R12, R2, 0x1, R25, P3 ;  /* 0x00000001020c7824 */ /* 0x000fe200018e0619 */
[----:B-1----:R-:W-:-:S04]  /*19280*/  IADD3 R8, P3, PT, R22, R0, RZ ;  /* 0x0000000016087210 */ /* 0x002fc80007f7e0ff */
[----:B------:R0:W-:Y:S04]  /*19290*/  STL [R1+0x1ab4], R12 ;  /* 0x001ab40c01007387 */ /* 0x0001e80000100800 */
[----:B------:R1:W-:Y:S01]  /*192a0*/  STL [R1+0x1ac0], R8 ;  /* 0x001ac00801007387 */ /* 0x0003e20000100800 */
[----:B0-----:R-:W-:Y:S01]  /*192b0*/  IMAD.X R12, R2, 0x1, R5, P5 ;  /* 0x00000001020c7824 */ /* 0x001fe200028e0605 */
[----:B------:R-:W-:Y:S02]  /*192c0*/  IADD3 R2, P5, PT, R22, R3, RZ ;  /* 0x0000000316027210 */ /* 0x000fe40007fbe0ff */
[----:B-1----:R-:W5:Y:S04]  /*192d0*/  LDL.LU R8, [R1+0x6c] ;  /* 0x00006c0001087983 */ /* 0x002f680000300800 */
[----:B------:R-:W-:Y:S04]  /*192e0*/  STL [R1+0x1ab8], R12 ;  /* 0x001ab80c01007387 */ /* 0x000fe80000100800 */
[----:B------:R0:W-:Y:S04]  /*192f0*/  STL [R1+0x1aac], R2 ;  /* 0x001aac0201007387 */ /* 0x0001e80000100800 */
[----:B0-----:R-:W5:Y:S01]  /*19300*/  LDL.LU R2, [R1+0x30] ;  /* 0x0000300001027983 */ /* 0x001f620000300800 */
[----:B--2---:R-:W-:Y:S01]  /*19310*/  IMAD.X R12, R7, 0x1, R25, P4 ;  /* 0x00000001070c7824 */ /* 0x004fe200020e0619 */
[----:B------:R-:W-:-:S04]  /*19320*/  IADD3 R14, P4, PT, R23, R0, RZ ;  /* 0x00000000170e7210 */ /* 0x000fc80007f9e0ff */
[----:B------:R0:W-:Y:S04]  /*19330*/  STL [R1+0x1aa4], R12 ;  /* 0x001aa40c01007387 */ /* 0x0001e80000100800 */
[----:B------:R-:W-:Y:S04]  /*19340*/  STL [R1+0x1ab0], R14 ;  /* 0x001ab00e01007387 */ /* 0x000fe80000100800 */
[----:B------:R-:W2:Y:S01]  /*19350*/  LDL.LU R26, [R1+0x70] ;  /* 0x00007000011a7983 */ /* 0x000ea20000300800 */
[----:B0-----:R-:W-:Y:S01]  /*19360*/  IMAD.X R12, R7, 0x1, R5, P0 ;  /* 0x00000001070c7824 */ /* 0x001fe200000e0605 */
[----:B------:R-:W-:-:S04]  /*19370*/  IADD3 R7, P0, PT, R23, R3, RZ ;  /* 0x0000000317077210 */ /* 0x000fc80007f1e0ff */
[----:B------:R-:W-:Y:S04]  /*19380*/  STL [R1+0x1aa8], R12 ;  /* 0x001aa80c01007387 */ /* 0x000fe80000100800 */
[----:B------:R0:W-:Y:S04]  /*19390*/  STL [R1+0x1a9c], R7 ;  /* 0x001a9c0701007387 */ /* 0x0001e80000100800 */
[----:B0-----:R-:W2:Y:S01]  /*193a0*/  LDL.LU R7, [R1+0x34] ;  /* 0x0000340001077983 */ /* 0x001ea20000300800 */
[----:B---3--:R-:W-:Y:S01]  /*193b0*/  IMAD.X R14, R6, 0x1, R25, P1 ;  /* 0x00000001060e7824 */ /* 0x008fe200008e0619 */
[----:B------:R-:W-:-:S04]  /*193c0*/  IADD3 R12, P1, PT, R24, R0, RZ ;  /* 0x00000000180c7210 */ /* 0x000fc80007f3e0ff */
[----:B------:R0:W-:Y:S04]  /*193d0*/  STL [R1+0x1a94], R14 ;  /* 0x001a940e01007387 */ /* 0x0001e80000100800 */
[----:B------:R1:W-:Y:S01]  /*193e0*/  STL [R1+0x1aa0], R12 ;  /* 0x001aa00c01007387 */ /* 0x0003e20000100800 */
[----:B0-----:R-:W-:Y:S01]  /*193f0*/  IMAD.X R14, R6, 0x1, R5, P2 ;  /* 0x00000001060e7824 */ /* 0x001fe200010e0605 */
[----:B------:R-:W-:Y:S02]  /*19400*/  IADD3 R6, P2, PT, R24, R3, RZ ;  /* 0x0000000318067210 */ /* 0x000fe40007f5e0ff */
[----:B-1----:R-:W3:Y:S04]  /*19410*/  LDL.LU R12, [R1+0x74] ;  /* 0x00007400010c7983 */ /* 0x002ee80000300800 */
[----:B------:R4:W-:Y:S04]  /*19420*/  STL [R1+0x1a98], R14 ;  /* 0x001a980e01007387 */ /* 0x0009e80000100800 */
[----:B------:R0:W-:Y:S01]  /*19430*/  STL [R1+0xc08], R6 ;  /* 0x000c080601007387 */ /* 0x0001e20000100800 */
[----:B----4-:R-:W-:-:S03]  /*19440*/  IMAD.X R14, R29, 0x1, R25, P3 ;  /* 0x000000011d0e7824 */ /* 0x010fc600018e0619 */
[----:B0-----:R-:W4:Y:S04]  /*19450*/  LDL.LU R6, [R1+0x3c] ;  /* 0x00003c0001067983 */ /* 0x001f280000300800 */
[----:B------:R0:W-:Y:S01]  /*19460*/  STL [R1+0xbf0], R14 ;  /* 0x000bf00e01007387 */ /* 0x0001e20000100800 */
[C---:B-----5:R-:W-:Y:S01]  /*19470*/  IADD3 R15, P3, PT, R4.reuse, R0, RZ ;  /* 0x00000000040f7210 */ /* 0x060fe20007f7e0ff */
[----:B0-----:R-:W-:Y:S01]  /*19480*/  IMAD.X R14, R29, 0x1, R5, P5 ;  /* 0x000000011d0e7824 */ /* 0x001fe200028e0605 */
[----:B------:R-:W-:-:S03]  /*19490*/  IADD3 R4, P5, PT, R4, R3, RZ ;  /* 0x0000000304047210 */ /* 0x000fc60007fbe0ff */
[----:B------:R-:W-:Y:S04]  /*194a0*/  STL [R1+0xc10], R15 ;  /* 0x000c100f01007387 */ /* 0x000fe80000100800 */
[----:B------:R-:W5:Y:S04]  /*194b0*/  LDL.LU R29, [R1+0x78] ;  /* 0x00007800011d7983 */ /* 0x000f680000300800 */
[----:B------:R-:W-:Y:S04]  /*194c0*/  STL [R1+0xbf4], R14 ;  /* 0x000bf40e01007387 */ /* 0x000fe80000100800 */
[----:B------:R0:W-:Y:S04]  /*194d0*/  STL [R1+0xc18], R4 ;  /* 0x000c180401007387 */ /* 0x0001e80000100800 */
[----:B0-----:R-:W5:Y:S01]  /*194e0*/  LDL.LU R4, [R1+0x44] ;  /* 0x0000440001047983 */ /* 0x001f620000300800 */
[----:B------:R-:W-:-:S05]  /*194f0*/  IMAD.X R14, R11, 0x1, R25, P4 ;  /* 0x000000010b0e7824 */ /* 0x000fca00020e0619 */
[----:B------:R0:W-:Y:S01]  /*19500*/  STL [R1+0xbf8], R14 ;  /* 0x000bf80e01007387 */ /* 0x0001e20000100800 */
[C---:B------:R-:W-:Y:S01]  /*19510*/  IADD3 R15, P4, PT, R10.reuse, R0, RZ ;  /* 0x000000000a0f7210 */ /* 0x040fe20007f9e0ff */
[----:B0-----:R-:W-:Y:S01]  /*19520*/  IMAD.X R14, R11, 0x1, R5, P0 ;  /* 0x000000010b0e7824 */ /* 0x001fe200000e0605 */
[----:B------:R-:W-:-:S03]  /*19530*/  IADD3 R10, P0, PT, R10, R3, RZ ;  /* 0x000000030a0a7210 */ /* 0x000fc60007f1e0ff */
[----:B------:R-:W-:Y:S04]  /*19540*/  STL [R1+0xc20], R15 ;  /* 0x000c200f01007387 */ /* 0x000fe80000100800 */
[----:B------:R-:W5:Y:S04]  /*19550*/  LDL.LU R11, [R1+0x80] ;  /* 0x00008000010b7983 */ /* 0x000f680000300800 */
[----:B------:R0:W-:Y:S04]  /*19560*/  STL [R1+0xbfc], R14 ;  /* 0x000bfc0e01007387 */ /* 0x0001e80000100800 */
[----:B------:R1:W-:Y:S01]  /*19570*/  STL [R1+0xc28], R10 ;  /* 0x000c280a01007387 */ /* 0x0003e20000100800 */
[----:B0-----:R-:W-:-:S03]  /*19580*/  IMAD.X R14, R13, 0x1, R25, P1 ;  /* 0x000000010d0e7824 */ /* 0x001fc600008e0619 */
[----:B-1----:R-:W5:Y:S01]  /*19590*/  LDL.LU R10, [R1+0x50] ;  /* 0x00005000010a7983 */ /* 0x002f620000300800 */
[----:B------:R-:W-:-:S03]  /*195a0*/  IADD3 R15, P1, PT, R9, R0, RZ ;  /* 0x00000000090f7210 */ /* 0x000fc60007f3e0ff */
[----:B------:R0:W-:Y:S04]  /*195b0*/  STL [R1+0xc00], R14 ;  /* 0x000c000e01007387 */ /* 0x0001e80000100800 */
[----:B------:R-:W-:Y:S01]  /*195c0*/  STL [R1+0xc30], R15 ;  /* 0x000c300f01007387 */ /* 0x000fe20000100800 */
[----:B0-----:R-:W-:Y:S01]  /*195d0*/  IMAD.X R14, R13, 0x1, R5, P2 ;  /* 0x000000010d0e7824 */ /* 0x001fe200010e0605 */
[----:B------:R-:W-:Y:S02]  /*195e0*/  IADD3 R9, P2, PT, R9, R3, RZ ;  /* 0x0000000309097210 */ /* 0x000fe40007f5e0ff */
        /* <DEDUP_REMOVED lines=11> */
[----:B------:R-:W-:Y:S04]  /*196a0*/  STL [R1+0xc14], R14 ;  /* 0x000c140e01007387 */ /* 0x000fe80000100800 */
[----:B------:R0:W-:Y:S04]  /*196b0*/  STL [R1+0xc48], R2 ;  /* 0x000c480201007387 */ /* 0x0001e80000100800 */
[----:B0-----:R-:W5:Y:S01]  /*196c0*/  LDL.LU R2, [R1+0x68] ;  /* 0x0000680001027983 */ /* 0x001f620000300800 */
[----:B--2---:R-:W-:-:S05]  /*196d0*/  IMAD.X R14, R26, 0x1, R25, P4 ;  /* 0x000000011a0e7824 */ /* 0x004fca00020e0619 */
[----:B------:R0:W-:Y:S02]  /*196e0*/  STL [R1+0xc1c], R14 ;  /* 0x000c1c0e01007387 */ /* 0x0001e40000100800 */
[----:B0-----:R-:W-:Y:S01]  /*196f0*/  IMAD.X R14, R26, 0x1, R5, P0 ;  /* 0x000000011a0e7824 */ /* 0x001fe200000e0605 */
[C---:B------:R-:W-:Y:S02]  /*19700*/  IADD3 R15, P4, PT, R7.reuse, R0, RZ ;  /* 0x00000000070f7210 */ /* 0x040fe40007f9e0ff */
[----:B------:R-:W-:-:S03]  /*19710*/  IADD3 R7, P0, PT, R7, R3, RZ ;  /* 0x0000000307077210 */ /* 0x000fc60007f1e0ff */
[----:B------:R-:W-:Y:S04]  /*19720*/  STL [R1+0xc50], R15 ;  /* 0x000c500f01007387 */ /* 0x000fe80000100800 */
[----:B------:R-:W2:Y:S04]  /*19730*/  LDL.LU R26, [R1+0x90] ;  /* 0x00009000011a7983 */ /* 0x000ea80000300800 */
[----:B------:R3:W-:Y:S04]  /*19740*/  STL [R1+0xc24], R14 ;  /* 0x000c240e01007387 */ /* 0x0007e80000100800 */
[----:B------:R0:W-:Y:S01]  /*19750*/  STL [R1+0xc58], R7 ;  /* 0x000c580701007387 */ /* 0x0001e20000100800 */
[----:B---3--:R-:W-:-:S03]  /*19760*/  IMAD.X R14, R12, 0x1, R25, P1 ;  /* 0x000000010c0e7824 */ /* 0x008fc600008e0619 */
[----:B0-----:R-:W3:Y:S04]  /*19770*/  LDL.LU R7, [R1+0x7c] ;  /* 0x00007c0001077983 */ /* 0x001ee80000300800 */
[----:B------:R0:W-:Y:S01]  /*19780*/  STL [R1+0xc2c], R14 ;  /* 0x000c2c0e01007387 */ /* 0x0001e20000100800 */
[----:B----4-:R-:W-:Y:S01]  /*19790*/  IADD3 R15, P1, PT, R6, R0, RZ ;  /* 0x00000000060f7210 */ /* 0x010fe20007f3e0ff */
[----:B0-----:R-:W-:Y:S01]  /*197a0*/  IMAD.X R14, R12, 0x1, R5, P2 ;  /* 0x000000010c0e7824 */ /* 0x001fe200010e0605 */
[----:B------:R-:W-:-:S03]  /*197b0*/  IADD3 R6, P2, PT, R6, R3, RZ ;  /* 0x0000000306067210 */ /* 0x000fc60007f5e0ff */
[----:B------:R-:W-:Y:S04]  /*197c0*/  STL [R1+0xc60], R15 ;  /* 0x000c600f01007387 */ /* 0x000fe80000100800 */
[----:B------:R-:W4:Y:S04]  /*197d0*/  LDL.LU R12, [R1+0x94] ;  /* 0x00009400010c7983 */ /* 0x000f280000300800 */
[----:B------:R5:W-:Y:S04]  /*197e0*/  STL [R1+0xc34], R14 ;  /* 0x000c340e01007387 */ /* 0x000be80000100800 */
[----:B------:R0:W-:Y:S01]  /*197f0*/  STL [R1+0xc68], R6 ;  /* 0x000c680601007387 */ /* 0x0001e20000100800 */
[----:B-----5:R-:W-:-:S03]  /*19800*/  IMAD.X R14, R29, 0x1, R25, P3 ;  /* 0x000000011d0e7824 */ /* 0x020fc600018e0619 */
[----:B0-----:R-:W5:Y:S04]  /*19810*/  LDL.LU R6, [R1+0x84] ;  /* 0x0000840001067983 */ /* 0x001f680000300800 */
[----:B------:R0:W-:Y:S01]  /*19820*/  STL [R1+0xc3c], R14 ;  /* 0x000c3c0e01007387 */ /* 0x0001e20000100800 */
[C---:B------:R-:W-:Y:S01]  /*19830*/  IADD3 R15, P3, PT, R4.reuse, R0, RZ ;  /* 0x00000000040f7210 */ /* 0x040fe20007f7e0ff */
        /* <DEDUP_REMOVED lines=17> */
[----:B-1----:R-:W5:Y:S04]  /*19950*/  LDL.LU R10, [R1+0xb8] ;  /* 0x0000b800010a7983 */ /* 0x002f680000300800 */
[----:B------:R0:W-:Y:S01]  /*19960*/  STL [R1+0xc5c], R14 ;  /* 0x000c5c0e01007387 */ /* 0x0001e20000100800 */
[----:B------:R-:W-:Y:S01]  /*19970*/  IADD3 R15, P1, PT, R9, R0, RZ ;  /* 0x00000000090f7210 */ /* 0x000fe20007f3e0ff */
        /* <DEDUP_REMOVED lines=20> */
[C---:B---3--:R-:W-:Y:S02]  /*19ac0*/  IADD3 R15, P4, PT, R7.reuse, R0, RZ ;  /* 0x00000000070f7210 */ /* 0x048fe40007f9e0ff */
[----:B------:R-:W-:-:S03]  /*19ad0*/  IADD3 R7, P0, PT, R7, R3, RZ ;  /* 0x0000000307077210 */ /* 0x000fc60007f1e0ff */
[----:B------:R-:W-:Y:S04]  /*19ae0*/  STL [R1+0xcb0], R15 ;  /* 0x000cb00f01007387 */ /* 0x000fe80000100800 */
[----:B------:R-:W2:Y:S04]  /*19af0*/  LDL.LU R26, [R1+0xac] ;  /* 0x0000ac00011a7983 */ /* 0x000ea80000300800 */
[----:B------:R4:W-:Y:S04]  /*19b00*/  STL [R1+0xc84], R14 ;  /* 0x000c840e01007387 */ /* 0x0009e80000100800 */
[----:B------:R0:W-:Y:S01]  /*19b10*/  STL [R1+0xcb8], R7 ;  /* 0x000cb80701007387 */ /* 0x0001e20000100800 */
[----:B----4-:R-:W-:-:S03]  /*19b20*/  IMAD.X R14, R12, 0x1, R25, P1 ;  /* 0x000000010c0e7824 */ /* 0x010fc600008e0619 */
[----:B0-----:R-:W3:Y:S04]  /*19b30*/  LDL.LU R7, [R1+0xf0] ;  /* 0x0000f00001077983 */ /* 0x001ee80000300800 */
[----:B------:R0:W-:Y:S01]  /*19b40*/  STL [R1+0xc8c], R14 ;  /* 0x000c8c0e01007387 */ /* 0x0001e20000100800 */
[----:B-----5:R-:W-:Y:S01]  /*19b50*/  IADD3 R15, P1, PT, R6, R0, RZ ;  /* 0x00000000060f7210 */ /* 0x020fe20007f3e0ff */
[----:B0-----:R-:W-:Y:S01]  /*19b60*/  IMAD.X R14, R12, 0x1, R5, P2 ;  /* 0x000000010c0e7824 */ /* 0x001fe200010e0605 */
[----:B------:R-:W-:-:S03]  /*19b70*/  IADD3 R6, P2, PT, R6, R3, RZ ;  /* 0x0000000306067210 */ /* 0x000fc60007f5e0ff */
[----:B------:R-:W-:Y:S04]  /*19b80*/  STL [R1+0xcc0], R15 ;  /* 0x000cc00f01007387 */ /* 0x000fe80000100800 */
[----:B------:R-:W4:Y:S04]  /*19b90*/  LDL.LU R12, [R1+0xb0] ;  /* 0x0000b000010c7983 */ /* 0x000f280000300800 */
[----:B------:R0:W-:Y:S04]  /*19ba0*/  STL [R1+0xc94], R14 ;  /* 0x000c940e01007387 */ /* 0x0001e80000100800 */
[----:B------:R1:W-:Y:S01]  /*19bb0*/  STL [R1+0xcc8], R6 ;  /* 0x000cc80601007387 */ /* 0x0003e20000100800 */
[----:B0-----:R-:W-:-:S03]  /*19bc0*/  IMAD.X R14, R29, 0x1, R25, P3 ;  /* 0x000000011d0e7824 */ /* 0x001fc600018e0619 */
[----:B-1----:R-:W5:Y:S04]  /*19bd0*/  LDL.LU R6, [R1+0x104] ;  /* 0x0001040001067983 */ /* 0x002f680000300800 */
        /* <DEDUP_REMOVED lines=1728> */
[----:B----4-:R-:W-:-:S03]  /*207e0*/  IADD3 R14, P0, PT, R12, R0, RZ ;  /* 0x000000000c0e7210 */ /* 0x010fc60007f1e0ff */
[----:B0-----:R-:W3:Y:S04]  /*207f0*/  LDL.LU R7, [R1+0x6e0] ;  /* 0x0006e00001077983 */ /* 0x001ee80000300800 */
[----:B------:R0:W-:Y:S01]  /*20800*/  STL [R1+0x1790], R14 ;  /* 0x0017900e01007387 */ /* 0x0001e20000100800 */
[C---:B-----5:R-:W-:Y:S02]  /*20810*/  IMAD.X R15, R6.reuse, 0x1, R25, P1 ;  /* 0x00000001060f7824 */ /* 0x060fe400008e0619 */
[----:B------:R-:W-:Y:S01]  /*20820*/  IMAD.X R6, R6, 0x1, R5, P2 ;  /* 0x0000000106067824 */ /* 0x000fe200010e0605 */
[----:B0-----:R-:W-:Y:S02]  /*20830*/  IADD3 R14, P1, PT, R12, R3, RZ ;  /* 0x000000030c0e7210 */ /* 0x001fe40007f3e0ff */
[----:B------:R-:W-:Y:S04]  /*20840*/  STL [R1+0x175c], R15 ;  /* 0x00175c0f01007387 */ /* 0x000fe80000100800 */
[----:B------:R-:W4:Y:S04]  /*20850*/  LDL.LU R12, [R1+0x59c] ;  /* 0x00059c00010c7983 */ /* 0x000f280000300800 */
[----:B------:R0:W-:Y:S04]  /*20860*/  STL [R1+0x1798], R14 ;  /* 0x0017980e01007387 */ /* 0x0001e80000100800 */
[----:B------:R1:W-:Y:S01]  /*20870*/  STL [R1+0x1764], R6 ;  /* 0x0017640601007387 */ /* 0x0003e20000100800 */
[----:B0-----:R-:W-:-:S03]  /*20880*/  IADD3 R14, P2, PT, R29, R0, RZ ;  /* 0x000000001d0e7210 */ /* 0x001fc60007f5e0ff */
[----:B-1----:R-:W5:Y:S04]  /*20890*/  LDL.LU R6, [R1+0x6e4] ;  /* 0x0006e40001067983 */ /* 0x002f680000300800 */
[----:B------:R0:W-:Y:S01]  /*208a0*/  STL [R1+0x17a0], R14 ;  /* 0x0017a00e01007387 */ /* 0x0001e20000100800 */
[C---:B------:R-:W-:Y:S01]  /*208b0*/  IMAD.X R15, R4.reuse, 0x1, R25, P3 ;  /* 0x00000001040f7824 */ /* 0x040fe200018e0619 */
[----:B0-----:R-:W-:Y:S01]  /*208c0*/  IADD3 R14, P3, PT, R29, R3, RZ ;  /* 0x000000031d0e7210 */ /* 0x001fe20007f7e0ff */
[----:B------:R-:W-:-:S03]  /*208d0*/  IMAD.X R4, R4, 0x1, R5, P5 ;  /* 0x0000000104047824 */ /* 0x000fc600028e0605 */
[----:B------:R-:W-:Y:S04]  /*208e0*/  STL [R1+0x176c], R15 ;  /* 0x00176c0f01007387 */ /* 0x000fe80000100800 */
[----:B------:R-:W5:Y:S04]  /*208f0*/  LDL.LU R29, [R1+0x5a4] ;  /* 0x0005a400011d7983 */ /* 0x000f680000300800 */
[----:B------:R-:W-:Y:S04]  /*20900*/  STL [R1+0x17a8], R14 ;  /* 0x0017a80e01007387 */ /* 0x000fe80000100800 */
[----:B------:R0:W-:Y:S04]  /*20910*/  STL [R1+0x1774], R4 ;  /* 0x0017740401007387 */ /* 0x0001e80000100800 */
[----:B0-----:R-:W5:Y:S01]  /*20920*/  LDL.LU R4, [R1+0x6e8] ;  /* 0x0006e80001047983 */ /* 0x001f620000300800 */
[----:B------:R-:W-:-:S05]  /*20930*/  IADD3 R14, P5, PT, R11, R0, RZ ;  /* 0x000000000b0e7210 */ /* 0x000fca0007fbe0ff */
[----:B------:R0:W-:Y:S01]  /*20940*/  STL [R1+0x17b0], R14 ;  /* 0x0017b00e01007387 */ /* 0x0001e20000100800 */
[C---:B------:R-:W-:Y:S02]  /*20950*/  IMAD.X R15, R10.reuse, 0x1, R25, P4 ;  /* 0x000000010a0f7824 */ /* 0x040fe400020e0619 */
[----:B------:R-:W-:Y:S01]  /*20960*/  IMAD.X R10, R10, 0x1, R5, P6 ;  /* 0x000000010a0a7824 */ /* 0x000fe200030e0605 */
[----:B0-----:R-:W-:Y:S02]  /*20970*/  IADD3 R14, P4, PT, R11, R3, RZ ;  /* 0x000000030b0e7210 */ /* 0x001fe40007f9e0ff */
[----:B------:R-:W-:Y:S04]  /*20980*/  STL [R1+0x177c], R15 ;  /* 0x00177c0f01007387 */ /* 0x000fe80000100800 */
[----:B------:R-:W5:Y:S04]  /*20990*/  LDL.LU R11, [R1+0x5ac] ;  /* 0x0005ac00010b7983 */ /* 0x000f680000300800 */
[----:B------:R0:W-:Y:S04]  /*209a0*/  STL [R1+0x17b8], R14 ;  /* 0x0017b80e01007387 */ /* 0x0001e80000100800 */
[----:B------:R1:W-:Y:S01]  /*209b0*/  STL [R1+0x1784], R10 ;  /* 0x0017840a01007387 */ /* 0x0003e20000100800 */
[----:B0-----:R-:W-:-:S03]  /*209c0*/  IADD3 R14, P6, PT, R13, R0, RZ ;  /* 0x000000000d0e7210 */ /* 0x001fc60007fde0ff */
[----:B-1----:R-:W5:Y:S04]  /*209d0*/  LDL.LU R10, [R1+0x6ec] ;  /* 0x0006ec00010a7983 */ /* 0x002f680000300800 */
        /* <DEDUP_REMOVED lines=16> */
[----:B------:R-:W-:Y:S04]  /*20ae0*/  STL [R1+0x17d8], R14 ;  /* 0x0017d80e01007387 */ /* 0x000fe80000100800 */
[----:B------:R0:W-:Y:S04]  /*20af0*/  STL [R1+0x17a4], R2 ;  /* 0x0017a40201007387 */ /* 0x0001e80000100800 */
[----:B0-----:R-:W5:Y:S01]  /*20b00*/  LDL.LU R2, [R1+0x6f4] ;  /* 0x0006f40001027983 */ /* 0x001f620000300800 */
[----:B--2---:R-:W-:-:S05]  /*20b10*/  IADD3 R14, P3, PT, R26, R0, RZ ;  /* 0x000000001a0e7210 */ /* 0x004fca0007f7e0ff */
[----:B------:R0:W-:Y:S01]  /*20b20*/  STL [R1+0x17e0], R14 ;  /* 0x0017e00e01007387 */ /* 0x0001e20000100800 */
[C---:B---3--:R-:W-:Y:S01]  /*20b30*/  IMAD.X R15, R7.reuse, 0x1, R25, P5 ;  /* 0x00000001070f7824 */ /* 0x048fe200028e0619 */
[----:B0-----:R-:W-:Y:S01]  /*20b40*/  IADD3 R14, P5, PT, R26, R3, RZ ;  /* 0x000000031a0e7210 */ /* 0x001fe20007fbe0ff */
[----:B------:R-:W-:-:S03]  /*20b50*/  IMAD.X R7, R7, 0x1, R5, P4 ;  /* 0x0000000107077824 */ /* 0x000fc600020e0605 */
        /* <DEDUP_REMOVED lines=147> */
[C---:B------:R-:W-:Y:S01]  /*21490*/  IMAD.X R15, R10.reuse, 0x1, R25, P6 ;  /* 0x000000010a0f7824 */ /* 0x040fe200030e0619 */
[----:B0-----:R-:W-:Y:S02]  /*214a0*/  IADD3 R14, P6, PT, R11, R3, RZ ;  /* 0x000000030b0e7210 */ /* 0x001fe40007fde0ff */
[----:B------:R-:W5:Y:S04]  /*214b0*/  LDL.LU R11, [R1+0x61c] ;  /* 0x00061c00010b7983 */ /* 0x000f680000300800 */
[----:B------:R0:W-:Y:S04]  /*214c0*/  STL [R1+0x189c], R15 ;  /* 0x00189c0f01007387 */ /* 0x0001e80000100800 */
[----:B------:R1:W-:Y:S01]  /*214d0*/  STL [R1+0x18d8], R14 ;  /* 0x0018d80e01007387 */ /* 0x0003e20000100800 */
[----:B0-----:R-:W-:-:S03]  /*214e0*/  IMAD.X R15, R10, 0x1, R5, P0 ;  /* 0x000000010a0f7824 */ /* 0x001fc600000e0605 */
[----:B------:R-:W5:Y:S01]  /*214f0*/  LDL.LU R10, [R1+0x734] ;  /* 0x00073400010a7983 */ /* 0x000f620000300800 */
[----:B-1----:R-:W-:-:S03]  /*21500*/  IADD3 R14, P0, PT, R13, R0, RZ ;  /* 0x000000000d0e7210 */ /* 0x002fc60007f1e0ff */
[----:B------:R0:W-:Y:S04]  /*21510*/  STL [R1+0x18a4], R15 ;  /* 0x0018a40f01007387 */ /* 0x0001e80000100800 */
[----:B------:R1:W-:Y:S01]  /*21520*/  STL [R1+0x18e0], R14 ;  /* 0x0018e00e01007387 */ /* 0x0003e20000100800 */
[----:B0-----:R-:W-:Y:S01]  /*21530*/  IMAD.X R15, R9, 0x1, R25, P1 ;  /* 0x00000001090f7824 */ /* 0x001fe200008e0619 */
[----:B-1----:R-:W-:Y:S02]  /*21540*/  IADD3 R14, P1, PT, R13, R3, RZ ;  /* 0x000000030d0e7210 */ /* 0x002fe40007f3e0ff */
        /* <DEDUP_REMOVED lines=14> */
[----:B------:R-:W5:Y:S04]  /*21630*/  LDL.LU R2, [R1+0x73c] ;  /* 0x00073c0001027983 */ /* 0x000f680000300800 */
[----:B------:R3:W-:Y:S01]  /*21640*/  STL [R1+0x18c4], R15 ;  /* 0x0018c40f01007387 */ /* 0x0007e20000100800 */
[----:B--2---:R-:W-:-:S05]  /*21650*/  IADD3 R14, P5, PT, R26, R0, RZ ;  /* 0x000000001a0e7210 */ /* 0x004fca0007fbe0ff */
[----:B------:R0:W-:Y:S01]  /*21660*/  STL [R1+0x1900], R14 ;  /* 0x0019000e01007387 */ /* 0x0001e20000100800 */
[C---:B---3--:R-:W-:Y:S01]  /*21670*/  IMAD.X R15, R7.reuse, 0x1, R25, P4 ;  /* 0x00000001070f7824 */ /* 0x048fe200020e0619 */
[----:B0-----:R-:W-:Y:S02]  /*21680*/  IADD3 R14, P4, PT, R26, R3, RZ ;  /* 0x000000031a0e7210 */ /* 0x001fe40007f9e0ff */
[----:B------:R-:W2:Y:S04]  /*21690*/  LDL.LU R26, [R1+0x630] ;  /* 0x00063000011a7983 */ /* 0x000ea80000300800 */
[----:B------:R0:W-:Y:S04]  /*216a0*/  STL [R1+0x18cc], R15 ;  /* 0x0018cc0f01007387 */ /* 0x0001e80000100800 */
[----:B------:R4:W-:Y:S01]  /*216b0*/  STL [R1+0x1908], R14 ;  /* 0x0019080e01007387 */ /* 0x0009e20000100800 */
[----:B0-----:R-:W-:-:S03]  /*216c0*/  IMAD.X R15, R7, 0x1, R5, P6 ;  /* 0x00000001070f7824 */ /* 0x001fc600030e0605 */
[----:B------:R-:W3:Y:S01]  /*216d0*/  LDL.LU R7, [R1+0x740] ;  /* 0x0007400001077983 */ /* 0x000ee20000300800 */
[----:B----4-:R-:W-:-:S03]  /*216e0*/  IADD3 R14, P6, PT, R12, R0, RZ ;  /* 0x000000000c0e7210 */ /* 0x010fc60007fde0ff */
[----:B------:R5:W-:Y:S04]  /*216f0*/  STL [R1+0x18d4], R15 ;  /* 0x0018d40f01007387 */ /* 0x000be80000100800 */
[----:B------:R0:W-:Y:S01]  /*21700*/  STL [R1+0x1910], R14 ;  /* 0x0019100e01007387 */ /* 0x0001e20000100800 */
[----:B-----5:R-:W-:Y:S01]  /*21710*/  IMAD.X R15, R6, 0x1, R25, P0 ;  /* 0x00000001060f7824 */ /* 0x020fe200000e0619 */
[----:B0-----:R-:W-:Y:S01]  /*21720*/  IADD3 R14, P0, PT, R12, R3, RZ ;  /* 0x000000030c0e7210 */ /* 0x001fe20007f1e0ff */
[----:B------:R-:W-:-:S03]  /*21730*/  IMAD.X R12, R6, 0x1, R5, P1 ;  /* 0x00000001060c7824 */ /* 0x000fc600008e0605 */
[----:B------:R0:W-:Y:S04]  /*21740*/  STL [R1+0x18dc], R15 ;  /* 0x0018dc0f01007387 */ /* 0x0001e80000100800 */
[----:B------:R-:W4:Y:S04]  /*21750*/  LDL.LU R6, [R1+0x638] ;  /* 0x0006380001067983 */ /* 0x000f280000300800 */
[----:B------:R-:W-:Y:S04]  /*21760*/  STL [R1+0x1918], R14 ;  /* 0x0019180e01007387 */ /* 0x000fe80000100800 */
[----:B------:R1:W-:Y:S01]  /*21770*/  STL [R1+0x18e4], R12 ;  /* 0x0018e40c01007387 */ /* 0x0003e20000100800 */
[----:B0-----:R-:W-:-:S03]  /*21780*/  IADD3 R15, P1, PT, R29, R0, RZ ;  /* 0x000000001d0f7210 */ /* 0x001fc60007f3e0ff */
[----:B-1----:R-:W5:Y:S04]  /*21790*/  LDL.LU R12, [R1+0x744] ;  /* 0x00074400010c7983 */ /* 0x002f680000300800 */
[----:B------:R0:W-:Y:S01]  /*217a0*/  STL [R1+0x1920], R15 ;  /* 0x0019200f01007387 */ /* 0x0001e20000100800 */
[C---:B------:R-:W-:Y:S01]  /*217b0*/  IMAD.X R14, R4.reuse, 0x1, R25, P2 ;  /* 0x00000001040e7824 */ /* 0x040fe200010e0619 */
[----:B------:R-:W-:Y:S01]  /*217c0*/  IADD3 R16, P2, PT, R29, R3, RZ ;  /* 0x000000031d107210 */ /* 0x000fe20007f5e0ff */
[----:B0-----:R-:W-:-:S03]  /*217d0*/  IMAD.X R15, R4, 0x1, R5, P3 ;  /* 0x00000001040f7824 */ /* 0x001fc600018e0605 */
[----:B------:R0:W-:Y:S04]  /*217e0*/  STL [R1+0x18ec], R14 ;  /* 0x0018ec0e01007387 */ /* 0x0001e80000100800 */
[----:B------:R-:W-:Y:S04]  /*217f0*/  STL [R1+0x1928], R16 ;  /* 0x0019281001007387 */ /* 0x000fe80000100800 */
[----:B------:R-:W5:Y:S04]  /*21800*/  LDL.LU R4, [R1+0x63c] ;  /* 0x00063c0001047983 */ /* 0x000f680000300800 */
[----:B------:R-:W-:Y:S04]  /*21810*/  STL [R1+0x18f4], R15 ;  /* 0x0018f40f01007387 */ /* 0x000fe80000100800 */
[----:B------:R-:W5:Y:S01]  /*21820*/  LDL.LU R29, [R1+0x748] ;  /* 0x00074800011d7983 */ /* 0x000f620000300800 */
[----:B0-----:R-:W-:-:S05]  /*21830*/  IADD3 R14, P3, PT, R11, R0, RZ ;  /* 0x000000000b0e7210 */ /* 0x001fca0007f7e0ff */
[----:B------:R0:W-:Y:S02]  /*21840*/  STL [R1+0x1930], R14 ;  /* 0x0019300e01007387 */ /* 0x0001e40000100800 */
[C---:B0-----:R-:W-:Y:S01]  /*21850*/  IMAD.X R14, R10.reuse, 0x1, R25, P5 ;  /* 0x000000010a0e7824 */ /* 0x041fe200028e0619 */
[----:B------:R-:W-:Y:S01]  /*21860*/  IADD3 R11, P5, PT, R11, R3, RZ ;  /* 0x000000030b0b7210 */ /* 0x000fe20007fbe0ff */
[----:B------:R-:W-:-:S03]  /*21870*/  IMAD.X R10, R10, 0x1, R5, P4 ;  /* 0x000000010a0a7824 */ /* 0x000fc600020e0605 */
[----:B------:R0:W-:Y:S04]  /*21880*/  STL [R1+0x18fc], R14 ;  /* 0x0018fc0e01007387 */ /* 0x0001e80000100800 */
[----:B------:R1:W-:Y:S01]  /*21890*/  STL [R1+0x1938], R11 ;  /* 0x0019380b01007387 */ /* 0x0003e20000100800 */
[----:B0-----:R-:W-:-:S03]  /*218a0*/  IADD3 R14, P4, PT, R13, R0, RZ ;  /* 0x000000000d0e7210 */ /* 0x001fc60007f9e0ff */
[----:B-1----:R-:W5:Y:S04]  /*218b0*/  LDL.LU R11, [R1+0x644] ;  /* 0x00064400010b7983 */ /* 0x002f680000300800 */
[----:B------:R0:W-:Y:S01]  /*218c0*/  STL [R1+0x1904], R10 ;  /* 0x0019040a01007387 */ /* 0x0001e20000100800 */
[----:B------:R-:W-:-:S03]  /*218d0*/  IMAD.X R16, R9, 0x1, R25, P6 ;  /* 0x0000000109107824 */ /* 0x000fc600030e0619 */
[----:B0-----:R-:W5:Y:S01]  /*218e0*/  LDL.LU R10, [R1+0x74c] ;  /* 0x00074c00010a7983 */ /* 0x001f620000300800 */
[----:B------:R-:W-:-:S03]  /*218f0*/  IADD3 R15, P6, PT, R13, R3, RZ ;  /* 0x000000030d0f7210 */ /* 0x000fc60007fde0ff */
[----:B------:R0:W-:Y:S04]  /*21900*/  STL [R1+0x1940], R14 ;  /* 0x0019400e01007387 */ /* 0x0001e80000100800 */
[----:B------:R-:W-:Y:S01]  /*21910*/  STL [R1+0x190c], R16 ;  /* 0x00190c1001007387 */ /* 0x000fe20000100800 */
[----:B0-----:R-:W-:-:S03]  /*21920*/  IMAD.X R14, R9, 0x1, R5, P0 ;  /* 0x00000001090e7824 */ /* 0x001fc600000e0605 */
[----:B------:R-:W-:Y:S04]  /*21930*/  STL [R1+0x1948], R15 ;  /* 0x0019480f01007387 */ /* 0x000fe80000100800 */
[----:B------:R-:W5:Y:S01]  /*21940*/  LDL.LU R9, [R1+0x648] ;  /* 0x0006480001097983 */ /* 0x000f620000300800 */
[----:B------:R-:W-:-:S03]  /*21950*/  IADD3 R13, P0, PT, R8, R0, RZ ;  /* 0x00000000080d7210 */ /* 0x000fc60007f1e0ff */
[----:B------:R-:W-:Y:S04]  /*21960*/  STL [R1+0x1914], R14 ;  /* 0x0019140e01007387 */ /* 0x000fe80000100800 */
[----:B------:R-:W5:Y:S04]  /*21970*/  LDL.LU R27, [R1+0x750] ;  /* 0x00075000011b7983 */ /* 0x000f680000300800 */
[----:B------:R0:W-:Y:S02]  /*21980*/  STL [R1+0x1950], R13 ;  /* 0x0019500d01007387 */ /* 0x0001e40000100800 */
[----:B0-----:R-:W-:Y:S01]  /*21990*/  IMAD.X R13, R2, 0x1, R25, P1 ;  /* 0x00000001020d7824 */ /* 0x001fe200008e0619 */
[----:B------:R-:W-:Y:S01]  /*219a0*/  IADD3 R8, P1, PT, R8, R3, RZ ;  /* 0x0000000308087210 */ /* 0x000fe20007f3e0ff */
[----:B------:R-:W-:-:S03]  /*219b0*/  IMAD.X R2, R2, 0x1, R5, P2 ;  /* 0x0000000102027824 */ /* 0x000fc600010e0605 */
[----:B------:R-:W-:Y:S04]  /*219c0*/  STL [R1+0x191c], R13 ;  /* 0x00191c0d01007387 */ /* 0x000fe80000100800 */
[----:B------:R0:W-:Y:S04]  /*219d0*/  STL [R1+0x1958], R8 ;  /* 0x0019580801007387 */ /* 0x0001e80000100800 */
[----:B0-----:R-:W5:Y:S04]  /*219e0*/  LDL.LU R8, [R1+0x650] ;  /* 0x0006500001087983 */ /* 0x001f680000300800 */
[----:B------:R0:W-:Y:S04]  /*219f0*/  STL [R1+0x1924], R2 ;  /* 0x0019240201007387 */ /* 0x0001e80000100800 */
[----:B0-----:R-:W5:Y:S01]  /*21a00*/  LDL.LU R2, [R1+0x754] ;  /* 0x0007540001027983 */ /* 0x001f620000300800 */
[----:B--2---:R-:W-:-:S05]  /*21a10*/  IADD3 R13, P2, PT, R26, R0, RZ ;  /* 0x000000001a0d7210 */ /* 0x004fca0007f5e0ff */
[----:B------:R0:W-:Y:S04]  /*21a20*/  STL [R1+0x1960], R13 ;  /* 0x0019600d01007387 */ /* 0x0001e80000100800 */
[----:B0-----:R-:W2:Y:S01]  /*21a30*/  LDL.LU R13, [R1+0x658] ;  /* 0x00065800010d7983 */ /* 0x001ea20000300800 */
[----:B---3--:R-:W-:Y:S01]  /*21a40*/  IMAD.X R15, R7, 0x1, R25, P3 ;  /* 0x00000001070f7824 */ /* 0x008fe200018e0619 */
[----:B------:R-:W-:-:S04]  /*21a50*/  IADD3 R14, P3, PT, R26, R3, RZ ;  /* 0x000000031a0e7210 */ /* 0x000fc80007f7e0ff */
[----:B------:R0:W-:Y:S04]  /*21a60*/  STL [R1+0x192c], R15 ;  /* 0x00192c0f01007387 */ /* 0x0001e80000100800 */
[----:B------:R4:W-:Y:S01]  /*21a70*/  STL [R1+0x1968], R14 ;  /* 0x0019680e01007387 */ /* 0x0009e20000100800 */
[----:B0-----:R-:W-:-:S03]  /*21a80*/  IMAD.X R15, R7, 0x1, R5, P5 ;  /* 0x00000001070f7824 */ /* 0x001fc600028e0605 */
[----:B------:R-:W3:Y:S04]  /*21a90*/  LDL.LU R7, [R1+0x758] ;  /* 0x0007580001077983 */ /* 0x000ee80000300800 */
[----:B------:R5:W-:Y:S01]  /*21aa0*/  STL [R1+0x1934], R15 ;  /* 0x0019340f01007387 */ /* 0x000be20000100800 */
[----:B----4-:R-:W-:-:S05]  /*21ab0*/  IADD3 R14, P5, PT, R6, R0, RZ ;  /* 0x00000000060e7210 */ /* 0x010fca0007fbe0ff */
[----:B------:R0:W-:Y:S01]  /*21ac0*/  STL [R1+0x1970], R14 ;  /* 0x0019700e01007387 */ /* 0x0001e20000100800 */
[----:B-----5:R-:W-:Y:S01]  /*21ad0*/  IMAD.X R15, R12, 0x1, R25, P4 ;  /* 0x000000010c0f7824 */ /* 0x020fe200020e0619 */
[----:B0-----:R-:W-:Y:S02]  /*21ae0*/  IADD3 R14, P4, PT, R6, R3, RZ ;  /* 0x00000003060e7210 */ /* 0x001fe40007f9e0ff */
[----:B------:R-:W4:Y:S04]  /*21af0*/  LDL.LU R6, [R1+0x65c] ;  /* 0x00065c0001067983 */ /* 0x000f280000300800 */
[----:B------:R-:W-:Y:S04]  /*21b00*/  STL [R1+0x193c], R15 ;  /* 0x00193c0f01007387 */ /* 0x000fe80000100800 */
[----:B------:R-:W5:Y:S04]  /*21b10*/  LDL.LU R26, [R1+0x75c] ;  /* 0x00075c00011a7983 */ /* 0x000f680000300800 */
[----:B------:R0:W-:Y:S02]  /*21b20*/  STL [R1+0x1978], R14 ;  /* 0x0019780e01007387 */ /* 0x0001e40000100800 */
[----:B0-----:R-:W-:Y:S01]  /*21b30*/  IMAD.X R14, R12, 0x1, R5, P6 ;  /* 0x000000010c0e7824 */ /* 0x001fe200030e0605 */
[----:B------:R-:W-:-:S04]  /*21b40*/  IADD3 R12, P6, PT, R4, R0, RZ ;  /* 0x00000000040c7210 */ /* 0x000fc80007fde0ff */
[----:B------:R0:W-:Y:S01]  /*21b50*/  STL [R1+0x1944], R14 ;  /* 0x0019440e01007387 */ /* 0x0001e20000100800 */
[----:B------:R-:W-:-:S03]  /*21b60*/  IMAD.X R15, R29, 0x1, R25, P0 ;  /* 0x000000011d0f7824 */ /* 0x000fc600000e0619 */
[----:B------:R1:W-:Y:S01]  /*21b70*/  STL [R1+0x1980], R12 ;  /* 0x0019800c01007387 */ /* 0x0003e20000100800 */
[----:B0-----:R-:W-:-:S03]  /*21b80*/  IADD3 R14, P0, PT, R4, R3, RZ ;  /* 0x00000003040e7210 */ /* 0x001fc60007f1e0ff */
[----:B-1----:R-:W5:Y:S04]  /*21b90*/  LDL.LU R12, [R1+0x664] ;  /* 0x00066400010c7983 */ /* 0x002f680000300800 */
[----:B------:R0:W-:Y:S04]  /*21ba0*/  STL [R1+0x194c], R15 ;  /* 0x00194c0f01007387 */ /* 0x0001e80000100800 */
[----:B------:R-:W5:Y:S01]  /*21bb0*/  LDL.LU R4, [R1+0x760] ;  /* 0x0007600001047983 */ /* 0x000f620000300800 */
[----:B------:R-:W-:-:S03]  /*21bc0*/  IMAD.X R16, R29, 0x1, R5, P1 ;  /* 0x000000011d107824 */ /* 0x000fc600008e0605 */
[----:B------:R1:W-:Y:S04]  /*21bd0*/  STL [R1+0x1988], R14 ;  /* 0x0019880e01007387 */ /* 0x0003e80000100800 */
[----:B------:R-:W-:Y:S04]  /*21be0*/  STL [R1+0x1954], R16 ;  /* 0x0019541001007387 */ /* 0x000fe80000100800 */
[----:B------:R-:W5:Y:S01]  /*21bf0*/  LDL.LU R29, [R1+0x668] ;  /* 0x00066800011d7983 */ /* 0x000f620000300800 */
[----:B0-----:R-:W-:-:S05]  /*21c00*/  IADD3 R15, P1, PT, R11, R0, RZ ;  /* 0x000000000b0f7210 */ /* 0x001fca0007f3e0ff */
[----:B------:R0:W-:Y:S01]  /*21c10*/  STL [R1+0x1990], R15 ;  /* 0x0019900f01007387 */ /* 0x0001e20000100800 */
[----:B-1----:R-:W-:Y:S01]  /*21c20*/  IMAD.X R14, R10, 0x1, R25, P2 ;  /* 0x000000010a0e7824 */ /* 0x002fe200010e0619 */
[----:B0-----:R-:W-:-:S04]  /*21c30*/  IADD3 R15, P2, PT, R11, R3, RZ ;  /* 0x000000030b0f7210 */ /* 0x001fc80007f5e0ff */
[----:B------:R0:W-:Y:S04]  /*21c40*/  STL [R1+0x195c], R14 ;  /* 0x00195c0e01007387 */ /* 0x0001e80000100800 */
[----:B------:R-:W5:Y:S01]  /*21c50*/  LDL.LU R11, [R1+0x764] ;  /* 0x00076400010b7983 */ /* 0x000f620000300800 */
[----:B0-----:R-:W-:-:S03]  /*21c60*/  IMAD.X R14, R10, 0x1, R5, P3 ;  /* 0x000000010a0e7824 */ /* 0x001fc600018e0605 */
[----:B------:R0:W-:Y:S01]  /*21c70*/  STL [R1+0x1998], R15 ;  /* 0x0019980f01007387 */ /* 0x0001e20000100800 */
[----:B------:R-:W-:-:S03]  /*21c80*/  IADD3 R10, P3, PT, R9, R0, RZ ;  /* 0x00000000090a7210 */ /* 0x000fc60007f7e0ff */
[----:B------:R1:W-:Y:S04]  /*21c90*/  STL [R1+0x1964], R14 ;  /* 0x0019640e01007387 */ /* 0x0003e80000100800 */
[----:B------:R1:W-:Y:S01]  /*21ca0*/  STL [R1+0x19a0], R10 ;  /* 0x0019a00a01007387 */ /* 0x0003e20000100800 */
[----:B0-----:R-:W-:Y:S01]  /*21cb0*/  IMAD.X R15, R27, 0x1, R25, P5 ;  /* 0x000000011b0f7824 */ /* 0x001fe200028e0619 */
[----:B-1----:R-:W-:Y:S01]  /*21cc0*/  IADD3 R14, P5, PT, R9, R3, RZ ;  /* 0x00000003090e7210 */ /* 0x002fe20007fbe0ff */
[----:B------:R-:W-:Y:S01]  /*21cd0*/  IMAD.X R16, R27, 0x1, R5, P4 ;  /* 0x000000011b107824 */ /* 0x000fe200020e0605 */
[----:B------:R-:W5:Y:S04]  /*21ce0*/  LDL.LU R10, [R1+0x670] ;  /* 0x00067000010a7983 */ /* 0x000f680000300800 */
[----:B------:R0:W-:Y:S04]  /*21cf0*/  STL [R1+0x196c], R15 ;  /* 0x00196c0f01007387 */ /* 0x0001e80000100800 */
[----:B------:R-:W5:Y:S04]  /*21d00*/  LDL.LU R9, [R1+0x768] ;  /* 0x0007680001097983 */ /* 0x000f680000300800 */
[----:B------:R1:W-:Y:S04]  /*21d10*/  STL [R1+0x19a8], R14 ;  /* 0x0019a80e01007387 */ /* 0x0003e80000100800 */
[----:B------:R-:W-:Y:S01]  /*21d20*/  STL [R1+0x1974], R16 ;  /* 0x0019741001007387 */ /* 0x000fe20000100800 */
[----:B0-----:R-:W-:-:S05]  /*21d30*/  IADD3 R15, P4, PT, R8, R0, RZ ;  /* 0x00000000080f7210 */ /* 0x001fca0007f9e0ff */
[----:B------:R-:W-:Y:S01]  /*21d40*/  STL [R1+0x19b0], R15 ;  /* 0x0019b00f01007387 */ /* 0x000fe20000100800 */
[----:B-1----:R-:W-:Y:S01]  /*21d50*/  IMAD.X R14, R2, 0x1, R25, P6 ;  /* 0x00000001020e7824 */ /* 0x002fe200030e0619 */
        /* <DEDUP_REMOVED lines=8> */
[----:B------:R0:W-:Y:S01]  /*21de0*/  STL [R1+0x19c0], R14 ;  /* 0x0019c00e01007387 */ /* 0x0001e20000100800 */
[----:B---3--:R-:W-:Y:S01]  /*21df0*/  IMAD.X R15, R7, 0x1, R25, P1 ;  /* 0x00000001070f7824 */ /* 0x008fe200008e0619 */
[----:B0-----:R-:W-:Y:S01]  /*21e00*/  IADD3 R14, P1, PT, R13, R3, RZ ;  /* 0x000000030d0e7210 */ /* 0x001fe20007f3e0ff */
[----:B------:R-:W-:-:S03]  /*21e10*/  IMAD.X R13, R7, 0x1, R5, P2 ;  /* 0x00000001070d7824 */ /* 0x000fc600010e0605 */
[----:B------:R-:W-:Y:S04]  /*21e20*/  STL [R1+0x198c], R15 ;  /* 0x00198c0f01007387 */ /* 0x000fe80000100800 */
[----:B------:R5:W-:Y:S04]  /*21e30*/  STL [R1+0x19c8], R14 ;  /* 0x0019c80e01007387 */ /* 0x000be80000100800 */
[----:B------:R0:W-:Y:S01]  /*21e40*/  STL [R1+0x1994], R13 ;  /* 0x0019940d01007387 */ /* 0x0001e20000100800 */
[----:B----4-:R-:W-:-:S05]  /*21e50*/  IADD3 R7, P2, PT, R6, R0, RZ ;  /* 0x0000000006077210 */ /* 0x010fca0007f5e0ff */
[----:B------:R1:W-:Y:S01]  /*21e60*/  STL [R1+0x19d0], R7 ;  /* 0x0019d00701007387 */ /* 0x0003e20000100800 */
[----:B-----5:R-:W-:Y:S01]  /*21e70*/  IMAD.X R14, R26, 0x1, R25, P3 ;  /* 0x000000011a0e7824 */ /* 0x020fe200018e0619 */
[----:B0-----:R-:W-:Y:S01]  /*21e80*/  IADD3 R13, P3, PT, R6, R3, RZ ;  /* 0x00000003060d7210 */ /* 0x001fe20007f7e0ff */
[----:B------:R-:W-:Y:S01]  /*21e90*/  IMAD.X R15, R26, 0x1, R5, P5 ;  /* 0x000000011a0f7824 */ /* 0x000fe200028e0605 */
[----:B-1----:R-:W2:Y:S04]  /*21ea0*/  LDL.LU R7, [R1+0x67c] ;  /* 0x00067c0001077983 */ /* 0x002ea80000300800 */
[----:B------:R0:W-:Y:S04]  /*21eb0*/  STL [R1+0x199c], R14 ;  /* 0x00199c0e01007387 */ /* 0x0001e80000100800 */
[----:B------:R-:W3:Y:S04]  /*21ec0*/  LDL.LU R6, [R1+0x770] ;  /* 0x0007700001067983 */ /* 0x000ee80000300800 */
[----:B------:R1:W-:Y:S04]  /*21ed0*/  STL [R1+0x19d8], R13 ;  /* 0x0019d80d01007387 */ /* 0x0003e80000100800 */
[----:B------:R4:W-:Y:S01]  /*21ee0*/  STL [R1+0x19a4], R15 ;  /* 0x0019a40f01007387 */ /* 0x0009e20000100800 */
[----:B0-----:R-:W-:-:S05]  /*21ef0*/  IADD3 R14, P5, PT, R12, R0, RZ ;  /* 0x000000000c0e7210 */ /* 0x001fca0007fbe0ff */
[----:B------:R-:W-:Y:S01]  /*21f00*/  STL [R1+0x19e0], R14 ;  /* 0x0019e00e01007387 */ /* 0x000fe20000100800 */
[----:B-1----:R-:W-:Y:S01]  /*21f10*/  IMAD.X R13, R4, 0x1, R25, P4 ;  /* 0x00000001040d7824 */ /* 0x002fe200020e0619 */
[----:B------:R-:W-:Y:S02]  /*21f20*/  IADD3 R12, P4, PT, R12, R3, RZ ;  /* 0x000000030c0c7210 */ /* 0x000fe40007f9e0ff */
[----:B----4-:R-:W4:Y:S04]  /*21f30*/  LDL.LU R15, [R1+0x684] ;  /* 0x00068400010f7983 */ /* 0x010f280000300800 */
        /* <DEDUP_REMOVED lines=8> */
[----:B-1----:R-:W-:Y:S01]  /*21fc0*/  IADD3 R12, P0, PT, R29, R3, RZ ;  /* 0x000000031d0c7210 */ /* 0x002fe20007f1e0ff */
[----:B------:R-:W-:-:S03]  /*21fd0*/  IMAD.X R11, R11, 0x1, R5, P1 ;  /* 0x000000010b0b7824 */ /* 0x000fc600008e0605 */
[----:B------:R-:W-:Y:S04]  /*21fe0*/  STL [R1+0x19bc], R13 ;  /* 0x0019bc0d01007387 */ /* 0x000fe80000100800 */
[----:B------:R-:W5:Y:S04]  /*21ff0*/  LDL.LU R28, [R1+0x688] ;  /* 0x00068800011c7983 */ /* 0x000f680000300800 */
[----:B------:R0:W-:Y:S04]  /*22000*/  STL [R1+0x19f8], R12 ;  /* 0x0019f80c01007387 */ /* 0x0001e80000100800 */
[----:B------:R-:W5:Y:S04]  /*22010*/  LDL.LU R14, [R1+0x778] ;  /* 0x00077800010e7983 */ /* 0x000f680000300800 */
[----:B------:R1:W-:Y:S01]  /*22020*/  STL [R1+0x19c4], R11 ;  /* 0x0019c40b01007387 */ /* 0x0003e20000100800 */
[----:B0-----:R-:W-:-:S03]  /*22030*/  IADD3 R12, P1, PT, R10, R0, RZ ;  /* 0x000000000a0c7210 */ /* 0x001fc60007f3e0ff */
[----:B------:R-:W5:Y:S04]  /*22040*/  LDL.LU R27, [R1+0x690] ;  /* 0x00069000011b7983 */ /* 0x000f680000300800 */
[----:B------:R0:W-:Y:S01]  /*22050*/  STL [R1+0x1a00], R12 ;  /* 0x001a000c01007387 */ /* 0x0001e20000100800 */
[----:B-1----:R-:W-:-:S03]  /*22060*/  IMAD.X R11, R9, 0x1, R25, P2 ;  /* 0x00000001090b7824 */ /* 0x002fc600010e0619 */
[----:B------:R-:W5:Y:S01]  /*22070*/  LDL.LU R13, [R1+0x77c] ;  /* 0x00077c00010d7983 */ /* 0x000f620000300800 */
[----:B------:R-:W-:Y:S01]  /*22080*/  IADD3 R10, P2, PT, R10, R3, RZ ;  /* 0x000000030a0a7210 */ /* 0x000fe20007f5e0ff */
[----:B------:R-:W-:Y:S02]  /*22090*/  IMAD.X R9, R9, 0x1, R5, P3 ;  /* 0x0000000109097824 */ /* 0x000fe400018e0605 */
[----:B------:R-:W-:Y:S04]  /*220a0*/  STL [R1+0x19cc], R11 ;  /* 0x0019cc0b01007387 */ /* 0x000fe80000100800 */
[----:B------:R-:W5:Y:S04]  /*220b0*/  LDL.LU R26, [R1+0x698] ;  /* 0x00069800011a7983 */ /* 0x000f680000300800 */
[----:B------:R1:W-:Y:S04]  /*220c0*/  STL [R1+0x1a08], R10 ;  /* 0x001a080a01007387 */ /* 0x0003e80000100800 */
[----:B0-----:R-:W5:Y:S04]  /*220d0*/  LDL.LU R12, [R1+0x780] ;  /* 0x00078000010c7983 */ /* 0x001f680000300800 */
[----:B------:R0:W-:Y:S04]  /*220e0*/  STL [R1+0x19d4], R9 ;  /* 0x0019d40901007387 */ /* 0x0001e80000100800 */
[----:B------:R-:W5:Y:S01]  /*220f0*/  LDL.LU R29, [R1+0x69c] ;  /* 0x00069c00011d7983 */ /* 0x000f620000300800 */
[----:B-1----:R-:W-:-:S05]  /*22100*/  IADD3 R10, P3, PT, R8, R0, RZ ;  /* 0x00000000080a7210 */ /* 0x002fca0007f7e0ff */
[----:B------:R1:W-:Y:S04]  /*22110*/  STL [R1+0x1a10], R10 ;  /* 0x001a100a01007387 */ /* 0x0003e80000100800 */
[----:B------:R-:W5:Y:S01]  /*22120*/  LDL.LU R11, [R1+0x784] ;  /* 0x00078400010b7983 */ /* 0x000f620000300800 */
[----:B0-----:R-:W-:-:S05]  /*22130*/  IMAD.X R9, R2, 0x1, R25, P5 ;  /* 0x0000000102097824 */ /* 0x001fca00028e0619 */
[----:B------:R0:W-:Y:S04]  /*22140*/  STL [R1+0x19dc], R9 ;  /* 0x0019dc0901007387 */ /* 0x0001e80000100800 */
[----:B-1----:R-:W5:Y:S01]  /*22150*/  LDL.LU R10, [R1+0x6a4] ;  /* 0x0006a400010a7983 */ /* 0x002f620000300800 */
[----:B0-----:R-:W-:Y:S01]  /*22160*/  IADD3 R9, P5, PT, R8, R3, RZ ;  /* 0x0000000308097210 */ /* 0x001fe20007fbe0ff */
[----:B------:R-:W-:-:S04]  /*22170*/  IMAD.X R8, R2, 0x1, R5, P4 ;  /* 0x0000000102087824 */ /* 0x000fc800020e0605 */
[----:B------:R0:W-:Y:S04]  /*22180*/  STL [R1+0x1a18], R9 ;  /* 0x001a180901007387 */ /* 0x0001e80000100800 */
[----:B------:R-:W5:Y:S04]  /*22190*/  LDL.LU R2, [R1+0x788] ;  /* 0x0007880001027983 */ /* 0x000f680000300800 */
[----:B------:R3:W-:Y:S04]  /*221a0*/  STL [R1+0x19e4], R8 ;  /* 0x0019e40801007387 */ /* 0x0007e80000100800 */
[----:B0-----:R-:W5:Y:S01]  /*221b0*/  LDL.LU R9, [R1+0x6a8] ;  /* 0x0006a80001097983 */ /* 0x001f620000300800 */
[C---:B--2---:R-:W-:Y:S01]  /*221c0*/  IADD3 R16, P4, PT, R7.reuse, R0, RZ ;  /* 0x0000000007107210 */ /* 0x044fe20007f9e0ff */
[----:B---3--:R-:W-:Y:S01]  /*221d0*/  IMAD.X R8, R6, 0x1, R25, P6 ;  /* 0x0000000106087824 */ /* 0x008fe200030e0619 */
[----:B------:R-:W-:-:S03]  /*221e0*/  IADD3 R7, P6, PT, R7, R3, RZ ;  /* 0x0000000307077210 */ /* 0x000fc60007fde0ff */
[----:B------:R-:W-:Y:S01]  /*221f0*/  STL [R1+0x1a20], R16 ;  /* 0x001a201001007387 */ /* 0x000fe20000100800 */
[----:B------:R-:W-:-:S03]  /*22200*/  IMAD.X R6, R6, 0x1, R5, P0 ;  /* 0x0000000106067824 */ /* 0x000fc600000e0605 */
[----:B------:R0:W-:Y:S04]  /*22210*/  STL [R1+0x19ec], R8 ;  /* 0x0019ec0801007387 */ /* 0x0001e80000100800 */
[----:B0-----:R-:W2:Y:S04]  /*22220*/  LDL.LU R8, [R1+0x78c] ;  /* 0x00078c0001087983 */ /* 0x001ea80000300800 */
[----:B------:R0:W-:Y:S01]  /*22230*/  STL [R1+0x1a28], R7 ;  /* 0x001a280701007387 */ /* 0x0001e20000100800 */
[----:B----4-:R-:W-:-:S03]  /*22240*/  IADD3 R16, P0, PT, R15, R0, RZ ;  /* 0x000000000f107210 */ /* 0x010fc60007f1e0ff */
[----:B0-----:R-:W3:Y:S04]  /*22250*/  LDL.LU R7, [R1+0x6b0] ;  /* 0x0006b00001077983 */ /* 0x001ee80000300800 */
[----:B------:R0:W-:Y:S04]  /*22260*/  STL [R1+0x19f4], R6 ;  /* 0x0019f40601007387 */ /* 0x0001e80000100800 */
[----:B0-----:R-:W4:Y:S01]  /*22270*/  LDL.LU R6, [R1+0x790] ;  /* 0x0007900001067983 */ /* 0x001f220000300800 */
[----:B-----5:R-:W-:-:S03]  /*22280*/  IMAD.X R17, R4, 0x1, R25, P1 ;  /* 0x0000000104117824 */ /* 0x020fc600008e0619 */
[----:B------:R0:W-:Y:S04]  /*22290*/  STL [R1+0x1a30], R16 ;  /* 0x001a301001007387 */ /* 0x0001e80000100800 */
[----:B------:R1:W-:Y:S01]  /*222a0*/  STL [R1+0x19fc], R17 ;  /* 0x0019fc1101007387 */ /* 0x0003e20000100800 */
[-C--:B0-----:R-:W-:Y:S01]  /*222b0*/  IADD3 R16, P1, PT, R15, R3.reuse, RZ ;  /* 0x000000030f107210 */ /* 0x081fe20007f3e0ff */
[----:B------:R-:W-:Y:S02]  /*222c0*/  IMAD.X R15, R4, 0x1, R5, P2 ;  /* 0x00000001040f7824 */ /* 0x000fe400010e0605 */
[----:B------:R-:W5:Y:S04]  /*222d0*/  LDL.LU R4, [R1+0x794] ;  /* 0x0007940001047983 */ /* 0x000f680000300800 */
[----:B------:R0:W-:Y:S04]  /*222e0*/  STL [R1+0x1a38], R16 ;  /* 0x001a381001007387 */ /* 0x0001e80000100800 */
[----:B------:R0:W-:Y:S01]  /*222f0*/  STL [R1+0x1a04], R15 ;  /* 0x001a040f01007387 */ /* 0x0001e20000100800 */
[----:B-1----:R-:W-:Y:S01]  /*22300*/  IADD3 R17, P2, PT, R28, R0, RZ ;  /* 0x000000001c117210 */ /* 0x002fe20007f5e0ff */
[----:B0-----:R-:W-:Y:S01]  /*22310*/  IMAD.X R16, R14, 0x1, R25, P3 ;  /* 0x000000010e107824 */ /* 0x001fe200018e0619 */
[----:B------:R-:W-:Y:S01]  /*22320*/  IADD3 R15, P3, PT, R28, R3, RZ ;  /* 0x000000031c0f7210 */ /* 0x000fe20007f7e0ff */
[----:B------:R-:W-:-:S02]  /*22330*/  IMAD.X R14, R14, 0x1, R5, P5 ;  /* 0x000000010e0e7824 */ /* 0x000fc400028e0605 */
[----:B------:R-:W-:Y:S04]  /*22340*/  STL [R1+0x1a40], R17 ;  /* 0x001a401101007387 */ /* 0x000fe80000100800 */
[----:B------:R0:W-:Y:S04]  /*22350*/  STL [R1+0x1a0c], R16 ;  /* 0x001a0c1001007387 */ /* 0x0001e80000100800 */
[----:B------:R1:W-:Y:S04]  /*22360*/  STL [R1+0x1a48], R15 ;  /* 0x001a480f01007387 */ /* 0x0003e80000100800 */
[----:B------:R1:W-:Y:S01]  /*22370*/  STL [R1+0x1a14], R14 ;  /* 0x001a140e01007387 */ /* 0x0003e20000100800 */
[----:B0-----:R-:W-:Y:S01]  /*22380*/  IADD3 R16, P5, PT, R27, R0, RZ ;  /* 0x000000001b107210 */ /* 0x001fe20007fbe0ff */
[----:B-1----:R-:W-:-:S02]  /*22390*/  IMAD.X R15, R13, 0x1, R25, P4 ;  /* 0x000000010d0f7824 */ /* 0x002fc400020e0619 */
[----:B------:R-:W-:Y:S01]  /*223a0*/  IMAD.X R13, R13, 0x1, R5, P6 ;  /* 0x000000010d0d7824 */ /* 0x000fe200030e0605 */
[----:B------:R-:W-:Y:S01]  /*223b0*/  IADD3 R14, P4, PT, R27, R3, RZ ;  /* 0x000000031b0e7210 */ /* 0x000fe20007f9e0ff */
        /* <DEDUP_REMOVED lines=12> */
[----:B0-----:R-:W-:-:S05]  /*22480*/  IADD3 R14, P1, PT, R29, R0, RZ ;  /* 0x000000001d0e7210 */ /* 0x001fca0007f3e0ff */
[----:B------:R-:W-:Y:S01]  /*22490*/  STL [R1+0x1a6c], R14 ;  /* 0x001a6c0e01007387 */ /* 0x000fe20000100800 */
[----:B-1----:R-:W-:Y:S01]  /*224a0*/  IMAD.X R13, R11, 0x1, R25, P2 ;  /* 0x000000010b0d7824 */ /* 0x002fe200010e0619 */
[----:B------:R-:W-:Y:S01]  /*224b0*/  IADD3 R12, P2, PT, R29, R3, RZ ;  /* 0x000000031d0c7210 */ /* 0x000fe20007f5e0ff */
[----:B------:R-:W-:-:S03]  /*224c0*/  IMAD.X R11, R11, 0x1, R5, P3 ;  /* 0x000000010b0b7824 */ /* 0x000fc600018e0605 */
        /* <DEDUP_REMOVED lines=9> */
[----:B------:R2:W-:Y:S01]  /*22560*/  STL [R1+0x1a78], R11 ;  /* 0x001a780b01007387 */ /* 0x0005e20000100800 */
[----:B------:R-:W-:-:S03]  /*22570*/  SHF.R.S32.HI R2, RZ, 0x1f, R9 ;  /* 0x0000001fff027819 */ /* 0x000fc60000011409 */
[----:B------:R1:W-:Y:S01]  /*22580*/  STL [R1+0x1a54], R10 ;  /* 0x001a540a01007387 */ /* 0x0003e20000100800 */
[----:B0-----:R-:W-:-:S05]  /*22590*/  IADD3 R12, P4, PT, R9, R0, RZ ;  /* 0x00000000090c7210 */ /* 0x001fca0007f9e0ff */
[----:B------:R-:W-:Y:S01]  /*225a0*/  STL [R1+0x1a7c], R12 ;  /* 0x001a7c0c01007387 */ /* 0x000fe20000100800 */
[C---:B--2---:R-:W-:Y:S01]  /*225b0*/  IMAD.X R11, R8.reuse, 0x1, R25, P6 ;  /* 0x00000001080b7824 */ /* 0x044fe200030e0619 */
[----:B-1----:R-:W-:Y:S01]  /*225c0*/  IADD3 R10, P6, PT, R9, R3, RZ ;  /* 0x00000003090a7210 */ /* 0x002fe20007fde0ff */
[----:B------:R-:W-:-:S03]  /*225d0*/  IMAD.X R9, R8, 0x1, R5, P0 ;  /* 0x0000000108097824 */ /* 0x000fc600000e0605 */
[----:B------:R-:W-:Y:S04]  /*225e0*/  STL [R1+0x1a5c], R11 ;  /* 0x001a5c0b01007387 */ /* 0x000fe80000100800 */
[----:B------:R-:W-:Y:S01]  /*225f0*/  STL [R1+0x1a80], R10 ;  /* 0x001a800a01007387 */ /* 0x000fe20000100800 */
[----:B---3--:R-:W-:-:S03]  /*22600*/  IADD3 R0, P0, PT, R7, R0, RZ ;  /* 0x0000000007007210 */ /* 0x008fc60007f1e0ff */
[----:B------:R-:W-:Y:S04]  /*22610*/  STL [R1+0x1a64], R9 ;  /* 0x001a640901007387 */ /* 0x000fe80000100800 */
[----:B------:R0:W-:Y:S01]  /*22620*/  STL [R1+0xbec], R0 ;  /* 0x000bec0001007387 */ /* 0x0001e20000100800 */
[C---:B----4-:R-:W-:Y:S01]  /*22630*/  IMAD.X R8, R6.reuse, 0x1, R25, P1 ;  /* 0x0000000106087824 */ /* 0x050fe200008e0619 */
[----:B------:R-:W-:Y:S02]  /*22640*/  IADD3 R3, P1, PT, R7, R3, RZ ;  /* 0x0000000307037210 */ /* 0x000fe40007f3e0ff */
[----:B0-----:R-:W-:Y:S01]  /*22650*/  SHF.R.S32.HI R0, RZ, 0x1f, R7 ;  /* 0x0000001fff007819 */ /* 0x001fe20000011407 */
[----:B------:R-:W-:Y:S01]  /*22660*/  IMAD.X R7, R6, 0x1, R5, P2 ;  /* 0x0000000106077824 */ /* 0x000fe200010e0605 */
[----:B------:R-:W-:Y:S04]  /*22670*/  STL [R1+0xbe8], R8 ;  /* 0x000be80801007387 */ /* 0x000fe80000100800 */
[----:B------:R5:W-:Y:S04]  /*22680*/  STL [R1+0xbe4], R3 ;  /* 0x000be40301007387 */ /* 0x000be80000100800 */
[----:B------:R-:W-:Y:S01]  /*22690*/  STL [R1+0xbd0], R7 ;  /* 0x000bd00701007387 */ /* 0x000fe20000100800 */
[----:B-----5:R-:W-:-:S02]  /*226a0*/  IMAD.X R3, R4, 0x1, R25, P3 ;  /* 0x0000000104037824 */ /* 0x020fc400018e0619 */
[----:B------:R-:W-:Y:S02]  /*226b0*/  IMAD.X R6, R4, 0x1, R5, P5 ;  /* 0x0000000104067824 */ /* 0x000fe400028e0605 */
[C---:B------:R-:W-:Y:S01]  /*226c0*/  IMAD.X R4, R2.reuse, 0x1, R25, P4 ;  /* 0x0000000102047824 */ /* 0x040fe200020e0619 */
[----:B------:R0:W-:Y:S04]  /*226d0*/  STL [R1+0xbd4], R3 ;  /* 0x000bd40301007387 */ /* 0x0001e80000100800 */
[----:B------:R1:W-:Y:S01]  /*226e0*/  STL [R1+0xbd8], R6 ;  /* 0x000bd80601007387 */ /* 0x0003e20000100800 */
[----:B0-----:R-:W-:Y:S02]  /*226f0*/  IMAD.X R3, R2, 0x1, R5, P6 ;  /* 0x0000000102037824 */ /* 0x001fe400030e0605 */
[----:B------:R-:W-:-:S02]  /*22700*/  IMAD.X R2, R0, 0x1, R25, P0 ;  /* 0x0000000100027824 */ /* 0x000fc400000e0619 */
[----:B------:R-:W-:Y:S01]  /*22710*/  IMAD.X R0, R0, 0x1, R5, P1 ;  /* 0x0000000100007824 */ /* 0x000fe200008e0605 */
[----:B------:R1:W-:Y:S04]  /*22720*/  STL [R1+0xbdc], R4 ;  /* 0x000bdc0401007387 */ /* 0x0003e80000100800 */
[----:B------:R1:W-:Y:S04]  /*22730*/  STL [R1+0xbe0], R3 ;  /* 0x000be00301007387 */ /* 0x0003e80000100800 */
[----:B------:R1:W-:Y:S04]  /*22740*/  STL [R1+0xbcc], R2 ;  /* 0x000bcc0201007387 */ /* 0x0003e80000100800 */
[----:B------:R1:W-:Y:S04]  /*22750*/  STL [R1+0xbc8], R0 ;  /* 0x000bc80001007387 */ /* 0x0003e80000100800 */
[----:B------:R1:W-:Y:S01]  /*22760*/  STL [R1+0x3b0], RZ ;  /* 0x0003b0ff01007387 */ /* 0x0003e20000100800 */
[----:B------:R-:W-:-:S03]  /*22770*/  UMOV UR4, URZ ;  /* 0x000000ff00047c82 */ /* 0x000fc60008000000 */
        /* <DEDUP_REMOVED lines=62> */
[----:B------:R1:W-:Y:S02]  /*22b60*/  STL [R1+0x1cc], RZ ;  /* 0x0001ccff01007387 */ /* 0x0003e40000100800 */
.L_x_1:
[----:B01----:R-:W0:Y:S01]  /*22b70*/  S2R R0, SR_TID.X ;  /* 0x0000000000007919 */ /* 0x003e220000002100 */
[----:B------:R-:W-:Y:S01]  /*22b80*/  UIMAD UR7, UR4, -0x100, UR10 ;  /* 0xffffff00040778a4 */ /* 0x000fe2000f8e020a */
[----:B------:R1:W-:Y:S04]  /*22b90*/  STL [R1+0x3534], R7 ;  /* 0x0035340701007387 */ /* 0x0003e80000100800 */
[----:B------:R-:W-:Y:S04]  /*22ba0*/  STL [R1+0x3530], R13 ;  /* 0x0035300d01007387 */ /* 0x000fe80000100800 */
[----:B------:R-:W-:Y:S01]  /*22bb0*/  STL [R1+0x352c], R6 ;  /* 0x00352c0601007387 */ /* 0x000fe20000100800 */
[----:B-1----:R-:W-:-:S03]  /*22bc0*/  PRMT R7, RZ, 0x7610, R7 ;  /* 0x00007610ff077816 */ /* 0x002fc60000000007 */
[----:B------:R-:W-:Y:S04]  /*22bd0*/  STL [R1+0x3528], R5 ;  /* 0x0035280501007387 */ /* 0x000fe80000100800 */
[----:B------:R-:W-:Y:S04]  /*22be0*/  STL [R1+0x3524], R12 ;  /* 0x0035240c01007387 */ /* 0x000fe80000100800 */
[----:B------:R-:W-:Y:S04]  /*22bf0*/  STL [R1+0x3520], R11 ;  /* 0x0035200b01007387 */ /* 0x000fe80000100800 */
[----:B------:R-:W-:Y:S01]  /*22c00*/  STL [R1+0x351c], R10 ;  /* 0x00351c0a01007387 */ /* 0x000fe20000100800 */
[----:B0-----:R-:W-:-:S03]  /*22c10*/  SHF.R.U32.HI R0, RZ, 0x5, R0 ;  /* 0x00000005ff007819 */ /* 0x001fc60000011600 */
[----:B------:R-:W-:Y:S01]  /*22c20*/  STL [R1+0x3518], R29 ;  /* 0x0035181d01007387 */ /* 0x000fe20000100800 */
[----:B------:R-:W-:-:S03]  /*22c30*/  SGXT.U32 R0, R0, 0x2 ;  /* 0x000000020000781a */ /* 0x000fc60000000000 */
[----:B------:R-:W-:Y:S01]  /*22c40*/  STL [R1+0x3514], R28 ;  /* 0x0035141c01007387 */ /* 0x000fe20000100800 */
[----:B------:R-:W-:-:S03]  /*22c50*/  LOP3.LUT R2, R0, 0x4, RZ, 0xfc, !PT ;  /* 0x0000000400027812 */ /* 0x000fc600078efcff */
[----:B------:R-:W-:Y:S01]  /*22c60*/  STL [R1+0x3510], R19 ;  /* 0x0035101301007387 */ /* 0x000fe20000100800 */
[----:B------:R-:W-:Y:S02]  /*22c70*/  LOP3.LUT R3, R0, 0x8, RZ, 0xfc, !PT ;  /* 0x0000000800037812 */ /* 0x000fe400078efcff */
[----:B------:R-:W-:Y:S01]  /*22c80*/  ISETP.GE.AND P4, PT, R2, UR7, PT ;  /* 0x0000000702007c0c */ /* 0x000fe2000bf86270 */
[----:B------:R-:W-:Y:S01]  /*22c90*/  STL [R1+0x350c], R27 ;  /* 0x00350c1b01007387 */ /* 0x000fe20000100800 */
[----:B------:R-:W-:Y:S02]  /*22ca0*/  LOP3.LUT R2, R0, 0x10, RZ, 0xfc, !PT ;  /* 0x0000001000027812 */ /* 0x000fe400078efcff */
[----:B------:R-:W-:Y:S01]  /*22cb0*/  ISETP.GE.AND P3, PT, R3, UR7, PT ;  /* 0x0000000703007c0c */ /* 0x000fe2000bf66270 */
[----:B------:R-:W-:Y:S01]  /*22cc0*/  STL [R1+0x3508], R26 ;  /* 0x0035081a01007387 */ /* 0x000fe20000100800 */
[----:B------:R-:W-:Y:S02]  /*22cd0*/  ISETP.GE.AND P1, PT, R2, UR7, PT ;  /* 0x0000000702007c0c */ /* 0x000fe4000bf26270 */
[C---:B------:R-:W-:Y:S01]  /*22ce0*/  LOP3.LUT R2, R0.reuse, 0x18, RZ, 0xfc, !PT ;  /* 0x0000001800027812 */ /* 0x040fe200078efcff */
[----:B------:R-:W-:Y:S01]  /*22cf0*/  STL [R1+0x3504], R25 ;  /* 0x0035041901007387 */ /* 0x000fe20000100800 */
[----:B------:R-:W-:-:S02]  /*22d00*/  LOP3.LUT R3, R0, 0x1c, RZ, 0xfc, !PT ;  /* 0x0000001c00037812 */ /* 0x000fc400078efcff */
[----:B------:R-:W-:Y:S01]  /*22d10*/  ISETP.GE.AND P5, PT, R2, UR7, PT ;  /* 0x0000000702007c0c */ /* 0x000fe2000bfa6270 */
[----:B------:R-:W-:Y:S01]  /*22d20*/  STL [R1+0x3500], R21 ;  /* 0x0035001501007387 */ /* 0x000fe20000100800 */
[----:B------:R-:W-:Y:S02]  /*22d30*/  ISETP.GE.AND P2, PT, R3, UR7, PT ;  /* 0x0000000703007c0c */ /* 0x000fe4000bf46270 */
[----:B------:R-:W-:Y:S01]  /*22d40*/  LOP3.LUT R4, R0, 0xc, RZ, 0xfc, !PT ;  /* 0x0000000c00047812 */ /* 0x000fe200078efcff */
[----:B------:R-:W-:Y:S03]  /*22d50*/  STL [R1+0x34fc], R20 ;  /* 0x0034fc1401007387 */ /* 0x000fe60000100800 */
[----:B------:R-:W-:Y:S01]  /*22d60*/  ISETP.GE.AND P0, PT, R4, UR7, PT ;  /* 0x0000000704007c0c */ /* 0x000fe2000bf06270 */
[----:B------:R-:W-:Y:S01]  /*22d70*/  STL [R1+0x34f8], R22 ;  /* 0x0034f81601007387 */ /* 0x000fe20000100800 */
[----:B------:R-:W-:-:S03]  /*22d80*/  LOP3.LUT R4, R0, 0x14, RZ, 0xfc, !PT ;  /* 0x0000001400047812 */ /* 0x000fc600078efcff */
[----:B------:R-:W-:Y:S01]  /*22d90*/  STL [R1+0x34f4], R23 ;  /* 0x0034f41701007387 */ /* 0x000fe20000100800 */
[----:B------:R-:W-:-:S03]  /*22da0*/  ISETP.GE.AND P6, PT, R4, UR7, PT ;  /* 0x0000000704007c0c */ /* 0x000fc6000bfc6270 */
[----:B------:R-:W-:Y:S04]  /*22db0*/  STL [R1+0x34f0], R24 ;  /* 0x0034f01801007387 */ /* 0x000fe80000100800 */
[----:B------:R-:W2:Y:S04]  /*22dc0*/  LDL R2, [R1+0x1bd8] ;  /* 0x001bd80001027983 */ /* 0x000ea80000100800 */
[----:B------:R-:W2:Y:S01]  /*22dd0*/  LDL R3, [R1+0x1bc8] ;  /* 0x001bc80001037983 */ /* 0x000ea20000100800 */
[----:B------:R-:W-:-:S03]  /*22de0*/  LOP3.LUT R4, R0, 0x20, RZ, 0xfc, !PT ;  /* 0x0000002000047812 */ /* 0x000fc600078efcff */
[----:B--2---:R-:W2:Y:S01]  /*22df0*/  @!P4 LDG.E.U8 R7, desc[UR8][R2.64] ;  /* 0x000000080207c981 */ /* 0x004ea2000c1e1100 */
[----:B------:R-:W-:Y:S02]  /*22e00*/  PRMT R0, RZ, 0x7610, R0 ;  /* 0x00007610ff007816 */ /* 0x000fe40000000000 */
[----:B------:R-:W-:Y:S01]  /*22e10*/  ISETP.GE.AND P4, PT, R4, UR7, PT ;  /* 0x0000000704007c0c */ /* 0x000fe2000bf86270 */
[----:B--2---:R0:W-:Y:S04]  /*22e20*/  STL [R1+0x68], R7 ;  /* 0x0000680701007387 */ /* 0x0041e80000100800 */
[----:B0-----:R-:W2:Y:S04]  /*22e30*/  LDL.LU R7, [R1+0x3534] ;  /* 0x0035340001077983 */ /* 0x001ea80000300800 */
[----:B------:R-:W3:Y:S04]  /*22e40*/  LDL R2, [R1+0x1bd4] ;  /* 0x001bd40001027983 */ /* 0x000ee80000100800 */
[----:B------:R-:W3:Y:S04]  /*22e50*/  LDL R3, [R1+0x1be4] ;  /* 0x001be40001037983 */ /* 0x000ee80000100800 */
[----:B------:R0:W-:Y:S02]  /*22e60*/  STL.S16 [R1+0x98], R0 ;  /* 0x0000980001007387 */ /* 0x0001e40000100600 */
[----:B0-----:R-:W0:Y:S02]  /*22e70*/  S2R R0, SR_TID.X ;  /* 0x0000000000007919 */ /* 0x001e240000002100 */
[----:B0-----:R-:W-:-:S04]  /*22e80*/  SHF.R.U32.HI R0, RZ, 0x5, R0 ;  /* 0x00000005ff007819 */ /* 0x001fc80000011600 */
[----:B------:R-:W-:-:S04]  /*22e90*/  SGXT.U32 R0, R0, 0x2 ;  /* 0x000000020000781a */ /* 0x000fc80000000000 */
[----:B------:R-:W-:Y:S02]  /*22ea0*/  LOP3.LUT R4, R0, 0x24, RZ, 0xfc, !PT ;  /* 0x0000002400047812 */ /* 0x000fe400078efcff */
[----:B------:R-:W4:Y:S01]  /*22eb0*/  LDL R0, [R1+0x98] ;  /* 0x0000980001007983 */ /* 0x000f220000100800 */
[----:B------:R-:W-:Y:S02]  /*22ec0*/  PRMT R13, RZ, 0x7610, R13 ;  /* 0x00007610ff0d7816 */ /* 0x000fe4000000000d */
[----:B---3--:R-:W-:-:S04]  /*22ed0*/  @!P3 LOP3.LUT R3, R3, R2, RZ, 0x3c, !PT ;  /* 0x000000020303b212 */ /* 0x008fc800078e3cff */
[----:B------:R-:W-:-:S04]  /*22ee0*/  @!P3 LOP3.LUT R2, R3, R2, RZ, 0x3c, !PT ;  /* 0x000000020302b212 */ /* 0x000fc800078e3cff */
[----:B------:R-:W-:-:S05]  /*22ef0*/  @!P3 LOP3.LUT R3, R3, R2, RZ, 0x3c, !PT ;  /* 0x000000020303b212 */ /* 0x000fca00078e3cff */
[----:B----4-:R-:W3:Y:S04]  /*22f00*/  @!P3 LDG.E.U8 R0, desc[UR8][R2.64] ;  /* 0x000000080200b981 */ /* 0x010ee8000c1e1100 */
[----:B---3--:R0:W-:Y:S04]  /*22f10*/  @!P3 STL [R1+0x98], R0 ;  /* 0x000098000100b387 */ /* 0x0081e80000100800 */
[----:B------:R-:W3:Y:S04]  /*22f20*/  LDL R2, [R1+0x1bd0] ;  /* 0x001bd00001027983 */ /* 0x000ee80000100800 */
[----:B------:R-:W3:Y:S01]  /*22f30*/  LDL R3, [R1+0x1be0] ;  /* 0x001be00001037983 */ /* 0x000ee20000100800 */
[----:B0-----:R-:W0:Y:S01]  /*22f40*/  S2R R0, SR_TID.X ;  /* 0x0000000000007919 */ /* 0x001e220000002100 */
[----:B------:R-:W-:-:S02]  /*22f50*/  ISETP.GE.AND P3, PT, R4, UR7, PT ;  /* 0x0000000704007c0c */ /* 0x000fc4000bf66270 */
[----:B0-----:R-:W-:-:S04]  /*22f60*/  SHF.R.U32.HI R0, RZ, 0x5, R0 ;  /* 0x00000005ff007819 */ /* 0x001fc80000011600 */
[----:B------:R-:W-:Y:S02]  /*22f70*/  SGXT.U32 R0, R0, 0x2 ;  /* 0x000000020000781a */ /* 0x000fe40000000000 */
[----:B---3--:R-:W-:-:S04]  /*22f80*/  @!P0 LOP3.LUT R3, R3, R2, RZ, 0x3c, !PT ;  /* 0x0000000203038212 */ /* 0x008fc800078e3cff */
[----:B------:R-:W-:-:S04]  /*22f90*/  @!P0 LOP3.LUT R2, R3, R2, RZ, 0x3c, !PT ;  /* 0x0000000203028212 */ /* 0x000fc800078e3cff */
[----:B------:R-:W-:-:S05]  /*22fa0*/  @!P0 LOP3.LUT R3, R3, R2, RZ, 0x3c, !PT ;  /* 0x0000000203038212 */ /* 0x000fca00078e3cff */
[----:B------:R-:W3:Y:S01]  /*22fb0*/  @!P0 LDG.E.U8 R13, desc[UR8][R2.64] ;  /* 0x00000008020d8981 */ /* 0x000ee2000c1e1100 */
[----:B------:R-:W-:Y:S02]  /*22fc0*/  LOP3.LUT R4, R0, 0x28, RZ, 0xfc, !PT ;  /* 0x0000002800047812 */ /* 0x000fe400078efcff */
[----:B------:R-:W-:Y:S02]  /*22fd0*/  PRMT R0, RZ, 0x7610, R0 ;  /* 0x00007610ff007816 */ /* 0x000fe40000000000 */
[----:B------:R-:W-:Y:S01]  /*22fe0*/  ISETP.GE.AND P0, PT, R4, UR7, PT ;  /* 0x0000000704007c0c */ /* 0x000fe2000bf06270 */
[----:B---3--:R0:W-:Y:S04]  /*22ff0*/  STL [R1+0x94], R13 ;  /* 0x0000940d01007387 */ /* 0x0081e80000100800 */
[----:B0-----:R-:W3:Y:S04]  /*23000*/  LDL.LU R13, [R1+0x3530] ;  /* 0x00353000010d7983 */ /* 0x001ee80000300800 */
[----:B------:R-:W4:Y:S04]  /*23010*/  LDL R2, [R1+0x1bcc] ;  /* 0x001bcc0001027983 */ /* 0x000f280000100800 */
[----:B------:R-:W4:Y:S04]  /*23020*/  LDL R3, [R1+0x1bdc] ;  /* 0x001bdc0001037983 */ /* 0x000f280000100800 */
[----:B------:R0:W-:Y:S02]  /*23030*/  STL.S16 [R1+0x2c], R0 ;  /* 0x00002c0001007387 */ /* 0x0001e40000100600 */
[----:B0-----:R-:W0:Y:S02]  /*23040*/  S2R R0, SR_TID.X ;  /* 0x0000000000007919 */ /* 0x001e240000002100 */
[----:B0-----:R-:W-:-:S04]  /*23050*/  SHF.R.U32.HI R0, RZ, 0x5, R0 ;  /* 0x00000005ff007819 */ /* 0x001fc80000011600 */
[----:B------:R-:W-:-:S04]  /*23060*/  SGXT.U32 R0, R0, 0x2 ;  /* 0x000000020000781a */ /* 0x000fc80000000000 */
[----:B------:R-:W-:Y:S02]  /*23070*/  LOP3.LUT R4, R0, 0x2c, RZ, 0xfc, !PT ;  /* 0x0000002c00047812 */ /* 0x000fe400078efcff */
[----:B------:R-:W5:Y:S01]  /*23080*/  LDL R0, [R1+0x2c] ;  /* 0x00002c0001007983 */ /* 0x000f620000100800 */
[----:B----4-:R-:W-:-:S04]  /*23090*/  @!P1 LOP3.LUT R3, R3, R2, RZ, 0x3c, !PT ;  /* 0x0000000203039212 */ /* 0x010fc800078e3cff */
[----:B------:R-:W-:-:S04]  /*230a0*/  @!P1 LOP3.LUT R2, R3, R2, RZ, 0x3c, !PT ;  /* 0x0000000203029212 */ /* 0x000fc800078e3cff */
[----:B------:R-:W-:-:S05]  /*230b0*/  @!P1 LOP3.LUT R3, R3, R2, RZ, 0x3c, !PT ;  /* 0x0000000203039212 */ /* 0x000fca00078e3cff */
[----:B-----5:R-:W4:Y:S04]  /*230c0*/  @!P1 LDG.E.U8 R0, desc[UR8][R2.64] ;  /* 0x0000000802009981 */ /* 0x020f28000c1e1100 */
[----:B----4-:R0:W-:Y:S04]  /*230d0*/  @!P1 STL [R1+0x2c], R0 ;  /* 0x00002c0001009387 */ /* 0x0101e80000100800 */
[----:B------:R-:W4:Y:S04]  /*230e0*/  LDL R2, [R1+0x1c2c] ;  /* 0x001c2c0001027983 */ /* 0x000f280000100800 */
[----:B------:R-:W4:Y:S01]  /*230f0*/  LDL R3, [R1+0x1c40] ;  /* 0x001c400001037983 */ /* 0x000f220000100800 */
[----:B------:R-:W-:Y:S01]  /*23100*/  PRMT R6, RZ, 0x7610, R6 ;  /* 0x00007610ff067816 */ /* 0x000fe20000000006 */
[----:B0-----:R-:W0:Y:S01]  /*23110*/  S2R R0, SR_TID.X ;  /* 0x0000000000007919 */ /* 0x001e220000002100 */
[----:B----4-:R-:W-:-:S04]  /*23120*/  @!P6 LOP3.LUT R3, R3, R2, RZ, 0x3c, !PT ;  /* 0x000000020303e212 */ /* 0x010fc800078e3cff */
[----:B------:R-:W-:-:S04]  /*23130*/  @!P6 LOP3.LUT R2, R3, R2, RZ, 0x3c, !PT ;  /* 0x000000020302e212 */ /* 0x000fc800078e3cff */
[----:B------:R-:W-:-:S05]  /*23140*/  @!P6 LOP3.LUT R3, R3, R2, RZ, 0x3c, !PT ;  /* 0x000000020303e212 */ /* 0x000fca00078e3cff */
[----:B------:R-:W4:Y:S01]  /*23150*/  @!P6 LDG.E.U8 R6, desc[UR8][R2.64] ;  /* 0x000000080206e981 */ /* 0x000f22000c1e1100 */
[----:B0-----:R-:W-:-:S04]  /*23160*/  SHF.R.U32.HI R0, RZ, 0x5, R0 ;  /* 0x00000005ff007819 */ /* 0x001fc80000011600 */
[----:B------:R-:W-:Y:S02]  /*23170*/  SGXT.U32 R0, R0, 0x2 ;  /* 0x000000020000781a */ /* 0x000fe40000000000 */
[----:B------:R-:W-:Y:S02]  /*23180*/  ISETP.GE.AND P1, PT, R4, UR7, PT ;  /* 0x0000000704007c0c */ /* 0x000fe4000bf26270 */
[----:B------:R-:W-:Y:S02]  /*23190*/  LOP3.LUT R4, R0, 0x30, RZ, 0xfc, !PT ;  /* 0x0000003000047812 */ /* 0x000fe400078efcff */
[----:B------:R-:W-:Y:S02]  /*231a0*/  PRMT R0, RZ, 0x7610, R0 ;  /* 0x00007610ff007816 */ /* 0x000fe40000000000 */
[----:B------:R-:W-:Y:S01]  /*231b0*/  ISETP.GE.AND P6, PT, R4, UR7, PT ;  /* 0x0000000704007c0c */ /* 0x000fe2000bfc6270 */
[----:B----4-:R0:W-:Y:S04]  /*231c0*/  STL [R1+0x5c], R6 ;  /* 0x00005c0601007387 */ /* 0x0101e80000100800 */
[----:B0-----:R-:W4:Y:S04]  /*231d0*/  LDL.LU R6, [R1+0x352c] ;  /* 0x00352c0001067983 */ /* 0x001f280000300800 */
[----:B------:R-:W5:Y:S04]  /*231e0*/  LDL R2, [R1+0x1c28] ;  /* 0x001c280001027983 */ /* 0x000f680000100800 */
[----:B------:R-:W5:Y:S04]  /*231f0*/  LDL R3, [R1+0x1c3c] ;  /* 0x001c3c0001037983 */ /* 0x000f680000100800 */
[----:B------:R0:W-:Y:S02]  /*23200*/  STL.S16 [R1+0x90], R0 ;  /* 0x0000900001007387 */ /* 0x0001e40000100600 */
[----:B0-----:R-:W0:Y:S02]  /*23210*/  S2R R0, SR_TID.X ;  /* 0x0000000000007919 */ /* 0x001e240000002100 */
[----:B0-----:R-:W-:-:S04]  /*23220*/  SHF.R.U32.HI R0, RZ, 0x5, R0 ;  /* 0x00000005ff007819 */ /* 0x001fc80000011600 */
[----:B------:R-:W-:-:S04]  /*23230*/  SGXT.U32 R0, R0, 0x2 ;  /* 0x000000020000781a */ /* 0x000fc80000000000 */
[----:B------:R-:W-:Y:S02]  /*23240*/  LOP3.LUT R4, R0, 0x34, RZ, 0xfc, !PT ;  /* 0x0000003400047812 */ /* 0x000fe400078efcff */
[----:B------:R-:W2:Y:S01]  /*23250*/  LDL R0, [R1+0x90] ;  /* 0x0000900001007983 */ /* 0x000ea20000100800 */
[----:B-----5:R-:W-:-:S04]  /*23260*/  @!P5 LOP3.LUT R3, R3, R2, RZ, 0x3c, !PT ;  /* 0x000000020303d212 */ /* 0x020fc800078e3cff */
[----:B------:R-:W-:-:S04]  /*23270*/  @!P5 LOP3.LUT R2, R3, R2, RZ, 0x3c, !PT ;  /* 0x000000020302d212 */ /* 0x000fc800078e3cff */
[----:B------:R-:W-:-:S05]  /*23280*/  @!P5 LOP3.LUT R3, R3, R2, RZ, 0x3c, !PT ;  /* 0x000000020303d212 */ /* 0x000fca00078e3cff */
[----:B--2---:R-:W2:Y:S04]  /*23290*/  @!P5 LDG.E.U8 R0, desc[UR8][R2.64] ;  /* 0x000000080200d981 */ /* 0x004ea8000c1e1100 */
[----:B--2---:R0:W-:Y:S04]  /*232a0*/  @!P5 STL [R1+0x90], R0 ;  /* 0x000090000100d387 */ /* 0x0041e80000100800 */
[----:B------:R-:W2:Y:S04]  /*232b0*/  LDL R2, [R1+0x1c24] ;  /* 0x001c240001027983 */ /* 0x000ea80000100800 */
[----:B------:R-:W2:Y:S01]  /*232c0*/  LDL R3, [R1+0x1c38] ;  /* 0x001c380001037983 */ /* 0x000ea20000100800 */
[----:B------:R-:W-:Y:S01]  /*232d0*/  PRMT R5, RZ, 0x7610, R5 ;  /* 0x00007610ff057816 */ /* 0x000fe20000000005 */
[----:B0-----:R-:W0:Y:S01]  /*232e0*/  S2R R0, SR_TID.X ;  /* 0x0000000000007919 */ /* 0x001e220000002100 */
[----:B--2---:R-:W-:-:S04]  /*232f0*/  @!P2 LOP3.LUT R3, R3, R2, RZ, 0x3c, !PT ;  /* 0x000000020303a212 */ /* 0x004fc800078e3cff */
[----:B------:R-:W-:-:S04]  /*23300*/  @!P2 LOP3.LUT R2, R3, R2, RZ, 0x3c, !PT ;  /* 0x000000020302a212 */ /* 0x000fc800078e3cff */
[----:B------:R-:W-:-:S05]  /*23310*/  @!P2 LOP3.LUT R3, R3, R2, RZ, 0x3c, !PT ;  /* 0x000000020303a212 */ /* 0x000fca00078e3cff */
[----:B------:R-:W2:Y:S01]  /*23320*/  @!P2 LDG.E.U8 R5, desc[UR8][R2.64] ;  /* 0x000000080205a981 */ /* 0x000ea2000c1e1100 */
[----:B0-----:R-:W-:-:S04]  /*23330*/  SHF.R.U32.HI R0, RZ, 0x5, R0 ;  /* 0x00000005ff007819 */ /* 0x001fc80000011600 */
[----:B------:R-:W-:Y:S02]  /*23340*/  SGXT.U32 R0, R0, 0x2 ;  /* 0x000000020000781a */ /* 0x000fe40000000000 */
[----:B------:R-:W-:Y:S02]  /*23350*/  ISETP.GE.AND P5, PT, R4, UR7, PT ;  /* 0x0000000704007c0c */ /* 0x000fe4000bfa6270 */
[----:B------:R-:W-:Y:S02]  /*23360*/  LOP3.LUT R4, R0, 0x38, RZ, 0xfc, !PT ;  /* 0x0000003800047812 */ /* 0x000fe400078efcff */
[----:B------:R-:W-:Y:S02]  /*23370*/  PRMT R0, RZ, 0x7610, R0 ;  /* 0x00007610ff007816 */ /* 0x000fe40000000000 */
[----:B------:R-:W-:Y:S01]  /*23380*/  ISETP.GE.AND P2, PT, R4, UR7, PT ;  /* 0x0000000704007c0c */ /* 0x000fe2000bf46270 */
[----:B--2---:R0:W-:Y:S04]  /*23390*/  STL [R1+0x8c], R5 ;  /* 0x00008c0501007387 */ /* 0x0041e80000100800 */
[----:B0-----:R-:W2:Y:S04]  /*233a0*/  LDL.LU R5, [R1+0x3528] ;  /* 0x0035280001057983 */ /* 0x001ea80000300800 */
        /* <DEDUP_REMOVED lines=214> */
[----:B--2---:R-:W2:Y:S01]  /*24110*/  @!P4 LDG.E.U8 R0, desc[UR8][R2.64] ;  /* 0x000000080200c981 */ /* 0x004ea2000c1e1100 */
[----:B------:R-:W-:-:S05]  /*24120*/  PRMT R26, RZ, 0x7610, R26 ;  /* 0x00007610ff1a7816 */ /* 0x000fca000000001a */
[----:B------:R0:W-:Y:S04]  /*24130*/  STL.S16 [R1+0x6c], R26 ;  /* 0x00006c1a01007387 */ /* 0x0001e80000100600 */
[----:B0-----:R-:W5:Y:S04]  /*24140*/  LDL.LU R26, [R1+0x3508] ;  /* 0x00350800011a7983 */ /* 0x001f680000300800 */
[----:B--2---:R0:W-:Y:S04]  /*24150*/  @!P4 STL [R1+0x70], R0 ;  /* 0x000070000100c387 */ /* 0x0041e80000100800 */
[----:B------:R-:W2:Y:S04]  /*24160*/  LDL R2, [R1+0x1c6c] ;  /* 0x001c6c0001027983 */ /* 0x000ea80000100800 */
[----:B------:R-:W2:Y:S01]  /*24170*/  LDL R3, [R1+0x1c90] ;  /* 0x001c900001037983 */ /* 0x000ea20000100800 */
[----:B0-----:R-:W0:Y:S01]  /*24180*/  S2R R0, SR_TID.X ;  /* 0x0000000000007919 */ /* 0x001e220000002100 */
[----:B------:R-:W-:-:S02]  /*24190*/  ISETP.GE.AND P4, PT, R4, UR7, PT ;  /* 0x0000000704007c0c */ /* 0x000fc4000bf86270 */
[----:B0-----:R-:W-:-:S04]  /*241a0*/  SHF.R.U32.HI R0, RZ, 0x5, R0 ;  /* 0x00000005ff007819 */ /* 0x001fc80000011600 */
[----:B------:R-:W-:-:S04]  /*241b0*/  SGXT.U32 R0, R0, 0x2 ;  /* 0x000000020000781a */ /* 0x000fc80000000000 */
[----:B------:R-:W-:Y:S02]  /*241c0*/  LOP3.LUT R4, R0, 0x78, RZ, 0xfc, !PT ;  /* 0x0000007800047812 */ /* 0x000fe400078efcff */
[----:B------:R-:W3:Y:S01]  /*241d0*/  LDL R0, [R1+0x6c] ;  /* 0x00006c0001007983 */ /* 0x000ee20000100800 */
[----:B--2---:R-:W-:-:S04]  /*241e0*/  @!P3 LOP3.LUT R3, R3, R2, RZ, 0x3c, !PT ;  /* 0x000000020303b212 */ /* 0x004fc800078e3cff */
[----:B------:R-:W-:-:S04]  /*241f0*/  @!P3 LOP3.LUT R2, R3, R2, RZ, 0x3c, !PT ;  /* 0x000000020302b212 */ /* 0x000fc800078e3cff */
[----:B------:R-:W-:-:S05]  /*24200*/  @!P3 LOP3.LUT R3, R3, R2, RZ, 0x3c, !PT ;  /* 0x000000020303b212 */ /* 0x000fca00078e3cff */
[----:B---3--:R-:W2:Y:S04]  /*24210*/  @!P3 LDG.E.U8 R0, desc[UR8][R2.64] ;  /* 0x000000080200b981 */ /* 0x008ea8000c1e1100 */
[----:B--2---:R0:W-:Y:S04]  /*24220*/  @!P3 STL [R1+0x6c], R0 ;  /* 0x00006c000100b387 */ /* 0x0041e80000100800 */
[----:B------:R-:W2:Y:S04]  /*24230*/  LDL R2, [R1+0x1c7c] ;  /* 0x001c7c0001027983 */ /* 0x000ea80000100800 */
[----:B------:R-:W2:Y:S01]  /*24240*/  LDL R3, [R1+0x1c8c] ;  /* 0x001c8c0001037983 */ /* 0x000ea20000100800 */
[----:B------:R-:W-:-:S02]  /*24250*/  PRMT R17, RZ, 0x7610, R17 ;  /* 0x00007610ff117816 */ /* 0x000fc40000000011 */
[----:B--2---:R-:W-:-:S04]  /*24260*/  @!P0 LOP3.LUT R3, R3, R2, RZ, 0x3c, !PT ;  /* 0x0000000203038212 */ /* 0x004fc800078e3cff */
[----:B------:R-:W-:-:S04]  /*24270*/  @!P0 LOP3.LUT R2, R3, R2, RZ, 0x3c, !PT ;  /* 0x0000000203028212 */ /* 0x000fc800078e3cff */
[----:B------:R-:W-:-:S05]  /*24280*/  @!P0 LOP3.LUT R3, R3, R2, RZ, 0x3c, !PT ;  /* 0x0000000203038212 */ /* 0x000fca00078e3cff */
[----:B------:R1:W2:Y:S04]  /*24290*/  @!P0 LDG.E.U8 R17, desc[UR8][R2.64] ;  /* 0x0000000802118981 */ /* 0x0002a8000c1e1100 */
[----:B------:R-:W1:Y:S04]  /*242a0*/  LDL R2, [R1+0x1c80] ;  /* 0x001c800001027983 */ /* 0x000e680000100800 */
[----:B------:R-:W1:Y:S01]  /*242b0*/  LDL R3, [R1+0x1c88] ;  /* 0x001c880001037983 */ /* 0x000e620000100800 */
[----:B------:R-:W-:Y:S01]  /*242c0*/  PRMT R25, RZ, 0x7610, R25 ;  /* 0x00007610ff197816 */ /* 0x000fe20000000019 */
[----:B0-----:R-:W0:Y:S01]  /*242d0*/  S2R R0, SR_TID.X ;  /* 0x0000000000007919 */ /* 0x001e220000002100 */
[----:B-1----:R-:W-:-:S04]  /*242e0*/  @!P1 LOP3.LUT R3, R3, R2, RZ, 0x3c, !PT ;  /* 0x0000000203039212 */ /* 0x002fc800078e3cff */
[----:B------:R-:W-:-:S04]  /*242f0*/  @!P1 LOP3.LUT R2, R3, R2, RZ, 0x3c, !PT ;  /* 0x0000000203029212 */ /* 0x000fc800078e3cff */
[----:B------:R-:W-:-:S05]  /*24300*/  @!P1 LOP3.LUT R3, R3, R2, RZ, 0x3c, !PT ;  /* 0x0000000203039212 */ /* 0x000fca00078e3cff */
[----:B------:R-:W3:Y:S01]  /*24310*/  @!P1 LDG.E.U8 R25, desc[UR8][R2.64] ;  /* 0x0000000802199981 */ /* 0x000ee2000c1e1100 */
[----:B0-----:R-:W-:-:S04]  /*24320*/  SHF.R.U32.HI R0, RZ, 0x5, R0 ;  /* 0x00000005ff007819 */ /* 0x001fc80000011600 */
[----:B------:R-:W-:Y:S02]  /*24330*/  SGXT.U32 R0, R0, 0x2 ;  /* 0x000000020000781a */ /* 0x000fe40000000000 */
[----:B------:R-:W-:Y:S02]  /*24340*/  ISETP.GE.AND P3, PT, R4, UR7, PT ;  /* 0x0000000704007c0c */ /* 0x000fe4000bf66270 */
[----:B------:R-:W-:Y:S01]  /*24350*/  LOP3.LUT R4, R0, 0x7c, RZ, 0xfc, !PT ;  /* 0x0000007c00047812 */ /* 0x000fe200078efcff */
[----:B--2---:R0:W-:Y:S03]  /*24360*/  STL [R1+0x8], R17 ;  /* 0x0000081101007387 */ /* 0x0041e60000100800 */
[----:B------:R-:W-:Y:S02]  /*24370*/  ISETP.GE.AND P0, PT, R4, UR7, PT ;  /* 0x0000000704007c0c */ /* 0x000fe4000bf06270 */
[----:B------:R-:W-:-:S02]  /*24380*/  LOP3.LUT R4, R0, 0x80, RZ, 0xfc, !PT ;  /* 0x0000008000047812 */ /* 0x000fc400078efcff */
[----:B------:R-:W-:Y:S01]  /*24390*/  PRMT R0, RZ, 0x7610, R0 ;  /* 0x00007610ff007816 */ /* 0x000fe20000000000 */
[----:B0-----:R-:W2:Y:S01]  /*243a0*/  LDL R17, [R1+0x1ca0] ;  /* 0x001ca00001117983 */ /* 0x001ea20000100800 */
[----:B------:R-:W-:-:S03]  /*243b0*/  ISETP.GE.AND P1, PT, R4, UR7, PT ;  /* 0x0000000704007c0c */ /* 0x000fc6000bf26270 */
[----:B---3--:R0:W-:Y:S04]  /*243c0*/  STL [R1+0x38], R25 ;  /* 0x0000381901007387 */ /* 0x0081e80000100800 */
[----:B0-----:R-:W3:Y:S04]  /*243d0*/  LDL.LU R25, [R1+0x3504] ;  /* 0x0035040001197983 */ /* 0x001ee80000300800 */
[----:B------:R-:W2:Y:S04]  /*243e0*/  LDL R2, [R1+0x1c84] ;  /* 0x001c840001027983 */ /* 0x000ea80000100800 */
[----:B------:R-:W2:Y:S04]  /*243f0*/  LDL R3, [R1+0x1ca8] ;  /* 0x001ca80001037983 */ /* 0x000ea80000100800 */
[----:B------:R0:W-:Y:S02]  /*24400*/  STL.S16 [R1+0x64], R0 ;  /* 0x0000640001007387 */ /* 0x0001e40000100600 */
[----:B0-----:R-:W0:Y:S02]  /*24410*/  S2R R0, SR_TID.X ;  /* 0x0000000000007919 */ /* 0x001e240000002100 */
[----:B0-----:R-:W-:-:S04]  /*24420*/  SHF.R.U32.HI R0, RZ, 0x5, R0 ;  /* 0x00000005ff007819 */ /* 0x001fc80000011600 */
[----:B------:R-:W-:-:S04]  /*24430*/  SGXT.U32 R0, R0, 0x2 ;  /* 0x000000020000781a */ /* 0x000fc80000000000 */
[----:B------:R-:W-:Y:S02]  /*24440*/  LOP3.LUT R4, R0, 0x84, RZ, 0xfc, !PT ;  /* 0x0000008400047812 */ /* 0x000fe400078efcff */
[----:B------:R-:W3:Y:S01]  /*24450*/  LDL R0, [R1+0x64] ;  /* 0x0000640001007983 */ /* 0x000ee20000100800 */
[----:B--2---:R-:W-:-:S04]  /*24460*/  @!P6 LOP3.LUT R3, R3, R2, RZ, 0x3c, !PT ;  /* 0x000000020303e212 */ /* 0x004fc800078e3cff */
[----:B------:R-:W-:-:S04]  /*24470*/  @!P6 LOP3.LUT R2, R3, R2, RZ, 0x3c, !PT ;  /* 0x000000020302e212 */ /* 0x000fc800078e3cff */
[----:B------:R-:W-:-:S05]  /*24480*/  @!P6 LOP3.LUT R3, R3, R2, RZ, 0x3c, !PT ;  /* 0x000000020303e212 */ /* 0x000fca00078e3cff */
[----:B---3--:R-:W2:Y:S01]  /*24490*/  @!P6 LDG.E.U8 R0, desc[UR8][R2.64] ;  /* 0x000000080200e981 */ /* 0x008ea2000c1e1100 */
[----:B------:R-:W-:-:S05]  /*244a0*/  PRMT R21, RZ, 0x7610, R21 ;  /* 0x00007610ff157816 */ /* 0x000fca0000000015 */
[----:B------:R0:W-:Y:S04]  /*244b0*/  STL.S16 [R1+0x60], R21 ;  /* 0x0000601501007387 */ /* 0x0001e80000100600 */
[----:B0-----:R-:W3:Y:S04]  /*244c0*/  LDL.LU R21, [R1+0x3500] ;  /* 0x0035000001157983 */ /* 0x001ee80000300800 */
        /* <DEDUP_REMOVED lines=13> */
[----:B------:R-:W-:-:S03]  /*245a0*/  PRMT R16, RZ, 0x7610, R16 ;  /* 0x00007610ff107816 */ /* 0x000fc60000000010 */
[----:B--2---:R0:W-:Y:S04]  /*245b0*/  @!P5 STL [R1+0x60], R0 ;  /* 0x000060000100d387 */ /* 0x0041e80000100800 */
[----:B------:R-:W2:Y:S01]  /*245c0*/  LDL R3, [R1+0x1c98] ;  /* 0x001c980001037983 */ /* 0x000ea20000100800 */
[----:B------:R-:W-:Y:S01]  /*245d0*/  @!P2 IMAD.MOV.U32 R2, RZ, RZ, R17 ;  /* 0x000000ffff02a224 */ /* 0x000fe200078e0011 */
[----:B------:R-:W-:Y:S01]  /*245e0*/  PRMT R20, RZ, 0x7610, R20 ;  /* 0x00007610ff147816 */ /* 0x000fe20000000014 */
[----:B0-----:R-:W0:Y:S01]  /*245f0*/  S2R R0, SR_TID.X ;  /* 0x0000000000007919 */ /* 0x001e220000002100 */
[----:B------:R-:W-:Y:S01]  /*24600*/  ISETP.GE.AND P5, PT, R4, UR7, PT ;  /* 0x0000000704007c0c */ /* 0x000fe2000bfa6270 */
[----:B------:R-:W3:Y:S04]  /*24610*/  LDL R17, [R1+0x1cb4] ;  /* 0x001cb40001117983 */ /* 0x000ee80000100800 */
[----:B--2---:R1:W2:Y:S04]  /*24620*/  @!P2 LDG.E.U8 R16, desc[UR8][R2.64] ;  /* 0x000000080210a981 */ /* 0x0042a8000c1e1100 */
[----:B------:R-:W1:Y:S04]  /*24630*/  LDL R2, [R1+0x1c9c] ;  /* 0x001c9c0001027983 */ /* 0x000e680000100800 */
[----:B------:R-:W1:Y:S01]  /*24640*/  LDL R3, [R1+0x1cc0] ;  /* 0x001cc00001037983 */ /* 0x000e620000100800 */
[----:B0-----:R-:W-:-:S02]  /*24650*/  SHF.R.U32.HI R0, RZ, 0x5, R0 ;  /* 0x00000005ff007819 */ /* 0x001fc40000011600 */
[----:B-1----:R-:W-:-:S04]  /*24660*/  @!P4 LOP3.LUT R3, R3, R2, RZ, 0x3c, !PT ;  /* 0x000000020303c212 */ /* 0x002fc800078e3cff */
[----:B------:R-:W-:-:S04]  /*24670*/  @!P4 LOP3.LUT R2, R3, R2, RZ, 0x3c, !PT ;  /* 0x000000020302c212 */ /* 0x000fc800078e3cff */
[----:B------:R-:W-:-:S05]  /*24680*/  @!P4 LOP3.LUT R3, R3, R2, RZ, 0x3c, !PT ;  /* 0x000000020303c212 */ /* 0x000fca00078e3cff */
[----:B------:R-:W3:Y:S01]  /*24690*/  @!P4 LDG.E.U8 R20, desc[UR8][R2.64] ;  /* 0x000000080214c981 */ /* 0x000ee2000c1e1100 */
[----:B------:R-:W-:-:S04]  /*246a0*/  SGXT.U32 R0, R0, 0x2 ;  /* 0x000000020000781a */ /* 0x000fc80000000000 */
[----:B------:R-:W-:Y:S01]  /*246b0*/  LOP3.LUT R4, R0, 0x8c, RZ, 0xfc, !PT ;  /* 0x0000008c00047812 */ /* 0x000fe200078efcff */
[----:B--2---:R0:W-:Y:S03]  /*246c0*/  STL [R1+0x4], R16 ;  /* 0x0000041001007387 */ /* 0x0041e60000100800 */
[----:B------:R-:W-:Y:S02]  /*246d0*/  ISETP.GE.AND P2, PT, R4, UR7, PT ;  /* 0x0000000704007c0c */ /* 0x000fe4000bf46270 */
[----:B------:R-:W-:Y:S02]  /*246e0*/  LOP3.LUT R4, R0, 0x90, RZ, 0xfc, !PT ;  /* 0x0000009000047812 */ /* 0x000fe400078efcff */
[----:B------:R-:W-:Y:S01]  /*246f0*/  PRMT R0, RZ, 0x7610, R0 ;  /* 0x00007610ff007816 */ /* 0x000fe20000000000 */
[----:B0-----:R-:W2:Y:S01]  /*24700*/  LDL R16, [R1+0x1cd8] ;  /* 0x001cd80001107983 */ /* 0x001ea20000100800 */
[----:B------:R-:W-:-:S03]  /*24710*/  ISETP.GE.AND P4, PT, R4, UR7, PT ;  /* 0x0000000704007c0c */ /* 0x000fc6000bf86270 */
[----:B---3--:R0:W-:Y:S04]  /*24720*/  STL [R1], R20 ;  /* 0x0000001401007387 */ /* 0x0081e80000100800 */
        /* <DEDUP_REMOVED lines=28> */
[----:B---3--:R0:W2:Y:S01]  /*248f0*/  @!P0 LDG.E.U8 R0, desc[UR8][R2.64] ;  /* 0x0000000802008981 */ /* 0x0080a2000c1e1100 */
[----:B------:R-:W-:Y:S01]  /*24900*/  PRMT R18, RZ, 0x7610, R18 ;  /* 0x00007610ff127816 */ /* 0x000fe20000000012 */
[----:B0-----:R-:W-:Y:S02]  /*24910*/  @!P1 IMAD.MOV.U32 R2, RZ, RZ, R16 ;  /* 0x000000ffff029224 */ /* 0x001fe400078e0010 */
[----:B------:R-:W-:-:S05]  /*24920*/  @!P1 IMAD.MOV.U32 R3, RZ, RZ, R17 ;  /* 0x000000ffff039224 */ /* 0x000fca00078e0011 */
[----:B------:R-:W3:Y:S04]  /*24930*/  @!P1 LDG.E.U8 R18, desc[UR8][R2.64] ;  /* 0x0000000802129981 */ /* 0x000ee8000c1e1100 */
[----:B--2---:R0:W-:Y:S04]  /*24940*/  @!P0 STL [R1+0x50], R0 ;  /* 0x0000500001008387 */ /* 0x0041e80000100800 */
[----:B------:R-:W2:Y:S04]  /*24950*/  LDL R2, [R1+0x1cc4] ;  /* 0x001cc40001027983 */ /* 0x000ea80000100800 */
[----:B------:R-:W2:Y:S01]  /*24960*/  LDL R3, [R1+0x1cd4] ;  /* 0x001cd40001037983 */ /* 0x000ea20000100800 */
[----:B0-----:R-:W0:Y:S01]  /*24970*/  S2R R0, SR_TID.X ;  /* 0x0000000000007919 */ /* 0x001e220000002100 */
[----:B------:R-:W-:-:S02]  /*24980*/  ISETP.GE.AND P0, PT, R4, UR7, PT ;  /* 0x0000000704007c0c */ /* 0x000fc4000bf06270 */
[----:B------:R-:W-:Y:S01]  /*24990*/  PRMT R9, RZ, 0x7610, R9 ;  /* 0x00007610ff097816 */ /* 0x000fe20000000009 */
[----:B------:R-:W4:Y:S04]  /*249a0*/  LDL R17, [R1+0x1cdc] ;  /* 0x001cdc0001117983 */ /* 0x000f280000100800 */
[----:B------:R-:W4:Y:S04]  /*249b0*/  LDL R16, [R1+0x1cec] ;  /* 0x001cec0001107983 */ /* 0x000f280000100800 */
[----:B---3--:R-:W-:Y:S01]  /*249c0*/  STL [R1+0x34ec], R18 ;  /* 0x0034ec1201007387 */ /* 0x008fe20000100800 */
[----:B0-----:R-:W-:-:S04]  /*249d0*/  SHF.R.U32.HI R0, RZ, 0x5, R0 ;  /* 0x00000005ff007819 */ /* 0x001fc80000011600 */
[----:B------:R-:W-:-:S04]  /*249e0*/  SGXT.U32 R0, R0, 0x2 ;  /* 0x000000020000781a */ /* 0x000fc80000000000 */
[----:B------:R-:W-:-:S04]  /*249f0*/  LOP3.LUT R4, R0, 0x9c, RZ, 0xfc, !PT ;  /* 0x0000009c00047812 */ /* 0x000fc800078efcff */
[----:B------:R-:W-:Y:S02]  /*24a00*/  ISETP.GE.AND P1, PT, R4, UR7, PT ;  /* 0x0000000704007c0c */ /* 0x000fe4000bf26270 */
[----:B------:R-:W-:Y:S02]  /*24a10*/  LOP3.LUT R4, R0, 0xa0, RZ, 0xfc, !PT ;  /* 0x000000a000047812 */ /* 0x000fe400078efcff */
[----:B------:R-:W-:Y:S02]  /*24a20*/  PRMT R0, RZ, 0x7610, R0 ;  /* 0x00007610ff007816 */ /* 0x000fe40000000000 */
[----:B--2---:R-:W-:-:S04]  /*24a30*/  @!P6 LOP3.LUT R3, R3, R2, RZ, 0x3c, !PT ;  /* 0x000000020303e212 */ /* 0x004fc800078e3cff */
[----:B------:R-:W-:-:S04]  /*24a40*/  @!P6 LOP3.LUT R2, R3, R2, RZ, 0x3c, !PT ;  /* 0x000000020302e212 */ /* 0x000fc800078e3cff */
[----:B------:R-:W-:-:S05]  /*24a50*/  @!P6 LOP3.LUT R3, R3, R2, RZ, 0x3c, !PT ;  /* 0x000000020303e212 */ /* 0x000fca00078e3cff */
[----:B------:R0:W2:Y:S04]  /*24a60*/  @!P6 LDG.E.U8 R9, desc[UR8][R2.64] ;  /* 0x000000080209e981 */ /* 0x0000a8000c1e1100 */
[----:B------:R-:W0:Y:S04]  /*24a70*/  LDL R2, [R1+0x1cc8] ;  /* 0x001cc80001027983 */ /* 0x000e280000100800 */
[----:B------:R-:W0:Y:S04]  /*24a80*/  LDL R3, [R1+0x1cd0] ;  /* 0x001cd00001037983 */ /* 0x000e280000100800 */
[----:B------:R1:W-:Y:S02]  /*24a90*/  STL.S16 [R1+0x44], R0 ;  /* 0x0000440001007387 */ /* 0x0003e40000100600 */
[----:B-1----:R-:W1:Y:S01]  /*24aa0*/  S2R R0, SR_TID.X ;  /* 0x0000000000007919 */ /* 0x002e620000002100 */
[----:B------:R-:W-:-:S02]  /*24ab0*/  ISETP.GE.AND P6, PT, R4, UR7, PT ;  /* 0x0000000704007c0c */ /* 0x000fc4000bfc6270 */
[----:B-1----:R-:W-:-:S04]  /*24ac0*/  SHF.R.U32.HI R0, RZ, 0x5, R0 ;  /* 0x00000005ff007819 */ /* 0x002fc80000011600 */
[----:B------:R-:W-:-:S04]  /*24ad0*/  SGXT.U32 R0, R0, 0x2 ;  /* 0x000000020000781a */ /* 0x000fc80000000000 */
[----:B------:R-:W-:Y:S02]  /*24ae0*/  LOP3.LUT R4, R0, 0xa4, RZ, 0xfc, !PT ;  /* 0x000000a400047812 */ /* 0x000fe400078efcff */
[----:B------:R-:W3:Y:S01]  /*24af0*/  LDL R0, [R1+0x44] ;  /* 0x0000440001007983 */ /* 0x000ee20000100800 */
[----:B0-----:R-:W-:-:S04]  /*24b00*/  @!P5 LOP3.LUT R3, R3, R2, RZ, 0x3c, !PT ;  /* 0x000000020303d212 */ /* 0x001fc800078e3cff */
[----:B------:R-:W-:-:S04]  /*24b10*/  @!P5 LOP3.LUT R2, R3, R2, RZ, 0x3c, !PT ;  /* 0x000000020302d212 */ /* 0x000fc800078e3cff */
[----:B------:R-:W-:-:S05]  /*24b20*/  @!P5 LOP3.LUT R3, R3, R2, RZ, 0x3c, !PT ;  /* 0x000000020303d212 */ /* 0x000fca00078e3cff */
[----:B---3--:R-:W3:Y:S01]  /*24b30*/  @!P5 LDG.E.U8 R0, desc[UR8][R2.64] ;  /* 0x000000080200d981 */ /* 0x008ee2000c1e1100 */
[----:B------:R-:W-:-:S05]  /*24b40*/  PRMT R23, RZ, 0x7610, R23 ;  /* 0x00007610ff177816 */ /* 0x000fca0000000017 */
[----:B------:R0:W-:Y:S04]  /*24b50*/  STL.S16 [R1+0x40], R23 ;  /* 0x0000401701007387 */ /* 0x0001e80000100600 */
[----:B0-----:R-:W2:Y:S04]  /*24b60*/  LDL.LU R23, [R1+0x34f4] ;  /* 0x0034f40001177983 */ /* 0x001ea80000300800 */
[----:B---3--:R0:W-:Y:S04]  /*24b70*/  @!P5 STL [R1+0x44], R0 ;  /* 0x000044000100d387 */ /* 0x0081e80000100800 */
[----:B------:R-:W3:Y:S04]  /*24b80*/  LDL R2, [R1+0x1ccc] ;  /* 0x001ccc0001027983 */ /* 0x000ee80000100800 */
[----:B------:R-:W3:Y:S01]  /*24b90*/  LDL R3, [R1+0x1cf0] ;  /* 0x001cf00001037983 */ /* 0x000ee20000100800 */
[----:B0-----:R-:W0:Y:S01]  /*24ba0*/  S2R R0, SR_TID.X ;  /* 0x0000000000007919 */ /* 0x001e220000002100 */
[----:B------:R-:W-:-:S02]  /*24bb0*/  ISETP.GE.AND P5, PT, R4, UR7, PT ;  /* 0x0000000704007c0c */ /* 0x000fc4000bfa6270 */
[----:B0-----:R-:W-:-:S04]  /*24bc0*/  SHF.R.U32.HI R0, RZ, 0x5, R0 ;  /* 0x00000005ff007819 */ /* 0x001fc80000011600 */
[----:B------:R-:W-:-:S04]  /*24bd0*/  SGXT.U32 R0, R0, 0x2 ;  /* 0x000000020000781a */ /* 0x000fc80000000000 */
[----:B------:R-:W-:Y:S02]  /*24be0*/  LOP3.LUT R4, R0, 0xa8, RZ, 0xfc, !PT ;  /* 0x000000a800047812 */ /* 0x000fe400078efcff */
[----:B------:R-:W2:Y:S01]  /*24bf0*/  LDL R0, [R1+0x40] ;  /* 0x0000400001007983 */ /* 0x000ea20000100800 */
[----:B---3--:R-:W-:-:S04]  /*24c00*/  @!P2 LOP3.LUT R3, R3, R2, RZ, 0x3c, !PT ;  /* 0x000000020303a212 */ /* 0x008fc800078e3cff */
[----:B------:R-:W-:-:S04]  /*24c10*/  @!P2 LOP3.LUT R2, R3, R2, RZ, 0x3c, !PT ;  /* 0x000000020302a212 */ /* 0x000fc800078e3cff */
[----:B------:R-:W-:-:S05]  /*24c20*/  @!P2 LOP3.LUT R3, R3, R2, RZ, 0x3c, !PT ;  /* 0x000000020303a212 */ /* 0x000fca00078e3cff */
[----:B--2---:R4:W2:Y:S01]  /*24c30*/  @!P2 LDG.E.U8 R0, desc[UR8][R2.64] ;  /* 0x000000080200a981 */ /* 0x0048a2000c1e1100 */
[----:B------:R-:W-:Y:S01]  /*24c40*/  PRMT R15, RZ, 0x7610, R15 ;  /* 0x00007610ff0f7816 */ /* 0x000fe2000000000f */
[----:B----4-:R-:W-:Y:S02]  /*24c50*/  @!P4 IMAD.MOV.U32 R2, RZ, RZ, R16 ;  /* 0x000000ffff02c224 */ /* 0x010fe400078e0010 */
[----:B------:R-:W-:-:S05]  /*24c60*/  @!P4 IMAD.MOV.U32 R3, RZ, RZ, R17 ;  /* 0x000000ffff03c224 */ /* 0x000fca00078e0011 */
[----:B------:R0:W3:Y:S04]  /*24c70*/  @!P4 LDG.E.U8 R15, desc[UR8][R2.64] ;  /* 0x00000008020fc981 */ /* 0x0000e8000c1e1100 */
[----:B--2---:R1:W-:Y:S04]  /*24c80*/  @!P2 STL [R1+0x40], R0 ;  /* 0x000040000100a387 */ /* 0x0043e80000100800 */
[----:B------:R-:W0:Y:S04]  /*24c90*/  LDL R2, [R1+0x1ce0] ;  /* 0x001ce00001027983 */ /* 0x000e280000100800 */
[----:B------:R-:W0:Y:S01]  /*24ca0*/  LDL R3, [R1+0x1ce8] ;  /* 0x001ce80001037983 */ /* 0x000e220000100800 */
[----:B-1----:R-:W1:Y:S01]  /*24cb0*/  S2R R0, SR_TID.X ;  /* 0x0000000000007919 */ /* 0x002e620000002100 */
[----:B------:R-:W-:-:S02]  /*24cc0*/  ISETP.GE.AND P2, PT, R4, UR7, PT ;  /* 0x0000000704007c0c */ /* 0x000fc4000bf46270 */
[----:B------:R-:W-:Y:S01]  /*24cd0*/  PRMT R8, RZ, 0x7610, R8 ;  /* 0x00007610ff087816 */ /* 0x000fe20000000008 */
[----:B------:R-:W2:Y:S04]  /*24ce0*/  LDL R17, [R1+0x1cf8] ;  /* 0x001cf80001117983 */ /* 0x000ea80000100800 */
[----:B------:R-:W4:Y:S01]  /*24cf0*/  LDL R16, [R1+0x1d00] ;  /* 0x001d000001107983 */ /* 0x000f220000100800 */
[----:B-1----:R-:W-:-:S04]  /*24d00*/  SHF.R.U32.HI R0, RZ, 0x5, R0 ;  /* 0x00000005ff007819 */ /* 0x002fc80000011600 */
[----:B------:R-:W-:-:S04]  /*24d10*/  SGXT.U32 R0, R0, 0x2 ;  /* 0x000000020000781a */ /* 0x000fc80000000000 */
[----:B------:R-:W-:-:S04]  /*24d20*/  LOP3.LUT R4, R0, 0xac, RZ, 0xfc, !PT ;  /* 0x000000ac00047812 */ /* 0x000fc800078efcff */
[----:B------:R-:W-:Y:S02]  /*24d30*/  ISETP.GE.AND P4, PT, R4, UR7, PT ;  /* 0x0000000704007c0c */ /* 0x000fe4000bf86270 */
[----:B------:R-:W-:Y:S02]  /*24d40*/  LOP3.LUT R4, R0, 0xb0, RZ, 0xfc, !PT ;  /* 0x000000b000047812 */ /* 0x000fe400078efcff */
[----:B------:R-:W-:Y:S02]  /*24d50*/  PRMT R0, RZ, 0x7610, R0 ;  /* 0x00007610ff007816 */ /* 0x000fe40000000000 */
[----:B0-----:R-:W-:-:S04]  /*24d60*/  @!P3 LOP3.LUT R3, R3, R2, RZ, 0x3c, !PT ;  /* 0x000000020303b212 */ /* 0x001fc800078e3cff */
        /* <DEDUP_REMOVED lines=11> */
[----:B------:R-:W2:Y:S01]  /*24e20*/  LDL R0, [R1+0x34] ;  /* 0x0000340001007983 */ /* 0x000ea20000100800 */
[----:B0-----:R-:W-:-:S04]  /*24e30*/  @!P0 LOP3.LUT R3, R3, R2, RZ, 0x3c, !PT ;  /* 0x0000000203038212 */ /* 0x001fc800078e3cff */
[----:B------:R-:W-:-:S04]  /*24e40*/  @!P0 LOP3.LUT R2, R3, R2, RZ, 0x3c, !PT ;  /* 0x0000000203028212 */ /* 0x000fc800078e3cff */
[----:B------:R-:W-:-:S05]  /*24e50*/  @!P0 LOP3.LUT R3, R3, R2, RZ, 0x3c, !PT ;  /* 0x0000000203038212 */ /* 0x000fca00078e3cff */
[----:B--2---:R-:W2:Y:S01]  /*24e60*/  @!P0 LDG.E.U8 R0, desc[UR8][R2.64] ;  /* 0x0000000802008981 */ /* 0x004ea2000c1e1100 */
        /* <DEDUP_REMOVED lines=50> */
[----:B--2---:R-:W2:Y:S04]  /*25190*/  @!P2 LDG.E.U8 R0, desc[UR8][R2.64] ;  /* 0x000000080200a981 */ /* 0x004ea8000c1e1100 */
[----:B--2---:R0:W-:Y:S04]  /*251a0*/  @!P2 STL [R1+0x24], R0 ;  /* 0x000024000100a387 */ /* 0x0041e80000100800 */
[----:B------:R-:W2:Y:S04]  /*251b0*/  LDL R2, [R1+0x1d20] ;  /* 0x001d200001027983 */ /* 0x000ea80000100800 */
[----:B------:R-:W2:Y:S01]  /*251c0*/  LDL R3, [R1+0x1d40] ;  /* 0x001d400001037983 */ /* 0x000ea20000100800 */
[----:B0-----:R-:W0:Y:S01]  /*251d0*/  S2R R0, SR_TID.X ;  /* 0x0000000000007919 */ /* 0x001e220000002100 */
[----:B------:R-:W-:-:S02]  /*251e0*/  PRMT R13, RZ, 0x7610, R13 ;  /* 0x00007610ff0d7816 */ /* 0x000fc4000000000d */
[----:B------:R-:W-:Y:S02]  /*251f0*/  PRMT R6, RZ, 0x7610, R6 ;  /* 0x00007610ff067816 */ /* 0x000fe40000000006 */
[----:B------:R-:W-:Y:S02]  /*25200*/  ISETP.GE.AND P2, PT, R4, UR7, PT ;  /* 0x0000000704007c0c */ /* 0x000fe4000bf46270 */
[----:B0-----:R-:W-:-:S04]  /*25210*/  SHF.R.U32.HI R0, RZ, 0x5, R0 ;  /* 0x00000005ff007819 */ /* 0x001fc80000011600 */
[----:B------:R-:W-:-:S04]  /*25220*/  SGXT.U32 R0, R0, 0x2 ;  /* 0x000000020000781a */ /* 0x000fc80000000000 */
[----:B------:R-:W-:Y:S02]  /*25230*/  LOP3.LUT R4, R0, 0xe0, RZ, 0xfc, !PT ;  /* 0x000000e000047812 */ /* 0x000fe400078efcff */
[----:B------:R-:W-:Y:S02]  /*25240*/  PRMT R0, RZ, 0x7610, R0 ;  /* 0x00007610ff007816 */ /* 0x000fe40000000000 */
[----:B--2---:R-:W-:-:S04]  /*25250*/  @!P3 LOP3.LUT R3, R3, R2, RZ, 0x3c, !PT ;  /* 0x000000020303b212 */ /* 0x004fc800078e3cff */
[----:B------:R-:W-:-:S04]  /*25260*/  @!P3 LOP3.LUT R2, R3, R2, RZ, 0x3c, !PT ;  /* 0x000000020302b212 */ /* 0x000fc800078e3cff */
[----:B------:R-:W-:-:S05]  /*25270*/  @!P3 LOP3.LUT R3, R3, R2, RZ, 0x3c, !PT ;  /* 0x000000020303b212 */ /* 0x000fca00078e3cff */
[----:B------:R4:W2:Y:S02]  /*25280*/  @!P3 LDG.E.U8 R13, desc[UR8][R2.64] ;  /* 0x00000008020db981 */ /* 0x0008a4000c1e1100 */
[----:B----4-:R-:W-:Y:S02]  /*25290*/  @!P0 IMAD.MOV.U32 R2, RZ, RZ, R16 ;  /* 0x000000ffff028224 */ /* 0x010fe400078e0010 */
[----:B------:R-:W-:Y:S01]  /*252a0*/  @!P0 IMAD.MOV.U32 R3, RZ, RZ, R17 ;  /* 0x000000ffff038224 */ /* 0x000fe200078e0011 */
[----:B------:R-:W4:Y:S04]  /*252b0*/  LDL R16, [R1+0x1d30] ;  /* 0x001d300001107983 */ /* 0x000f280000100800 */
[----:B------:R0:W2:Y:S04]  /*252c0*/  @!P0 LDG.E.U8 R6, desc[UR8][R2.64] ;  /* 0x0000000802068981 */ /* 0x0000a8000c1e1100 */
[----:B------:R-:W2:Y:S04]  /*252d0*/  LDL R17, [R1+0x1d10] ;  /* 0x001d100001117983 */ /* 0x000ea80000100800 */
[----:B------:R-:W0:Y:S04]  /*252e0*/  LDL R2, [R1+0x1d28] ;  /* 0x001d280001027983 */ /* 0x000e280000100800 */
[----:B------:R-:W0:Y:S04]  /*252f0*/  LDL R3, [R1+0x1d50] ;  /* 0x001d500001037983 */ /* 0x000e280000100800 */
[----:B------:R1:W-:Y:S02]  /*25300*/  STL.S16 [R1+0x18], R0 ;  /* 0x0000180001007387 */ /* 0x0003e40000100600 */
[----:B-1----:R-:W1:Y:S01]  /*25310*/  S2R R0, SR_TID.X ;  /* 0x0000000000007919 */ /* 0x002e620000002100 */
[----:B------:R-:W-:-:S02]  /*25320*/  ISETP.GE.AND P3, PT, R4, UR7, PT ;  /* 0x0000000704007c0c */ /* 0x000fc4000bf66270 */
[----:B-1----:R-:W-:-:S04]  /*25330*/  SHF.R.U32.HI R0, RZ, 0x5, R0 ;  /* 0x00000005ff007819 */ /* 0x002fc80000011600 */
[----:B------:R-:W-:-:S04]  /*25340*/  SGXT.U32 R0, R0, 0x2 ;  /* 0x000000020000781a */ /* 0x000fc80000000000 */
[C---:B------:R-:W-:Y:S02]  /*25350*/  ISETP.GE.AND P0, PT, R0.reuse, UR7, PT ;  /* 0x0000000700007c0c */ /* 0x040fe4000bf06270 */
        /* <DEDUP_REMOVED lines=9> */
[----:B------:R-:W-:-:S02]  /*253f0*/  PRMT R5, RZ, 0x7610, R5 ;  /* 0x00007610ff057816 */ /* 0x000fc40000000005 */
[----:B--2---:R-:W-:-:S04]  /*25400*/  @!P5 LOP3.LUT R3, R3, R2, RZ, 0x3c, !PT ;  /* 0x000000020303d212 */ /* 0x004fc800078e3cff */
[----:B------:R-:W-:-:S04]  /*25410*/  @!P5 LOP3.LUT R2, R3, R2, RZ, 0x3c, !PT ;  /* 0x000000020302d212 */ /* 0x000fc800078e3cff */
[----:B------:R-:W-:-:S05]  /*25420*/  @!P5 LOP3.LUT R3, R3, R2, RZ, 0x3c, !PT ;  /* 0x000000020303d212 */ /* 0x000fca00078e3cff */
[----:B------:R4:W2:Y:S01]  /*25430*/  @!P5 LDG.E.U8 R5, desc[UR8][R2.64] ;  /* 0x000000080205d981 */ /* 0x0008a2000c1e1100 */
[----:B------:R-:W-:Y:S01]  /*25440*/  PRMT R18, RZ, 0x7610, R18 ;  /* 0x00007610ff127816 */ /* 0x000fe20000000012 */
[----:B----4-:R-:W-:Y:S02]  /*25450*/  @!P0 IMAD.MOV.U32 R2, RZ, RZ, R16 ;  /* 0x000000ffff028224 */ /* 0x010fe400078e0010 */
[----:B------:R-:W-:-:S05]  /*25460*/  @!P0 IMAD.MOV.U32 R3, RZ, RZ, R17 ;  /* 0x000000ffff038224 */ /* 0x000fca00078e0011 */
[----:B------:R1:W4:Y:S01]  /*25470*/  @!P0 LDG.E.U8 R18, desc[UR8][R2.64] ;  /* 0x0000000802128981 */ /* 0x000322000c1e1100 */
[----:B0-----:R-:W0:Y:S03]  /*25480*/  S2R R0, SR_TID.X ;  /* 0x0000000000007919 */ /* 0x001e260000002100 */
[----:B--2---:R2:W-:Y:S04]  /*25490*/  STL [R1+0x14], R5 ;  /* 0x0000140501007387 */ /* 0x0045e80000100800 */
[----:B------:R-:W1:Y:S04]  /*254a0*/  LDL R2, [R1+0x1d54] ;  /* 0x001d540001027983 */ /* 0x000e680000100800 */
[----:B------:R-:W1:Y:S01]  /*254b0*/  LDL R3, [R1+0x1d80] ;  /* 0x001d800001037983 */ /* 0x000e620000100800 */
[----:B0-----:R-:W-:-:S02]  /*254c0*/  SHF.R.U32.HI R0, RZ, 0x5, R0 ;  /* 0x00000005ff007819 */ /* 0x001fc40000011600 */
[----:B------:R-:W-:Y:S01]  /*254d0*/  ISETP.GE.AND P1, PT, R4, UR7, PT ;  /* 0x0000000704007c0c */ /* 0x000fe2000bf26270 */
[----:B--2---:R-:W2:Y:S01]  /*254e0*/  LDL R5, [R1+0x1d60] ;  /* 0x001d600001057983 */ /* 0x004ea20000100800 */
[----:B------:R-:W-:Y:S02]  /*254f0*/  SGXT.U32 R0, R0, 0x2 ;  /* 0x000000020000781a */ /* 0x000fe40000000000 */
[----:B------:R-:W-:Y:S01]  /*25500*/  PRMT R12, RZ, 0x7610, R12 ;  /* 0x00007610ff0c7816 */ /* 0x000fe2000000000c */
[----:B------:R-:W2:Y:S01]  /*25510*/  LDL R17, [R1+0x1d94] ;  /* 0x001d940001117983 */ /* 0x000ea20000100800 */
[----:B------:R-:W-:-:S03]  /*25520*/  LOP3.LUT R4, R0, 0xc0, RZ, 0xfc, !PT ;  /* 0x000000c000047812 */ /* 0x000fc600078efcff */
[----:B------:R-:W2:Y:S01]  /*25530*/  LDL R16, [R1+0x1dc0] ;  /* 0x001dc00001107983 */ /* 0x000ea20000100800 */
[----:B------:R-:W-:Y:S02]  /*25540*/  ISETP.GE.AND P5, PT, R4, UR7, PT ;  /* 0x0000000704007c0c */ /* 0x000fe4000bfa6270 */
[----:B------:R-:W-:-:S04]  /*25550*/  LOP3.LUT R4, R0, 0xd4, RZ, 0xfc, !PT ;  /* 0x000000d400047812 */ /* 0x000fc800078efcff */
[----:B------:R-:W-:Y:S02]  /*25560*/  ISETP.GE.AND P0, PT, R4, UR7, PT ;  /* 0x0000000704007c0c */ /* 0x000fe4000bf06270 */
[----:B------:R-:W-:Y:S02]  /*25570*/  LOP3.LUT R4, R0, 0xe4, RZ, 0xfc, !PT ;  /* 0x000000e400047812 */ /* 0x000fe400078efcff */
[----:B-1----:R-:W-:-:S04]  /*25580*/  @!P2 LOP3.LUT R3, R3, R2, RZ, 0x3c, !PT ;  /* 0x000000020303a212 */ /* 0x002fc800078e3cff */
[----:B------:R-:W-:-:S04]  /*25590*/  @!P2 LOP3.LUT R2, R3, R2, RZ, 0x3c, !PT ;  /* 0x000000020302a212 */ /* 0x000fc800078e3cff */
[----:B------:R-:W-:-:S05]  /*255a0*/  @!P2 LOP3.LUT R3, R3, R2, RZ, 0x3c, !PT ;  /* 0x000000020303a212 */ /* 0x000fca00078e3cff */
[----:B------:R0:W2:Y:S01]  /*255b0*/  @!P2 LDG.E.U8 R12, desc[UR8][R2.64] ;  /* 0x00000008020ca981 */ /* 0x0000a2000c1e1100 */
[----:B------:R-:W-:-:S03]  /*255c0*/  ISETP.GE.AND P2, PT, R4, UR7, PT ;  /* 0x0000000704007c0c */ /* 0x000fc6000bf46270 */
[----:B------:R-:W2:Y:S04]  /*255d0*/  LDL R4, [R1+0x1d34] ;  /* 0x001d340001047983 */ /* 0x000ea80000100800 */
[----:B------:R-:W0:Y:S04]  /*255e0*/  LDL R2, [R1+0x1d74] ;  /* 0x001d740001027983 */ /* 0x000e280000100800 */
[----:B------:R-:W0:Y:S01]  /*255f0*/  LDL R3, [R1+0x1da0] ;  /* 0x001da00001037983 */ /* 0x000e220000100800 */
[----:B------:R-:W-:Y:S02]  /*25600*/  PRMT R11, RZ, 0x7610, R11 ;  /* 0x00007610ff0b7816 */ /* 0x000fe4000000000b */
[----:B------:R-:W-:-:S02]  /*25610*/  PRMT R10, RZ, 0x7610, R10 ;  /* 0x00007610ff0a7816 */ /* 0x000fc4000000000a */
[----:B--2---:R-:W-:Y:S02]  /*25620*/  @!P5 LOP3.LUT R5, R5, R4, RZ, 0x3c, !PT ;  /* 0x000000040505d212 */ /* 0x004fe400078e3cff */
[----:B0-----:R-:W-:-:S04]  /*25630*/  @!P3 LOP3.LUT R3, R3, R2, RZ, 0x3c, !PT ;  /* 0x000000020303b212 */ /* 0x001fc800078e3cff */
[----:B------:R-:W-:-:S04]  /*25640*/  @!P3 LOP3.LUT R2, R3, R2, RZ, 0x3c, !PT ;  /* 0x000000020302b212 */ /* 0x000fc800078e3cff */
[----:B------:R-:W-:Y:S02]  /*25650*/  @!P3 LOP3.LUT R3, R3, R2, RZ, 0x3c, !PT ;  /* 0x000000020303b212 */ /* 0x000fe400078e3cff */
[----:B------:R-:W-:-:S03]  /*25660*/  @!P5 LOP3.LUT R4, R5, R4, RZ, 0x3c, !PT ;  /* 0x000000040504d212 */ /* 0x000fc600078e3cff */
[----:B------:R0:W2:Y:S01]  /*25670*/  @!P3 LDG.E.U8 R11, desc[UR8][R2.64] ;  /* 0x00000008020bb981 */ /* 0x0000a2000c1e1100 */
[----:B------:R-:W-:Y:S02]  /*25680*/  @!P5 LOP3.LUT R5, R5, R4, RZ, 0x3c, !PT ;  /* 0x000000040505d212 */ /* 0x000fe400078e3cff */
[----:B0-----:R-:W-:-:S06]  /*25690*/  PRMT R2, RZ, 0x7610, R2 ;  /* 0x00007610ff027816 */ /* 0x001fcc0000000002 */
[----:B------:R0:W2:Y:S02]  /*256a0*/  @!P5 LDG.E.U8 R2, desc[UR8][R4.64] ;  /* 0x000000080402d981 */ /* 0x0000a4000c1e1100 */
[----:B0-----:R-:W-:Y:S02]  /*256b0*/  @!P1 IMAD.MOV.U32 R4, RZ, RZ, R16 ;  /* 0x000000ffff049224 */ /* 0x001fe400078e0010 */
[----:B------:R-:W-:Y:S01]  /*256c0*/  @!P1 IMAD.MOV.U32 R5, RZ, RZ, R17 ;  /* 0x000000ffff059224 */ /* 0x000fe200078e0011 */
[----:B------:R-:W-:Y:S01]  /*256d0*/  PRMT R29, RZ, 0x7610, R29 ;  /* 0x00007610ff1d7816 */ /* 0x000fe2000000001d */
[----:B------:R-:W2:Y:S04]  /*256e0*/  LDL R17, [R1+0x1d44] ;  /* 0x001d440001117983 */ /* 0x000ea80000100800 */
[----:B------:R0:W2:Y:S01]  /*256f0*/  @!P1 LDG.E.U8 R10, desc[UR8][R4.64] ;  /* 0x00000008040a9981 */ /* 0x0000a2000c1e1100 */
[----:B------:R-:W-:-:S03]  /*25700*/  PRMT R28, RZ, 0x7610, R28 ;  /* 0x00007610ff1c7816 */ /* 0x000fc6000000001c */
[----:B------:R-:W2:Y:S04]  /*25710*/  LDL R16, [R1+0x1d70] ;  /* 0x001d700001107983 */ /* 0x000ea80000100800 */
[----:B------:R-:W0:Y:S04]  /*25720*/  LDL R4, [R1+0x1d5c] ;  /* 0x001d5c0001047983 */ /* 0x000e280000100800 */
[----:B------:R-:W0:Y:S02]  /*25730*/  LDL R5, [R1+0x1d88] ;  /* 0x001d880001057983 */ /* 0x000e240000100800 */
[----:B0-----:R-:W-:-:S04]  /*25740*/  @!P0 LOP3.LUT R5, R5, R4, RZ, 0x3c, !PT ;  /* 0x0000000405058212 */ /* 0x001fc800078e3cff */
[----:B------:R-:W-:-:S04]  /*25750*/  @!P0 LOP3.LUT R4, R5, R4, RZ, 0x3c, !PT ;  /* 0x0000000405048212 */ /* 0x000fc800078e3cff */
[----:B------:R-:W-:-:S05]  /*25760*/  @!P0 LOP3.LUT R5, R5, R4, RZ, 0x3c, !PT ;  /* 0x0000000405058212 */ /* 0x000fca00078e3cff */
[----:B------:R0:W2:Y:S04]  /*25770*/  @!P0 LDG.E.U8 R29, desc[UR8][R4.64] ;  /* 0x00000008041d8981 */ /* 0x0000a8000c1e1100 */
[----:B------:R-:W0:Y:S04]  /*25780*/  LDL R4, [R1+0x1d7c] ;  /* 0x001d7c0001047983 */ /* 0x000e280000100800 */
[----:B------:R-:W0:Y:S01]  /*25790*/  LDL R5, [R1+0x1da8] ;  /* 0x001da80001057983 */ /* 0x000e220000100800 */
[----:B------:R-:W-:Y:S02]  /*257a0*/  LOP3.LUT R3, R0, 0xc8, RZ, 0xfc, !PT ;  /* 0x000000c800037812 */ /* 0x000fe400078efcff */
[----:B0-----:R-:W-:-:S04]  /*257b0*/  @!P2 LOP3.LUT R5, R5, R4, RZ, 0x3c, !PT ;  /* 0x000000040505a212 */ /* 0x001fc800078e3cff */
[----:B------:R-:W-:-:S04]  /*257c0*/  @!P2 LOP3.LUT R4, R5, R4, RZ, 0x3c, !PT ;  /* 0x000000040504a212 */ /* 0x000fc800078e3cff */
[----:B------:R-:W-:-:S05]  /*257d0*/  @!P2 LOP3.LUT R5, R5, R4, RZ, 0x3c, !PT ;  /* 0x000000040505a212 */ /* 0x000fca00078e3cff */
[----:B------:R0:W2:Y:S04]  /*257e0*/  @!P2 LDG.E.U8 R28, desc[UR8][R4.64] ;  /* 0x00000008041ca981 */ /* 0x0000a8000c1e1100 */
[----:B------:R-:W0:Y:S04]  /*257f0*/  LDL R4, [R1+0x1d9c] ;  /* 0x001d9c0001047983 */ /* 0x000e280000100800 */
[----:B------:R-:W0:Y:S01]  /*25800*/  LDL R5, [R1+0x1dbc] ;  /* 0x001dbc0001057983 */ /* 0x000e220000100800 */
[----:B------:R-:W-:Y:S02]  /*25810*/  ISETP.GE.AND P3, PT, R3, UR7, PT ;  /* 0x0000000703007c0c */ /* 0x000fe4000bf66270 */
[----:B------:R-:W-:-:S04]  /*25820*/  LOP3.LUT R3, R0, 0xf4, RZ, 0xfc, !PT ;  /* 0x000000f400037812 */ /* 0x000fc800078efcff */
[----:B------:R-:W-:Y:S02]  /*25830*/  ISETP.GE.AND P1, PT, R3, UR7, PT ;  /* 0x0000000703007c0c */ /* 0x000fe4000bf26270 */
[----:B------:R-:W-:Y:S02]  /*25840*/  PRMT R19, RZ, 0x7610, R19 ;  /* 0x00007610ff137816 */ /* 0x000fe40000000013 */
[----:B------:R-:W-:-:S09]  /*25850*/  PRMT R27, RZ, 0x7610, R27 ;  /* 0x00007610ff1b7816 */ /* 0x000fd2000000001b */
[----:B0-----:R-:W-:-:S04]  /*25860*/  @!P1 LOP3.LUT R5, R5, R4, RZ, 0x3c, !PT ;  /* 0x0000000405059212 */ /* 0x001fc800078e3cff */
[----:B------:R-:W-:-:S04]  /*25870*/  @!P1 LOP3.LUT R4, R5, R4, RZ, 0x3c, !PT ;  /* 0x0000000405049212 */ /* 0x000fc800078e3cff */
[----:B------:R-:W-:-:S05]  /*25880*/  @!P1 LOP3.LUT R5, R5, R4, RZ, 0x3c, !PT ;  /* 0x0000000405059212 */ /* 0x000fca00078e3cff */
[----:B------:R2:W3:Y:S02]  /*25890*/  @!P1 LDG.E.U8 R19, desc[UR8][R4.64] ;  /* 0x0000000804139981 */ /* 0x0004e4000c1e1100 */
[----:B--2---:R-:W-:Y:S02]  /*258a0*/  @!P3 IMAD.MOV.U32 R4, RZ, RZ, R16 ;  /* 0x000000ffff04b224 */ /* 0x004fe400078e0010 */
[----:B------:R-:W-:Y:S01]  /*258b0*/  @!P3 IMAD.MOV.U32 R5, RZ, RZ, R17 ;  /* 0x000000ffff05b224 */ /* 0x000fe200078e0011 */
[----:B------:R-:W-:Y:S01]  /*258c0*/  LOP3.LUT R3, R0, 0xd8, RZ, 0xfc, !PT ;  /* 0x000000d800037812 */ /* 0x000fe200078efcff */
[----:B------:R-:W2:Y:S04]  /*258d0*/  LDL R17, [R1+0x1da4] ;  /* 0x001da40001117983 */ /* 0x000ea80000100800 */
[----:B------:R-:W2:Y:S01]  /*258e0*/  @!P3 LDG.E.U8 R27, desc[UR8][R4.64] ;  /* 0x00000008041bb981 */ /* 0x000ea2000c1e1100 */
[----:B-----5:R-:W-:-:S03]  /*258f0*/  PRMT R26, RZ, 0x7610, R26 ;  /* 0x00007610ff1a7816 */ /* 0x020fc6000000001a */
[----:B------:R-:W5:Y:S04]  /*25900*/  LDL R16, [R1+0x1db8] ;  /* 0x001db80001107983 */ /* 0x000f680000100800 */
[----:B------:R-:W3:Y:S04]  /*25910*/  LDL R4, [R1+0x1d64] ;  /* 0x001d640001047983 */ /* 0x000ee80000100800 */
[----:B------:R-:W3:Y:S01]  /*25920*/  LDL R5, [R1+0x1d90] ;  /* 0x001d900001057983 */ /* 0x000ee20000100800 */
[----:B------:R-:W-:-:S03]  /*25930*/  ISETP.GE.AND P0, PT, R3, UR7, PT ;  /* 0x0000000703007c0c */ /* 0x000fc6000bf06270 */
[----:B--2---:R0:W-:Y:S01]  /*25940*/  STL [R1+0x34c4], R27 ;  /* 0x0034c41b01007387 */ /* 0x0041e20000100800 */
[----:B------:R-:W-:-:S09]  /*25950*/  LOP3.LUT R3, R0, 0xe8, RZ, 0xfc, !PT ;  /* 0x000000e800037812 */ /* 0x000fd200078efcff */
[-C--:B---3--:R-:W-:Y:S01]  /*25960*/  @!P0 LOP3.LUT R5, R5, R4.reuse, RZ, 0x3c, !PT ;  /* 0x0000000405058212 */ /* 0x088fe200078e3cff */
[----:B0-----:R-:W2:Y:S03]  /*25970*/  LDL R27, [R1+0x1d38] ;  /* 0x001d3800011b7983 */ /* 0x001ea60000100800 */
[----:B------:R-:W-:-:S04]  /*25980*/  @!P0 LOP3.LUT R4, R5, R4, RZ, 0x3c, !PT ;  /* 0x0000000405048212 */ /* 0x000fc800078e3cff */
[----:B------:R-:W-:-:S05]  /*25990*/  @!P0 LOP3.LUT R5, R5, R4, RZ, 0x3c, !PT ;  /* 0x0000000405058212 */ /* 0x000fca00078e3cff */
[----:B------:R-:W3:Y:S04]  /*259a0*/  @!P0 LDG.E.U8 R26, desc[UR8][R4.64] ;  /* 0x00000008041a8981 */ /* 0x000ee8000c1e1100 */
[----:B------:R-:W2:Y:S04]  /*259b0*/  LDL R4, [R1+0x1d84] ;  /* 0x001d840001047983 */ /* 0x000ea80000100800 */
[----:B------:R-:W2:Y:S01]  /*259c0*/  LDL R5, [R1+0x1db0] ;  /* 0x001db00001057983 */ /* 0x000ea20000100800 */
[----:B------:R-:W-:Y:S02]  /*259d0*/  ISETP.GE.AND P2, PT, R3, UR7, PT ;  /* 0x0000000703007c0c */ /* 0x000fe4000bf46270 */
[----:B------:R-:W-:-:S04]  /*259e0*/  LOP3.LUT R3, R0, 0xcc, RZ, 0xfc, !PT ;  /* 0x000000cc00037812 */ /* 0x000fc800078efcff */
[----:B------:R-:W-:Y:S02]  /*259f0*/  ISETP.GE.AND P1, PT, R3, UR7, PT ;  /* 0x0000000703007c0c */ /* 0x000fe4000bf26270 */
[----:B------:R-:W-:Y:S02]  /*25a00*/  LOP3.LUT R3, R0, 0xf8, RZ, 0xfc, !PT ;  /* 0x000000f800037812 */ /* 0x000fe400078efcff */
[----:B------:R-:W-:Y:S02]  /*25a10*/  PRMT R25, RZ, 0x7610, R25 ;  /* 0x00007610ff197816 */ /* 0x000fe40000000019 */
[----:B------:R-:W-:Y:S01]  /*25a20*/  ISETP.GE.AND P3, PT, R3, UR7, PT ;  /* 0x0000000703007c0c */ /* 0x000fe2000bf66270 */
[----:B---3--:R0:W-:Y:S04]  /*25a30*/  STL [R1+0x34c8], R26 ;  /* 0x0034c81a01007387 */ /* 0x0081e80000100800 */
[----:B0-----:R-:W3:Y:S01]  /*25a40*/  LDL R26, [R1+0x1d14] ;  /* 0x001d1400011a7983 */ /* 0x001ee20000100800 */
[----:B--2---:R-:W-:-:S04]  /*25a50*/  @!P2 LOP3.LUT R5, R5, R4, RZ, 0x3c, !PT ;  /* 0x000000040505a212 */ /* 0x004fc800078e3cff */
[----:B------:R-:W-:-:S04]  /*25a60*/  @!P2 LOP3.LUT R4, R5, R4, RZ, 0x3c, !PT ;  /* 0x000000040504a212 */ /* 0x000fc800078e3cff */
[----:B------:R-:W-:-:S05]  /*25a70*/  @!P2 LOP3.LUT R5, R5, R4, RZ, 0x3c, !PT ;  /* 0x000000040505a212 */ /* 0x000fca00078e3cff */
[----:B------:R0:W2:Y:S02]  /*25a80*/  @!P2 LDG.E.U8 R25, desc[UR8][R4.64] ;  /* 0x000000080419a981 */ /* 0x0000a4000c1e1100 */
[----:B0-----:R-:W-:-:S06]  /*25a90*/  PRMT R4, RZ, 0x7610, R4 ;  /* 0x00007610ff047816 */ /* 0x001fcc0000000004 */
[----:B-----5:R0:W5:Y:S01]  /*25aa0*/  @!P3 LDG.E.U8 R4, desc[UR8][R16.64] ;  /* 0x000000081004b981 */ /* 0x020162000c1e1100 */
[----:B------:R-:W-:Y:S01]  /*25ab0*/  PRMT R21, RZ, 0x7610, R21 ;  /* 0x00007610ff157816 */ /* 0x000fe20000000015 */
[----:B0-----:R-:W-:Y:S02]  /*25ac0*/  @!P4 IMAD.MOV.U32 R16, RZ, RZ, R27 ;  /* 0x000000ffff10c224 */ /* 0x001fe400078e001b */
[----:B---3--:R-:W-:-:S05]  /*25ad0*/  @!P4 IMAD.MOV.U32 R17, RZ, RZ, R26 ;  /* 0x000000ffff11c224 */ /* 0x008fca00078e001a */
[----:B------:R-:W3:Y:S04]  /*25ae0*/  @!P4 LDG.E.U8 R21, desc[UR8][R16.64] ;  /* 0x000000081015c981 */ /* 0x000ee8000c1e1100 */
[----:B--2---:R0:W-:Y:S04]  /*25af0*/  STL [R1+0x34cc], R25 ;  /* 0x0034cc1901007387 */ /* 0x0041e80000100800 */
[----:B-----5:R1:W-:Y:S04]  /*25b00*/  STL [R1+0x34d0], R4 ;  /* 0x0034d00401007387 */ /* 0x0203e80000100800 */
[----:B------:R-:W2:Y:S04]  /*25b10*/  LDL R16, [R1+0x1d2c] ;  /* 0x001d2c0001107983 */ /* 0x000ea80000100800 */
[----:B------:R-:W2:Y:S01]  /*25b20*/  LDL R17, [R1+0x1d58] ;  /* 0x001d580001117983 */ /* 0x000ea20000100800 */
[----:B------:R-:W-:-:S02]  /*25b30*/  LOP3.LUT R3, R0, 0xdc, RZ, 0xfc, !PT ;  /* 0x000000dc00037812 */ /* 0x000fc400078efcff */
[----:B------:R-:W-:Y:S01]  /*25b40*/  PRMT R5, RZ, 0x7610, R5 ;  /* 0x00007610ff057816 */ /* 0x000fe20000000005 */
[----:B------:R-:W5:Y:S01]  /*25b50*/  LDL R27, [R1+0x1d6c] ;  /* 0x001d6c00011b7983 */ /* 0x000f620000100800 */
[----:B------:R-:W-:Y:S02]  /*25b60*/  ISETP.GE.AND P0, PT, R3, UR7, PT ;  /* 0x0000000703007c0c */ /* 0x000fe4000bf06270 */
[C---:B------:R-:W-:Y:S01]  /*25b70*/  LOP3.LUT R3, R0.reuse, 0xec, RZ, 0xfc, !PT ;  /* 0x000000ec00037812 */ /* 0x040fe200078efcff */
[----:B------:R-:W4:Y:S01]  /*25b80*/  LDL R26, [R1+0x1d98] ;  /* 0x001d9800011a7983 */ /* 0x000f220000100800 */
[----:B------:R-:W-:Y:S02]  /*25b90*/  LOP3.LUT R0, R0, 0xfc, RZ, 0xfc, !PT ;  /* 0x000000fc00007812 */ /* 0x000fe400078efcff */
[----:B------:R-:W-:Y:S01]  /*25ba0*/  ISETP.GE.AND P2, PT, R3, UR7, PT ;  /* 0x0000000703007c0c */ /* 0x000fe2000bf46270 */
[----:B0-----:R-:W4:Y:S01]  /*25bb0*/  LDL R25, [R1+0x1d8c] ;  /* 0x001d8c0001197983 */ /* 0x001f220000100800 */
[----:B------:R-:W-:-:S03]  /*25bc0*/  ISETP.GE.AND P3, PT, R0, UR7, PT ;  /* 0x0000000700007c0c */ /* 0x000fc6000bf66270 */
[----:B-1----:R-:W4:Y:S04]  /*25bd0*/  LDL R4, [R1+0x1dc4] ;  /* 0x001dc40001047983 */ /* 0x002f280000100800 */
[----:B------:R-:W4:Y:S04]  /*25be0*/  LDL R3, [R1+0x1dac] ;  /* 0x001dac0001037983 */ /* 0x000f280000100800 */
[----:B------:R-:W4:Y:S04]  /*25bf0*/  LDL R0, [R1+0x1db4] ;  /* 0x001db40001007983 */ /* 0x000f280000100800 */
[----:B---3--:R0:W-:Y:S04]  /*25c00*/  STL [R1+0x34a4], R21 ;  /* 0x0034a41501007387 */ /* 0x0081e80000100800 */
[----:B0-----:R-:W3:Y:S01]  /*25c10*/  LDL R21, [R1+0x1d78] ;  /* 0x001d780001157983 */ /* 0x001ee20000100800 */
[----:B--2---:R-:W-:-:S04]  /*25c20*/  @!P6 LOP3.LUT R17, R17, R16, RZ, 0x3c, !PT ;  /* 0x000000101111e212 */ /* 0x004fc800078e3cff */
[----:B------:R-:W-:-:S04]  /*25c30*/  @!P6 LOP3.LUT R16, R17, R16, RZ, 0x3c, !PT ;  /* 0x000000101110e212 */ /* 0x000fc800078e3cff */
[----:B------:R-:W-:-:S05]  /*25c40*/  @!P6 LOP3.LUT R17, R17, R16, RZ, 0x3c, !PT ;  /* 0x000000101111e212 */ /* 0x000fca00078e3cff */
[----:B------:R3:W2:Y:S04]  /*25c50*/  @!P6 LDG.E.U8 R5, desc[UR8][R16.64] ;  /* 0x000000081005e981 */ /* 0x0006a8000c1e1100 */
[----:B------:R-:W2:Y:S01]  /*25c60*/  LDL R17, [R1+0x1d4c] ;  /* 0x001d4c0001117983 */ /* 0x000ea20000100800 */
[----:B------:R-:W-:Y:S02]  /*25c70*/  PRMT R20, RZ, 0x7610, R20 ;  /* 0x00007610ff147816 */ /* 0x000fe40000000014 */
[----:B------:R-:W-:Y:S02]  /*25c80*/  PRMT R22, RZ, 0x7610, R22 ;  /* 0x00007610ff167816 */ /* 0x000fe40000000016 */
[----:B------:R-:W-:Y:S02]  /*25c90*/  PRMT R23, RZ, 0x7610, R23 ;  /* 0x00007610ff177816 */ /* 0x000fe40000000017 */
[----:B------:R-:W-:Y:S01]  /*25ca0*/  PRMT R24, RZ, 0x7610, R24 ;  /* 0x00007610ff187816 */ /* 0x000fe20000000018 */
[----:B---3--:R-:W-:-:S05]  /*25cb0*/  @!P1 IMAD.MOV.U32 R16, RZ, RZ, R21 ;  /* 0x000000ffff109224 */ /* 0x008fca00078e0015 */
[----:B--2---:R4:W2:Y:S02]  /*25cc0*/  @!P1 LDG.E.U8 R20, desc[UR8][R16.64] ;  /* 0x0000000810149981 */ /* 0x0048a4000c1e1100 */
[----:B----4-:R-:W-:Y:S02]  /*25cd0*/  @!P0 IMAD.MOV.U32 R16, RZ, RZ, R26 ;  /* 0x000000ffff108224 */ /* 0x010fe400078e001a */
[----:B-----5:R-:W-:-:S05]  /*25ce0*/  @!P0 IMAD.MOV.U32 R17, RZ, RZ, R27 ;  /* 0x000000ffff118224 */ /* 0x020fca00078e001b */
[----:B------:R0:W3:Y:S02]  /*25cf0*/  @!P0 LDG.E.U8 R22, desc[UR8][R16.64] ;  /* 0x0000000810168981 */ /* 0x0000e4000c1e1100 */
[----:B0-----:R-:W-:Y:S02]  /*25d00*/  @!P2 IMAD.MOV.U32 R16, RZ, RZ, R4 ;  /* 0x000000ffff10a224 */ /* 0x001fe400078e0004 */
[----:B------:R-:W-:-:S05]  /*25d10*/  @!P2 IMAD.MOV.U32 R17, RZ, RZ, R25 ;  /* 0x000000ffff11a224 */ /* 0x000fca00078e0019 */
[----:B------:R0:W4:Y:S02]  /*25d20*/  @!P2 LDG.E.U8 R23, desc[UR8][R16.64] ;  /* 0x000000081017a981 */ /* 0x000124000c1e1100 */
[----:B0-----:R-:W-:Y:S02]  /*25d30*/  @!P3 IMAD.MOV.U32 R16, RZ, RZ, R0 ;  /* 0x000000ffff10b224 */ /* 0x001fe400078e0000 */
[----:B------:R-:W-:-:S05]  /*25d40*/  @!P3 IMAD.MOV.U32 R17, RZ, RZ, R3 ;  /* 0x000000ffff11b224 */ /* 0x000fca00078e0003 */
[----:B------:R0:W5:Y:S01]  /*25d50*/  @!P3 LDG.E.U8 R24, desc[UR8][R16.64] ;  /* 0x000000081018b981 */ /* 0x000162000c1e1100 */
[----:B------:R-:W0:Y:S03]  /*25d60*/  S2R R27, SR_TID.X ;  /* 0x00000000001b7919 */ /* 0x000e260000002100 */
[----:B------:R1:W-:Y:S01]  /*25d70*/  STL [R1+0x34a8], R5 ;  /* 0x0034a80501007387 */ /* 0x0003e20000100800 */
[C---:B0-----:R-:W-:Y:S02]  /*25d80*/  LOP3.LUT R16, R27.reuse, 0x60, RZ, 0xc0, !PT ;  /* 0x000000601b107812 */ /* 0x041fe400078ec0ff */
[C---:B------:R-:W-:Y:S02]  /*25d90*/  LOP3.LUT R0, R27.reuse, 0x7, RZ, 0xc0, !PT ;  /* 0x000000071b007812 */ /* 0x040fe400078ec0ff */
[----:B-1----:R-:W-:Y:S02]  /*25da0*/  LOP3.LUT R5, R27, 0x3, RZ, 0xc0, !PT ;  /* 0x000000031b057812 */ /* 0x002fe400078ec0ff */
[----:B------:R-:W-:Y:S01]  /*25db0*/  SHF.R.U32.HI R4, RZ, 0x2, R27 ;  /* 0x00000002ff047819 */ /* 0x000fe2000001161b */
[----:B------:R-:W-:-:S02]  /*25dc0*/  IMAD R16, R0, 0x4, R16 ;  /* 0x0000000400107824 */ /* 0x000fc400078e0210 */
[----:B------:R-:W-:Y:S01]  /*25dd0*/  IMAD.SHL.U32 R17, R0, 0x10, RZ ;  /* 0x0000001000117824 */ /* 0x000fe200078e00ff */
[----:B------:R-:W-:Y:S01]  /*25de0*/  SGXT.U32 R4, R4, 0x3 ;  /* 0x000000030404781a */ /* 0x000fe20000000000 */
[----:B------:R-:W-:-:S05]  /*25df0*/  IMAD R0, R5, 0x88, RZ ;  /* 0x0000008805007824 */ /* 0x000fca00078e02ff */
[----:B------:R-:W-:Y:S01]  /*25e00*/  LOP3.LUT R0, R0, R4, RZ, 0xfc, !PT ;  /* 0x0000000400007212 */ /* 0x000fe200078efcff */
[----:B--2---:R0:W-:Y:S04]  /*25e10*/  STL [R1+0x34ac], R20 ;  /* 0x0034ac1401007387 */ /* 0x0041e80000100800 */
[----:B---3--:R-:W-:Y:S04]  /*25e20*/  STL [R1+0x34b0], R22 ;  /* 0x0034b01601007387 */ /* 0x008fe80000100800 */
[----:B----4-:R-:W-:Y:S04]  /*25e30*/  STL [R1+0x34b4], R23 ;  /* 0x0034b41701007387 */ /* 0x010fe80000100800 */
[----:B-----5:R-:W-:Y:S04]  /*25e40*/  STL [R1+0x34b8], R24 ;  /* 0x0034b81801007387 */ /* 0x020fe80000100800 */
        /* <DEDUP_REMOVED lines=223> */
[----:B------:R-:W-:Y:S01]  /*26c40*/  STL [R1+0x3428], R0 ;  /* 0x0034280001007387 */ /* 0x000fe20000100800 */
[----:B0-----:R-:W-:-:S03]  /*26c50*/  IMAD.SHL.U32 R20, R27, 0x2, RZ ;  /* 0x000000021b147824 */ /* 0x001fc600078e00ff */
[----:B------:R-:W-:Y:S04]  /*26c60*/  STL [R1+0x3430], R0 ;  /* 0x0034300001007387 */ /* 0x000fe80000100800 */
[----:B------:R-:W-:Y:S04]  /*26c70*/  STL [R1+0x3438], R0 ;  /* 0x0034380001007387 */ /* 0x000fe80000100800 */
[----:B------:R-:W-:Y:S04]  /*26c80*/  STL [R1+0x3440], R0 ;  /* 0x0034400001007387 */ /* 0x000fe80000100800 */
[----:B------:R-:W-:Y:S04]  /*26c90*/  STL [R1+0x3448], R0 ;  /* 0x0034480001007387 */ /* 0x000fe80000100800 */
[----:B------:R-:W-:Y:S01]  /*26ca0*/  STL [R1+0x3450], R0 ;  /* 0x0034500001007387 */ /* 0x000fe20000100800 */
[----:B------:R-:W-:-:S03]  /*26cb0*/  LOP3.LUT R17, R17, 0x30, R20, 0x78, !PT ;  /* 0x0000003011117812 */ /* 0x000fc600078e7814 */
[----:B------:R-:W-:Y:S04]  /*26cc0*/  STL [R1+0x3458], R0 ;  /* 0x0034580001007387 */ /* 0x000fe80000100800 */
[----:B------:R-:W-:Y:S01]  /*26cd0*/  STL [R1+0x3460], R0 ;  /* 0x0034600001007387 */ /* 0x000fe20000100800 */
[----:B------:R-:W-:-:S03]  /*26ce0*/  LOP3.LUT R3, R27, 0x7f, RZ, 0xc0, !PT ;  /* 0x0000007f1b037812 */ /* 0x000fc600078ec0ff */
[----:B------:R-:W-:Y:S04]  /*26cf0*/  STL [R1+0x3468], R0 ;  /* 0x0034680001007387 */ /* 0x000fe80000100800 */
[----:B------:R-:W-:Y:S04]  /*26d00*/  STL [R1+0x3470], R0 ;  /* 0x0034700001007387 */ /* 0x000fe80000100800 */
[----:B------:R-:W-:Y:S01]  /*26d10*/  STL [R1+0x3478], R0 ;  /* 0x0034780001007387 */ /* 0x000fe20000100800 */
[----:B------:R-:W-:-:S03]  /*26d20*/  IMAD.U32 R4, R16, 0x40, R17 ;  /* 0x0000004010047824 */ /* 0x000fc600078e0011 */
[----:B------:R-:W-:Y:S01]  /*26d30*/  STL [R1+0x3480], R0 ;  /* 0x0034800001007387 */ /* 0x000fe20000100800 */
[----:B------:R-:W-:-:S03]  /*26d40*/  LOP3.LUT R5, R3, 0x80, RZ, 0xfc, !PT ;  /* 0x0000008003057812 */ /* 0x000fc600078efcff */
[----:B------:R-:W-:Y:S04]  /*26d50*/  STL [R1+0x3488], R0 ;  /* 0x0034880001007387 */ /* 0x000fe80000100800 */
[----:B------:R-:W-:Y:S04]  /*26d60*/  STL [R1+0x3490], R0 ;  /* 0x0034900001007387 */ /* 0x000fe80000100800 */
[----:B------:R-:W-:Y:S04]  /*26d70*/  STL [R1+0x3498], R0 ;  /* 0x0034980001007387 */ /* 0x000fe80000100800 */
[----:B------:R-:W-:Y:S04]  /*26d80*/  STL [R1+0x34a0], R0 ;  /* 0x0034a00001007387 */ /* 0x000fe80000100800 */
[----:B------:R0:W-:Y:S01]  /*26d90*/  STL [R1+0x34bc], R0 ;  /* 0x0034bc0001007387 */ /* 0x0001e20000100800 */
[----:B------:R-:W-:Y:S01]  /*26da0*/  BAR.SYNC.DEFER_BLOCKING 0x0 ;  /* 0x0000000000007b1d */ /* 0x000fe20000010000 */
[----:B------:R-:W-:-:S05]  /*26db0*/  ISETP.GE.AND P1, PT, R5, UR7, PT ;  /* 0x0000000705007c0c */ /* 0x000fca000bf26270 */
[----:B0-----:R-:W2:Y:S04]  /*26dc0*/  LDL.LU R0, [R1+0x20] ;  /* 0x0000200001007983 */ /* 0x001ea80000300800 */
[----:B------:R-:W3:Y:S04]  /*26dd0*/  LDL.LU R24, [R1+0x1c] ;  /* 0x00001c0001187983 */ /* 0x000ee80000300800 */
[----:B------:R0:W-:Y:S04]  /*26de0*/  STL [R1+0x1b0], R4 ;  /* 0x0001b00401007387 */ /* 0x0001e80000100800 */
[----:B------:R-:W4:Y:S04]  /*26df0*/  LDL.LU R20, [R1+0xc] ;  /* 0x00000c0001147983 */ /* 0x000f280000300800 */
[----:B------:R-:W5:Y:S04]  /*26e00*/  LDL.LU R5, [R1+0x8] ;  /* 0x0000080001057983 */ /* 0x000f680000300800 */
[----:B------:R-:W2:Y:S04]  /*26e10*/  LDL.LU R21, [R1+0x4] ;  /* 0x0000040001157983 */ /* 0x000ea80000300800 */
[----:B------:R-:W2:Y:S04]  /*26e20*/  LDL.LU R23, [R1+0x68] ;  /* 0x0000680001177983 */ /* 0x000ea80000300800 */
[----:B------:R-:W2:Y:S04]  /*26e30*/  LDL.LU R22, [R1+0x5c] ;  /* 0x00005c0001167983 */ /* 0x000ea80000300800 */
[----:B0-----:R-:W2:Y:S04]  /*26e40*/  LDL.LU R4, [R1+0x58] ;  /* 0x0000580001047983 */ /* 0x001ea80000300800 */
[----:B------:R-:W2:Y:S04]  /*26e50*/  LDL.LU R25, [R1+0x4c] ;  /* 0x00004c0001197983 */ /* 0x000ea80000300800 */
[----:B------:R-:W2:Y:S04]  /*26e60*/  LDL.LU R26, [R1+0x48] ;  /* 0x00004800011a7983 */ /* 0x000ea80000300800 */
[----:B------:R-:W2:Y:S04]  /*26e70*/  LDL.LU R27, [R1+0x3c] ;  /* 0x00003c00011b7983 */ /* 0x000ea80000300800 */
        /* <DEDUP_REMOVED lines=204> */
[----:B------:R-:W0:Y:S03]  /*27b40*/  S2UR UR6, SR_CgaCtaId ;  /* 0x00000000000679c3 */ /* 0x000e260000008800 */
        /* <DEDUP_REMOVED lines=22> */
[----:B------:R-:W-:-:S03]  /*27cb0*/  UMOV UR5, 0x400 ;  /* 0x0000040000057882 */ /* 0x000fc60000000000 */
[----:B------:R-:W-:Y:S04]  /*27cc0*/  STL [R1+0x3454], R16 ;  /* 0x0034541001007387 */ /* 0x000fe80000100800 */
[----:B------:R-:W-:Y:S01]  /*27cd0*/  STL [R1+0x345c], R16 ;  /* 0x00345c1001007387 */ /* 0x000fe20000100800 */
[----:B0-----:R-:W-:-:S03]  /*27ce0*/  ULEA UR5, UR6, UR5, 0x18 ;  /* 0x0000000506057291 */ /* 0x001fc6000f8ec0ff */
        /* <DEDUP_REMOVED lines=9> */
[----:B------:R-:W-:Y:S04]  /*27d80*/  STS.U8 [R3+UR5], R18 ;  /* 0x0000001203007988 */ /* 0x000fe80008000005 */
[----:B0-----:R-:W3:Y:S04]  /*27d90*/  LDL.LU R16, [R1+0x28] ;  /* 0x0000280001107983 */ /* 0x001ee80000300800 */
[----:B------:R-:W-:Y:S04]  /*27da0*/  STL [R1+0x2d3c], R17 ;  /* 0x002d3c1101007387 */ /* 0x000fe80000100800 */
[----:B------:R0:W-:Y:S04]  /*27db0*/  STL [R1+0x34d4], R17 ;  /* 0x0034d41101007387 */ /* 0x0001e80000100800 */
[----:B0-----:R-:W3:Y:S04]  /*27dc0*/  LDL.LU R17, [R1+0x2c] ;  /* 0x00002c0001117983 */ /* 0x001ee80000300800 */
[----:B------:R-:W3:Y:S04]  /*27dd0*/  LDL.LU R18, [R1+0x34ec] ;  /* 0x0034ec0001127983 */ /* 0x000ee80000300800 */
[----:B----4-:R0:W-:Y:S04]  /*27de0*/  STS.U8 [R3+UR5+0xa00], R20 ;  /* 0x000a001403007988 */ /* 0x0101e80008000005 */
[----:B-----5:R1:W-:Y:S04]  /*27df0*/  STS.U8 [R3+UR5+0xc00], R5 ;  /* 0x000c000503007988 */ /* 0x0203e80008000005 */
[----:B--2---:R2:W-:Y:S04]  /*27e00*/  STS.U8 [R3+UR5+0xe00], R21 ;  /* 0x000e001503007988 */ /* 0x0045e80008000005 */
[----:B0-----:R-:W4:Y:S04]  /*27e10*/  LDL.LU R20, [R1+0x38] ;  /* 0x0000380001147983 */ /* 0x001f280000300800 */
[----:B-1----:R-:W5:Y:S04]  /*27e20*/  LDL.LU R5, [R1] ;  /* 0x0000000001057983 */ /* 0x002f680000300800 */
[----:B--2---:R-:W2:Y:S04]  /*27e30*/  LDL.LU R21, [R1+0x14] ;  /* 0x0000140001157983 */ /* 0x004ea80000300800 */
[----:B------:R0:W-:Y:S04]  /*27e40*/  STS.U8 [R3+UR5+0x1600], R13 ;  /* 0x0016000d03007988 */ /* 0x0001e80008000005 */
[----:B------:R-:W-:Y:S04]  /*27e50*/  STS.U8 [R3+UR5+0x1c00], R11 ;  /* 0x001c000b03007988 */ /* 0x000fe80008000005 */
[----:B------:R-:W-:Y:S01]  /*27e60*/  STS.U8 [R3+UR5+0x1a00], R12 ;  /* 0x001a000c03007988 */ /* 0x000fe20008000005 */
[----:B0-----:R-:W-:-:S03]  /*27e70*/  LOP3.LUT R13, R3, 0x8, RZ, 0x3c, !PT ;  /* 0x00000008030d7812 */ /* 0x001fc600078e3cff */
[----:B------:R-:W-:Y:S04]  /*27e80*/  STS.U8 [R3+UR5+0x1400], R14 ;  /* 0x0014000e03007988 */ /* 0x000fe80008000005 */
[----:B------:R-:W-:Y:S04]  /*27e90*/  STS.U8 [R3+UR5+0x1200], R15 ;  /* 0x0012000f03007988 */ /* 0x000fe80008000005 */
[----:B------:R-:W-:Y:S04]  /*27ea0*/  STS.U8 [R3+UR5+0x600], R0 ;  /* 0x0006000003007988 */ /* 0x000fe80008000005 */
[----:B---3--:R-:W-:Y:S04]  /*27eb0*/  STS.U8 [R3+UR5+0x800], R24 ;  /* 0x0008001803007988 */ /* 0x008fe80008000005 */
[----:B------:R-:W-:Y:S04]  /*27ec0*/  STS.U8 [R3+UR5+0x1800], R2 ;  /* 0x0018000203007988 */ /* 0x000fe80008000005 */
[----:B------:R-:W-:Y:S04]  /*27ed0*/  STS.U8 [R3+UR5+0x1e00], R10 ;  /* 0x001e000a03007988 */ /* 0x000fe80008000005 */
[----:B------:R-:W-:Y:S04]  /*27ee0*/  STS.U8 [R3+UR5+0x400], R16 ;  /* 0x0004001003007988 */ /* 0x000fe80008000005 */
[----:B------:R-:W-:Y:S04]  /*27ef0*/  STL [R1+0x34d8], R18 ;  /* 0x0034d81201007387 */ /* 0x000fe80000100800 */
[----:B------:R-:W-:Y:S04]  /*27f00*/  STL [R1+0x34dc], R15 ;  /* 0x0034dc0f01007387 */ /* 0x000fe80000100800 */
[----:B------:R-:W-:Y:S04]  /*27f10*/  STL [R1+0x34e0], R14 ;  /* 0x0034e00e01007387 */ /* 0x000fe80000100800 */
[----:B------:R-:W-:Y:S04]  /*27f20*/  STL [R1+0x34e4], R12 ;  /* 0x0034e40c01007387 */ /* 0x000fe80000100800 */
[----:B------:R0:W-:Y:S04]  /*27f30*/  STL [R1+0x34e8], R11 ;  /* 0x0034e80b01007387 */ /* 0x0001e80000100800 */
[----:B------:R1:W-:Y:S04]  /*27f40*/  STS.U8 [R3+UR5+0x1000], R18 ;  /* 0x0010001203007988 */ /* 0x0003e80008000005 */
[----:B0-----:R-:W3:Y:S04]  /*27f50*/  LDL.LU R11, [R1+0x98] ;  /* 0x00009800010b7983 */ /* 0x001ee80000300800 */
[----:B------:R-:W3:Y:S04]  /*27f60*/  LDL.LU R12, [R1+0x90] ;  /* 0x00009000010c7983 */ /* 0x000ee80000300800 */
[----:B------:R-:W3:Y:S04]  /*27f70*/  LDL.LU R14, [R1+0x88] ;  /* 0x00008800010e7983 */ /* 0x000ee80000300800 */
[----:B------:R-:W3:Y:S04]  /*27f80*/  LDL.LU R15, [R1+0x80] ;  /* 0x00008000010f7983 */ /* 0x000ee80000300800 */
[----:B------:R0:W-:Y:S04]  /*27f90*/  STS.U8 [R3+UR5+0x200], R17 ;  /* 0x0002001103007988 */ /* 0x0001e80008000005 */
[----:B-1----:R-:W3:Y:S04]  /*27fa0*/  LDL.LU R18, [R1+0x78] ;  /* 0x0000780001127983 */ /* 0x002ee80000300800 */
[----:B------:R1:W-:Y:S04]  /*27fb0*/  STS.U8 [R13+UR5+0x480], R4 ;  /* 0x000480040d007988 */ /* 0x0003e80008000005 */
[----:B0-----:R-:W3:Y:S04]  /*27fc0*/  LDL.LU R17, [R1+0x70] ;  /* 0x0000700001117983 */ /* 0x001ee80000300800 */
[----:B-1----:R-:W3:Y:S04]  /*27fd0*/  LDL.LU R4, [R1+0x64] ;  /* 0x0000640001047983 */ /* 0x002ee80000300800 */
[----:B------:R0:W-:Y:S04]  /*27fe0*/  STS.U8 [R13+UR5+0x680], R25 ;  /* 0x000680190d007988 */ /* 0x0001e80008000005 */
[----:B------:R1:W-:Y:S04]  /*27ff0*/  STS.U8 [R13+UR5+0x880], R26 ;  /* 0x0008801a0d007988 */ /* 0x0003e80008000005 */
[----:B------:R2:W-:Y:S04]  /*28000*/  STS.U8 [R13+UR5+0xa80], R27 ;  /* 0x000a801b0d007988 */ /* 0x0005e80008000005 */
[----:B0-----:R-:W3:Y:S04]  /*28010*/  LDL.LU R25, [R1+0x54] ;  /* 0x0000540001197983 */ /* 0x001ee80000300800 */
[----:B-1----:R-:W3:Y:S01]  /*28020*/  LDL.LU R26, [R1+0x44] ;  /* 0x00004400011a7983 */ /* 0x002ee20000300800 */
[----:B------:R-:W-:-:S03]  /*28030*/  LOP3.LUT R2, R3, 0x10, RZ, 0x3c, !PT ;  /* 0x0000001003027812 */ /* 0x000fc600078e3cff */
[----:B--2---:R-:W2:Y:S04]  /*28040*/  LDL.LU R27, [R1+0x34] ;  /* 0x00003400011b7983 */ /* 0x004ea80000300800 */
[----:B------:R-:W2:Y:S04]  /*28050*/  LDL.LU R16, [R1+0x94] ;  /* 0x0000940001107983 */ /* 0x000ea80000300800 */
[----:B------:R-:W2:Y:S04]  /*28060*/  LDL.LU R0, [R1+0x8c] ;  /* 0x00008c0001007983 */ /* 0x000ea80000300800 */
[----:B------:R0:W-:Y:S04]  /*28070*/  STS.U8 [R13+UR5+0x1680], R6 ;  /* 0x001680060d007988 */ /* 0x0001e80008000005 */
[----:B0-----:R-:W2:Y:S04]  /*28080*/  LDL.LU R6, [R1+0x18] ;  /* 0x0000180001067983 */ /* 0x001ea80000300800 */
[----:B------:R-:W2:Y:S04]  /*28090*/  LDL.LU R3, [R1+0x24] ;  /* 0x0000240001037983 */ /* 0x000ea80000300800 */
[----:B------:R0:W-:Y:S04]  /*280a0*/  STS.U8 [R13+UR5+0x80], R23 ;  /* 0x000080170d007988 */ /* 0x0001e80008000005 */
[----:B------:R-:W2:Y:S04]  /*280b0*/  LDL.LU R24, [R1+0x7c] ;  /* 0x00007c0001187983 */ /* 0x000ea80000300800 */
[----:B------:R1:W-:Y:S04]  /*280c0*/  STS.U8 [R13+UR5+0x280], R22 ;  /* 0x000280160d007988 */ /* 0x0003e80008000005 */
[----:B0-----:R-:W2:Y:S04]  /*280d0*/  LDL.LU R23, [R1+0x74] ;  /* 0x0000740001177983 */ /* 0x001ea80000300800 */
[----:B----4-:R0:W-:Y:S04]  /*280e0*/  STS.U8 [R13+UR5+0xc80], R20 ;  /* 0x000c80140d007988 */ /* 0x0101e80008000005 */
[----:B-1----:R-:W4:Y:S04]  /*280f0*/  LDL.LU R22, [R1+0x60] ;  /* 0x0000600001167983 */ /* 0x002f280000300800 */
[----:B-----5:R1:W-:Y:S04]  /*28100*/  STS.U8 [R13+UR5+0xe80], R5 ;  /* 0x000e80050d007988 */ /* 0x0203e80008000005 */
[----:B0-----:R-:W5:Y:S04]  /*28110*/  LDL.LU R20, [R1+0x50] ;  /* 0x0000500001147983 */ /* 0x001f680000300800 */
[----:B------:R-:W-:Y:S04]  /*28120*/  STS.U8 [R13+UR5+0x1080], R9 ;  /* 0x001080090d007988 */ /* 0x000fe80008000005 */
[----:B------:R-:W-:Y:S04]  /*28130*/  STS.U8 [R13+UR5+0x1280], R8 ;  /* 0x001280080d007988 */ /* 0x000fe80008000005 */
[----:B------:R-:W-:Y:S04]  /*28140*/  STS.U8 [R13+UR5+0x1480], R7 ;  /* 0x001480070d007988 */ /* 0x000fe80008000005 */
[----:B------:R0:W-:Y:S04]  /*28150*/  STS.U8 [R13+UR5+0x1880], R21 ;  /* 0x001880150d007988 */ /* 0x0001e80008000005 */
[----:B-1----:R-:W4:Y:S04]  /*28160*/  LDL.LU R5, [R1+0x40] ;  /* 0x0000400001057983 */ /* 0x002f280000300800 */
[----:B------:R-:W-:Y:S04]  /*28170*/  STS.U8 [R13+UR5+0x1a80], R29 ;  /* 0x001a801d0d007988 */ /* 0x000fe80008000005 */
[----:B------:R-:W-:Y:S04]  /*28180*/  STS.U8 [R13+UR5+0x1c80], R28 ;  /* 0x001c801c0d007988 */ /* 0x000fe80008000005 */
[----:B------:R-:W-:Y:S04]  /*28190*/  STS.U8 [R13+UR5+0x1e80], R19 ;  /* 0x001e80130d007988 */ /* 0x000fe80008000005 */
[----:B0-----:R-:W4:Y:S04]  /*281a0*/  LDL.LU R21, [R1+0x30] ;  /* 0x0000300001157983 */ /* 0x001f280000300800 */
[----:B---3--:R0:W-:Y:S04]  /*281b0*/  STS.U8 [R2+UR5+0x100], R11 ;  /* 0x0001000b02007988 */ /* 0x0081e80008000005 */
[----:B------:R1:W-:Y:S04]  /*281c0*/  STS.U8 [R2+UR5+0x300], R12 ;  /* 0x0003000c02007988 */ /* 0x0003e80008000005 */
[----:B------:R3:W-:Y:S04]  /*281d0*/  STS.U8 [R2+UR5+0x500], R14 ;  /* 0x0005000e02007988 */ /* 0x0007e80008000005 */
[----:B0-----:R-:W4:Y:S04]  /*281e0*/  LDL.LU R11, [R1+0x34e8] ;  /* 0x0034e800010b7983 */ /* 0x001f280000300800 */
[----:B-1----:R-:W4:Y:S04]  /*281f0*/  LDL.LU R12, [R1+0x34e4] ;  /* 0x0034e400010c7983 */ /* 0x002f280000300800 */
[----:B---3--:R-:W3:Y:S04]  /*28200*/  LDL.LU R14, [R1+0x34e0] ;  /* 0x0034e000010e7983 */ /* 0x008ee80000300800 */
[----:B------:R0:W-:Y:S04]  /*28210*/  STS.U8 [R2+UR5+0x700], R15 ;  /* 0x0007000f02007988 */ /* 0x0001e80008000005 */
[----:B------:R1:W-:Y:S04]  /*28220*/  STS.U8 [R2+UR5+0x900], R18 ;  /* 0x0009001202007988 */ /* 0x0003e80008000005 */
[----:B------:R1:W-:Y:S04]  /*28230*/  STS.U8 [R2+UR5+0xb00], R17 ;  /* 0x000b001102007988 */ /* 0x0003e80008000005 */
[----:B0-----:R-:W3:Y:S04]  /*28240*/  LDL.LU R15, [R1+0x34dc] ;  /* 0x0034dc00010f7983 */ /* 0x001ee80000300800 */
[----:B-1----:R-:W3:Y:S04]  /*28250*/  LDL.LU R18, [R1+0x34d8] ;  /* 0x0034d80001127983 */ /* 0x002ee80000300800 */
[----:B------:R-:W3:Y:S04]  /*28260*/  LDL.LU R17, [R1+0x34d4] ;  /* 0x0034d40001117983 */ /* 0x000ee80000300800 */
[----:B------:R0:W-:Y:S04]  /*28270*/  STS.U8 [R2+UR5+0xd00], R4 ;  /* 0x000d000402007988 */ /* 0x0001e80008000005 */
[----:B0-----:R-:W3:Y:S04]  /*28280*/  LDL.LU R4, [R1+0x34d0] ;  /* 0x0034d00001047983 */ /* 0x001ee80000300800 */
[----:B--2---:R0:W-:Y:S02]  /*28290*/  STS.U8 [R2+UR5+0x1500], R3 ;  /* 0x0015000302007988 */ /* 0x0041e40008000005 */
[----:B0-----:R-:W0:Y:S02]  /*282a0*/  S2R R3, SR_TID.X ;  /* 0x0000000000037919 */ /* 0x001e240000002100 */
[----:B------:R1:W-:Y:S04]  /*282b0*/  STS.U8 [R2+UR5+0xf00], R25 ;  /* 0x000f001902007988 */ /* 0x0003e80008000005 */
[----:B------:R2:W-:Y:S04]  /*282c0*/  STS.U8 [R2+UR5+0x1100], R26 ;  /* 0x0011001a02007988 */ /* 0x0005e80008000005 */
[----:B------:R5:W-:Y:S04]  /*282d0*/  STS.U8 [R2+UR5+0x1300], R27 ;  /* 0x0013001b02007988 */ /* 0x000be80008000005 */
[----:B-1----:R-:W4:Y:S04]  /*282e0*/  LDL.LU R25, [R1+0x34cc] ;  /* 0x0034cc0001197983 */ /* 0x002f280000300800 */
[----:B--2---:R-:W2:Y:S04]  /*282f0*/  LDL.LU R26, [R1+0x34c8] ;  /* 0x0034c800011a7983 */ /* 0x004ea80000300800 */
[----:B-----5:R-:W5:Y:S04]  /*28300*/  LDL.LU R27, [R1+0x34c4] ;  /* 0x0034c400011b7983 */ /* 0x020f680000300800 */
[----:B------:R1:W-:Y:S01]  /*28310*/  STS.U8 [R2+UR5+0x1700], R6 ;  /* 0x0017000602007988 */ /* 0x0003e20008000005 */
[----:B0-----:R-:W-:-:S04]  /*28320*/  LOP3.LUT R3, R3, 0x7f, RZ, 0xc0, !PT ;  /* 0x0000007f03037812 */ /* 0x001fc800078ec0ff */
[----:B-1----:R-:W-:Y:S02]  /*28330*/  LOP3.LUT R6, R3, 0x18, RZ, 0x3c, !PT ;  /* 0x0000001803067812 */ /* 0x002fe400078e3cff */
[----:B------:R-:W5:Y:S04]  /*28340*/  LDL.LU R3, [R1+0x6c] ;  /* 0x00006c0001037983 */ /* 0x000f680000300800 */
[----:B---3--:R0:W-:Y:S04]  /*28350*/  STS.U8 [R2+UR5+0x1f00], R4 ;  /* 0x001f000402007988 */ /* 0x0081e80008000005 */
[----:B0-----:R-:W3:Y:S04]  /*28360*/  LDL.LU R4, [R1+0x84] ;  /* 0x0000840001047983 */ /* 0x001ee80000300800 */
[----:B----4-:R-:W-:Y:S04]  /*28370*/  STS.U8 [R2+UR5+0x1d00], R25 ;  /* 0x001d001902007988 */ /* 0x010fe80008000005 */
[----:B--2---:R-:W-:Y:S04]  /*28380*/  STS.U8 [R2+UR5+0x1b00], R26 ;  /* 0x001b001a02007988 */ /* 0x004fe80008000005 */
[----:B-----5:R-:W-:Y:S04]  /*28390*/  STS.U8 [R2+UR5+0x1900], R27 ;  /* 0x0019001b02007988 */ /* 0x020fe80008000005 */
[----:B------:R0:W-:Y:S04]  /*283a0*/  STS.U8 [R6+UR5+0x180], R16 ;  /* 0x0001801006007988 */ /* 0x0001e80008000005 */
[----:B------:R1:W-:Y:S04]  /*283b0*/  STS.U8 [R6+UR5+0x380], R0 ;  /* 0x0003800006007988 */ /* 0x0003e80008000005 */
[----:B------:R-:W-:Y:S04]  /*283c0*/  STS.U8 [R6+UR5+0x780], R24 ;  /* 0x0007801806007988 */ /* 0x000fe80008000005 */
[----:B0-----:R-:W2:Y:S04]  /*283d0*/  LDL.LU R16, [R1+0x34c0] ;  /* 0x0034c00001107983 */ /* 0x001ea80000300800 */
[----:B-1----:R-:W4:Y:S04]  /*283e0*/  LDL.LU R0, [R1+0x34bc] ;  /* 0x0034bc0001007983 */ /* 0x002f280000300800 */
[----:B------:R-:W-:Y:S04]  /*283f0*/  STS.U8 [R6+UR5+0x980], R23 ;  /* 0x0009801706007988 */ /* 0x000fe80008000005 */
[----:B------:R-:W-:Y:S04]  /*28400*/  STS.U8 [R6+UR5+0xd80], R22 ;  /* 0x000d801606007988 */ /* 0x000fe80008000005 */
[----:B------:R-:W-:Y:S04]  /*28410*/  STS.U8 [R6+UR5+0xf80], R20 ;  /* 0x000f801406007988 */ /* 0x000fe80008000005 */
[----:B------:R-:W-:Y:S04]  /*28420*/  STS.U8 [R6+UR5+0x1180], R5 ;  /* 0x0011800506007988 */ /* 0x000fe80008000005 */
[----:B---3--:R0:W-:Y:S04]  /*28430*/  STS.U8 [R6+UR5+0x580], R4 ;  /* 0x0005800406007988 */ /* 0x0081e80008000005 */
[----:B0-----:R-:W3:Y:S04]  /*28440*/  LDL R4, [R1+0x1bbc] ;  /* 0x001bbc0001047983 */ /* 0x001ee80000100800 */
[----:B------:R-:W5:Y:S04]  /*28450*/  LDL.LU R24, [R1+0x34b8] ;  /* 0x0034b80001187983 */ /* 0x000f680000300800 */
[----:B------:R-:W2:Y:S04]  /*28460*/  LDL.LU R23, [R1+0x34b4] ;  /* 0x0034b40001177983 */ /* 0x000ea80000300800 */
[----:B------:R-:W2:Y:S04]  /*28470*/  LDL.LU R22, [R1+0x34b0] ;  /* 0x0034b00001167983 */ /* 0x000ea80000300800 */
[----:B------:R-:W2:Y:S04]  /*28480*/  LDL.LU R20, [R1+0x34ac] ;  /* 0x0034ac0001147983 */ /* 0x000ea80000300800 */
[----:B------:R-:W2:Y:S04]  /*28490*/  LDL.LU R5, [R1+0x34a8] ;  /* 0x0034a80001057983 */ /* 0x000ea80000300800 */
[----:B------:R0:W-:Y:S04]  /*284a0*/  STS.U8 [R6+UR5+0x1380], R21 ;  /* 0x0013801506007988 */ /* 0x0001e80008000005 */
[----:B0-----:R-:W3:Y:S04]  /*284b0*/  LDL.LU R21, [R1+0x34a4] ;  /* 0x0034a40001157983 */ /* 0x001ee80000300800 */
[----:B------:R0:W-:Y:S02]  /*284c0*/  STS.U8 [R6+UR5+0xb80], R3 ;  /* 0x000b800306007988 */ /* 0x0001e40008000005 */
[----:B0-----:R-:W0:Y:S02]  /*284d0*/  S2R R3, SR_TID.X ;  /* 0x0000000000037919 */ /* 0x001e240000002100 */
[----:B--2---:R1:W-:Y:S04]  /*284e0*/  STS.U8 [R6+UR5+0x1780], R5 ;  /* 0x0017800506007988 */ /* 0x0043e80008000005 */
[----:B-1----:R-:W2:Y:S04]  /*284f0*/  LDL R5, [R1+0x1ba4] ;  /* 0x001ba40001057983 */ /* 0x002ea80000100800 */
[----:B---3--:R-:W-:Y:S04]  /*28500*/  STS.U8 [R6+UR5+0x1580], R21 ;  /* 0x0015801506007988 */ /* 0x008fe80008000005 */
[----:B------:R-:W-:Y:S04]  /*28510*/  STS.U8 [R6+UR5+0x1980], R20 ;  /* 0x0019801406007988 */ /* 0x000fe80008000005 */
[----:B------:R-:W-:Y:S04]  /*28520*/  STS.U8 [R6+UR5+0x1b80], R22 ;  /* 0x001b801606007988 */ /* 0x000fe80008000005 */
[----:B------:R-:W-:Y:S04]  /*28530*/  STS.U8 [R6+UR5+0x1d80], R23 ;  /* 0x001d801706007988 */ /* 0x000fe80008000005 */
[----:B-----5:R-:W-:Y:S01]  /*28540*/  STS.U8 [R6+UR5+0x1f80], R24 ;  /* 0x001f801806007988 */ /* 0x020fe20008000005 */
[----:B0-----:R-:W-:-:S04]  /*28550*/  LOP3.LUT R3, R3, 0x7f, RZ, 0xc0, !PT ;  /* 0x0000007f03037812 */ /* 0x001fc800078ec0ff */
[----:B------:R-:W-:Y:S02]  /*28560*/  ISETP.GE.AND P0, PT, R3, UR7, PT ;  /* 0x0000000703007c0c */ /* 0x000fe4000bf06270 */
[----:B----4-:R-:W-:Y:S01]  /*28570*/  PRMT R0, RZ, 0x7610, R0 ;  /* 0x00007610ff007816 */ /* 0x010fe20000000000 */
[----:B------:R-:W-:Y:S10]  /*28580*/  BAR.SYNC.DEFER_BLOCKING 0x0 ;  /* 0x0000000000007b1d */ /* 0x000ff40000010000 */
[----:B--2---:R-:W2:Y:S04]  /*28590*/  @!P0 LDG.E.U8 R0, desc[UR8][R4.64] ;  /* 0x0000000804008981 */ /* 0x004ea8000c1e1100 */
[----:B--2---:R0:W-:Y:S04]  /*285a0*/  STL [R1+0x9c4], R0 ;  /* 0x0009c40001007387 */ /* 0x0041e80000100800 */
[----:B0-----:R-:W2:Y:S04]  /*285b0*/  LDL.LU R0, [R1+0x34a0] ;  /* 0x0034a00001007983 */ /* 0x001ea80000300800 */
[----:B------:R-:W3:Y:S04]  /*285c0*/  LDL R4, [R1+0x1ba8] ;  /* 0x001ba80001047983 */ /* 0x000ee80000100800 */
[----:B------:R-:W3:Y:S01]  /*285d0*/  LDL R5, [R1+0x1bc4] ;  /* 0x001bc40001057983 */ /* 0x000ee20000100800 */
[----:B------:R-:W-:-:S02]  /*285e0*/  PRMT R16, RZ, 0x7610, R16 ;  /* 0x00007610ff107816 */ /* 0x000fc40000000010 */
[----:B---3--:R-:W-:-:S04]  /*285f0*/  @!P1 LOP3.LUT R5, R5, R4, RZ, 0x3c, !PT ;  /* 0x0000000405059212 */ /* 0x008fc800078e3cff */
[----:B------:R-:W-:-:S04]  /*28600*/  @!P1 LOP3.LUT R4, R5, R4, RZ, 0x3c, !PT ;  /* 0x0000000405049212 */ /* 0x000fc800078e3cff */
[----:B------:R-:W-:-:S05]  /*28610*/  @!P1 LOP3.LUT R5, R5, R4, RZ, 0x3c, !PT ;  /* 0x0000000405059212 */ /* 0x000fca00078e3cff */
[----:B------:R-:W3:Y:S04]  /*28620*/  @!P1 LDG.E.U8 R16, desc[UR8][R4.64] ;  /* 0x0000000804109981 */ /* 0x000ee8000c1e1100 */
[----:B---3--:R0:W-:Y:S04]  /*28630*/  STL [R1+0x9c0], R16 ;  /* 0x0009c01001007387 */ /* 0x0081e80000100800 */
[----:B0-----:R-:W3:Y:S04]  /*28640*/  LDL.LU R16, [R1+0x349c] ;  /* 0x00349c0001107983 */ /* 0x001ee80000300800 */
[----:B------:R-:W4:Y:S04]  /*28650*/  LDL R4, [R1+0x1a8c] ;  /* 0x001a8c0001047983 */ /* 0x000f280000100800 */
[----:B------:R-:W4:Y:S01]  /*28660*/  LDL R5, [R1+0x1a90] ;  /* 0x001a900001057983 */ /* 0x000f220000100800 */
[----:B--2---:R-:W-:-:S02]  /*28670*/  PRMT R0, RZ, 0x7610, R0 ;  /* 0x00007610ff007816 */ /* 0x004fc40000000000 */
[----:B----4-:R-:W-:-:S04]  /*28680*/  @!P0 LOP3.LUT R5, R5, R4, RZ, 0x3c, !PT ;  /* 0x0000000405058212 */ /* 0x010fc800078e3cff */
[----:B------:R-:W-:-:S04]  /*28690*/  @!P0 LOP3.LUT R4, R5, R4, RZ, 0x3c, !PT ;  /* 0x0000000405048212 */ /* 0x000fc800078e3cff */
[----:B------:R-:W-:-:S05]  /*286a0*/  @!P0 LOP3.LUT R5, R5, R4, RZ, 0x3c, !PT ;  /* 0x0000000405058212 */ /* 0x000fca00078e3cff */
[----:B------:R-:W2:Y:S04]  /*286b0*/  @!P0 LDG.E.U8 R0, desc[UR8][R4.64] ;  /* 0x0000000804008981 */ /* 0x000ea8000c1e1100 */
[----:B--2---:R0:W-:Y:S04]  /*286c0*/  STL [R1+0x9bc], R0 ;  /* 0x0009bc0001007387 */ /* 0x0041e80000100800 */
[----:B0-----:R-:W2:Y:S04]  /*286d0*/  LDL.LU R0, [R1+0x3498] ;  /* 0x0034980001007983 */ /* 0x001ea80000300800 */
[----:B------:R-:W4:Y:S04]  /*286e0*/  LDL R4, [R1+0x1a84] ;  /* 0x001a840001047983 */ /* 0x000f280000100800 */
[----:B------:R-:W4:Y:S01]  /*286f0*/  LDL R5, [R1+0x1a88] ;  /* 0x001a880001057983 */ /* 0x000f220000100800 */
[----:B---3--:R-:W-:-:S02]  /*28700*/  PRMT R16, RZ, 0x7610, R16 ;  /* 0x00007610ff107816 */ /* 0x008fc40000000010 */
[----:B----4-:R-:W-:-:S04]  /*28710*/  @!P1 LOP3.LUT R5, R5, R4, RZ, 0x3c, !PT ;  /* 0x0000000405059212 */ /* 0x010fc800078e3cff */
        /* <DEDUP_REMOVED lines=4174> */
[----:B------:R-:W-:-:S02]  /*38c00*/  PRMT R14, RZ, 0x7610, R14 ;  /* 0x00007610ff0e7816 */ /* 0x000fc4000000000e */
[----:B----4-:R-:W-:-:S04]  /*38c10*/  @!P1 LOP3.LUT R5, R5, R4, RZ, 0x3c, !PT ;  /* 0x0000000405059212 */ /* 0x010fc800078e3cff */
[----:B------:R-:W-:-:S04]  /*38c20*/  @!P1 LOP3.LUT R4, R5, R4, RZ, 0x3c, !PT ;  /* 0x0000000405049212 */ /* 0x000fc800078e3cff */
[----:B------:R-:W-:-:S05]  /*38c30*/  @!P1 LOP3.LUT R5, R5, R4, RZ, 0x3c, !PT ;  /* 0x0000000405059212 */ /* 0x000fca00078e3cff */
[----:B------:R0:W4:Y:S04]  /*38c40*/  @!P1 LDG.E.U8 R14, desc[UR8][R4.64] ;  /* 0x00000008040e9981 */ /* 0x000128000c1e1100 */
[----:B------:R-:W0:Y:S04]  /*38c50*/  LDL R4, [R1+0xc24] ;  /* 0x000c240001047983 */ /* 0x000e280000100800 */
[----:B------:R-:W0:Y:S01]  /*38c60*/  LDL R5, [R1+0xc28] ;  /* 0x000c280001057983 */ /* 0x000e220000100800 */
[----:B---3--:R-:W-:Y:S02]  /*38c70*/  PRMT R16, RZ, 0x7610, R16 ;  /* 0x00007610ff107816 */ /* 0x008fe40000000010 */
[----:B0-----:R-:W-:-:S04]  /*38c80*/  @!P0 LOP3.LUT R5, R5, R4, RZ, 0x3c, !PT ;  /* 0x0000000405058212 */ /* 0x001fc800078e3cff */
[----:B------:R-:W-:-:S04]  /*38c90*/  @!P0 LOP3.LUT R4, R5, R4, RZ, 0x3c, !PT ;  /* 0x0000000405048212 */ /* 0x000fc800078e3cff */
[----:B------:R-:W-:-:S05]  /*38ca0*/  @!P0 LOP3.LUT R5, R5, R4, RZ, 0x3c, !PT ;  /* 0x0000000405058212 */ /* 0x000fca00078e3cff */
[----:B------:R-:W3:Y:S04]  /*38cb0*/  @!P0 LDG.E.U8 R16, desc[UR8][R4.64] ;  /* 0x0000000804108981 */ /* 0x000ee8000c1e1100 */
[----:B----4-:R0:W-:Y:S04]  /*38cc0*/  STL [R1+0x14], R14 ;  /* 0x0000140e01007387 */ /* 0x0101e80000100800 */
[----:B0-----:R-:W4:Y:S04]  /*38cd0*/  LDL R14, [R1+0x1aa0] ;  /* 0x001aa000010e7983 */ /* 0x001f280000100800 */
[----:B---3--:R0:W-:Y:S04]  /*38ce0*/  STL [R1+0x10], R16 ;  /* 0x0000101001007387 */ /* 0x0081e80000100800 */
[----:B0-----:R-:W3:Y:S04]  /*38cf0*/  LDL.LU R16, [R1+0x2d54] ;  /* 0x002d540001107983 */ /* 0x001ee80000300800 */
[----:B------:R-:W5:Y:S04]  /*38d00*/  LDL R4, [R1+0xc1c] ;  /* 0x000c1c0001047983 */ /* 0x000f680000100800 */
[----:B------:R-:W5:Y:S01]  /*38d10*/  LDL R5, [R1+0xc20] ;  /* 0x000c200001057983 */ /* 0x000f620000100800 */
[----:B--2---:R-:W-:-:S02]  /*38d20*/  PRMT R0, RZ, 0x7610, R0 ;  /* 0x00007610ff007816 */ /* 0x004fc40000000000 */
[----:B-----5:R-:W-:-:S04]  /*38d30*/  @!P1 LOP3.LUT R5, R5, R4, RZ, 0x3c, !PT ;  /* 0x0000000405059212 */ /* 0x020fc800078e3cff */
[----:B------:R-:W-:-:S04]  /*38d40*/  @!P1 LOP3.LUT R4, R5, R4, RZ, 0x3c, !PT ;  /* 0x0000000405049212 */ /* 0x000fc800078e3cff */
[----:B------:R-:W-:-:S05]  /*38d50*/  @!P1 LOP3.LUT R5, R5, R4, RZ, 0x3c, !PT ;  /* 0x0000000405059212 */ /* 0x000fca00078e3cff */
[----:B------:R-:W2:Y:S04]  /*38d60*/  @!P1 LDG.E.U8 R0, desc[UR8][R4.64] ;  /* 0x0000000804009981 */ /* 0x000ea8000c1e1100 */
[----:B--2---:R0:W-:Y:S04]  /*38d70*/  STL [R1+0xc], R0 ;  /* 0x00000c0001007387 */ /* 0x0041e80000100800 */
[----:B0-----:R-:W2:Y:S04]  /*38d80*/  LDL.LU R0, [R1+0x2d50] ;  /* 0x002d500001007983 */ /* 0x001ea80000300800 */
[----:B------:R-:W5:Y:S04]  /*38d90*/  LDL R4, [R1+0xc14] ;  /* 0x000c140001047983 */ /* 0x000f680000100800 */
[----:B------:R-:W5:Y:S01]  /*38da0*/  LDL R5, [R1+0xc18] ;  /* 0x000c180001057983 */ /* 0x000f620000100800 */
[----:B---3--:R-:W-:-:S02]  /*38db0*/  PRMT R16, RZ, 0x7610, R16 ;  /* 0x00007610ff107816 */ /* 0x008fc40000000010 */
[----:B-----5:R-:W-:-:S04]  /*38dc0*/  @!P0 LOP3.LUT R5, R5, R4, RZ, 0x3c, !PT ;  /* 0x0000000405058212 */ /* 0x020fc800078e3cff */
[----:B------:R-:W-:-:S04]  /*38dd0*/  @!P0 LOP3.LUT R4, R5, R4, RZ, 0x3c, !PT ;  /* 0x0000000405048212 */ /* 0x000fc800078e3cff */
[----:B------:R-:W-:-:S05]  /*38de0*/  @!P0 LOP3.LUT R5, R5, R4, RZ, 0x3c, !PT ;  /* 0x0000000405058212 */ /* 0x000fca00078e3cff */
[----:B------:R-:W3:Y:S04]  /*38df0*/  @!P0 LDG.E.U8 R16, desc[UR8][R4.64] ;  /* 0x0000000804108981 */ /* 0x000ee8000c1e1100 */
        /* <DEDUP_REMOVED lines=17> */
[----:B------:R-:W3:Y:S01]  /*38f10*/  @!P0 LDG.E.U8 R16, desc[UR8][R4.64] ;  /* 0x0000000804108981 */ /* 0x000ee2000c1e1100 */
[----:B--2---:R-:W-:-:S03]  /*38f20*/  PRMT R0, RZ, 0x7610, R0 ;  /* 0x00007610ff007816 */ /* 0x004fc60000000000 */
[----:B---3--:R0:W-:Y:S04]  /*38f30*/  STL [R1+0x80], R16 ;  /* 0x0000801001007387 */ /* 0x0081e80000100800 */
[----:B0-----:R-:W2:Y:S04]  /*38f40*/  LDL.LU R16, [R1+0x2d44] ;  /* 0x002d440001107983 */ /* 0x001ea80000300800 */
[----:B------:R-:W3:Y:S01]  /*38f50*/  LDL R5, [R1+0xc00] ;  /* 0x000c000001057983 */ /* 0x000ee20000100800 */
[----:B----4-:R-:W-:-:S03]  /*38f60*/  @!P1 IMAD.MOV.U32 R4, RZ, RZ, R14 ;  /* 0x000000ffff049224 */ /* 0x010fc600078e000e */
[----:B------:R-:W4:Y:S04]  /*38f70*/  LDL R14, [R1+0x1abc] ;  /* 0x001abc00010e7983 */ /* 0x000f280000100800 */
[----:B---3--:R-:W3:Y:S04]  /*38f80*/  @!P1 LDG.E.U8 R0, desc[UR8][R4.64] ;  /* 0x0000000804009981 */ /* 0x008ee8000c1e1100 */
[----:B---3--:R0:W-:Y:S04]  /*38f90*/  STL [R1+0x7c], R0 ;  /* 0x00007c0001007387 */ /* 0x0081e80000100800 */
[----:B0-----:R-:W3:Y:S04]  /*38fa0*/  LDL.LU R0, [R1+0x2d40] ;  /* 0x002d400001007983 */ /* 0x001ee80000300800 */
[----:B------:R-:W5:Y:S04]  /*38fb0*/  LDL R4, [R1+0xbfc] ;  /* 0x000bfc0001047983 */ /* 0x000f680000100800 */
[----:B------:R-:W5:Y:S01]  /*38fc0*/  LDL R5, [R1+0x1a9c] ;  /* 0x001a9c0001057983 */ /* 0x000f620000100800 */
[----:B------:R-:W-:-:S02]  /*38fd0*/  PRMT R17, RZ, 0x7610, R17 ;  /* 0x00007610ff117816 */ /* 0x000fc40000000011 */
[----:B-----5:R-:W-:-:S04]  /*38fe0*/  @!P0 LOP3.LUT R5, R5, R4, RZ, 0x3c, !PT ;  /* 0x0000000405058212 */ /* 0x020fc800078e3cff */
[----:B------:R-:W-:-:S04]  /*38ff0*/  @!P0 LOP3.LUT R4, R5, R4, RZ, 0x3c, !PT ;  /* 0x0000000405048212 */ /* 0x000fc800078e3cff */
[----:B------:R-:W-:-:S05]  /*39000*/  @!P0 LOP3.LUT R5, R5, R4, RZ, 0x3c, !PT ;  /* 0x0000000405058212 */ /* 0x000fca00078e3cff */
[----:B------:R-:W5:Y:S04]  /*39010*/  @!P0 LDG.E.U8 R17, desc[UR8][R4.64] ;  /* 0x0000000804118981 */ /* 0x000f68000c1e1100 */
[----:B-----5:R0:W-:Y:S04]  /*39020*/  STL [R1+0x78], R17 ;  /* 0x0000781101007387 */ /* 0x0201e80000100800 */
[----:B0-----:R-:W5:Y:S04]  /*39030*/  LDL.LU R17, [R1+0x2d3c] ;  /* 0x002d3c0001117983 */ /* 0x001f680000300800 */
[----:B------:R-:W2:Y:S04]  /*39040*/  LDL R4, [R1+0xbf8] ;  /* 0x000bf80001047983 */ /* 0x000ea80000100800 */
[----:B------:R-:W2:Y:S01]  /*39050*/  LDL R5, [R1+0x1ab0] ;  /* 0x001ab00001057983 */ /* 0x000ea20000100800 */
[----:B---3--:R-:W-:-:S02]  /*39060*/  PRMT R0, RZ, 0x7610, R0 ;  /* 0x00007610ff007816 */ /* 0x008fc40000000000 */
[----:B--2---:R-:W-:-:S04]  /*39070*/  @!P1 LOP3.LUT R5, R5, R4, RZ, 0x3c, !PT ;  /* 0x0000000405059212 */ /* 0x004fc800078e3cff */
[----:B------:R-:W-:-:S04]  /*39080*/  @!P1 LOP3.LUT R4, R5, R4, RZ, 0x3c, !PT ;  /* 0x0000000405049212 */ /* 0x000fc800078e3cff */
[----:B------:R-:W-:-:S05]  /*39090*/  @!P1 LOP3.LUT R5, R5, R4, RZ, 0x3c, !PT ;  /* 0x0000000405059212 */ /* 0x000fca00078e3cff */
[----:B------:R-:W2:Y:S04]  /*390a0*/  @!P1 LDG.E.U8 R0, desc[UR8][R4.64] ;  /* 0x0000000804009981 */ /* 0x000ea8000c1e1100 */
        /* <DEDUP_REMOVED lines=8> */
[----:B------:R0:W3:Y:S04]  /*39130*/  @!P0 LDG.E.U8 R29, desc[UR8][R4.64] ;  /* 0x00000008041d8981 */ /* 0x0000e8000c1e1100 */
[----:B------:R-:W0:Y:S04]  /*39140*/  LDL R4, [R1+0xbf0] ;  /* 0x000bf00001047983 */ /* 0x000e280000100800 */
[----:B------:R-:W0:Y:S01]  /*39150*/  LDL R5, [R1+0x1ac0] ;  /* 0x001ac00001057983 */ /* 0x000e220000100800 */
[----:B------:R-:W-:Y:S02]  /*39160*/  PRMT R15, RZ, 0x7610, R15 ;  /* 0x00007610ff0f7816 */ /* 0x000fe4000000000f */
[----:B0-----:R-:W-:-:S04]  /*39170*/  @!P1 LOP3.LUT R5, R5, R4, RZ, 0x3c, !PT ;  /* 0x0000000405059212 */ /* 0x001fc800078e3cff */
[----:B------:R-:W-:-:S04]  /*39180*/  @!P1 LOP3.LUT R4, R5, R4, RZ, 0x3c, !PT ;  /* 0x0000000405049212 */ /* 0x000fc800078e3cff */
[----:B------:R-:W-:Y:S01]  /*39190*/  @!P1 LOP3.LUT R5, R5, R4, RZ, 0x3c, !PT ;  /* 0x0000000405059212 */ /* 0x000fe200078e3cff */
[----:B---3--:R0:W-:Y:S04]  /*391a0*/  STL [R1+0x74], R29 ;  /* 0x0000741d01007387 */ /* 0x0081e80000100800 */
[----:B------:R4:W3:Y:S01]  /*391b0*/  @!P1 LDG.E.U8 R15, desc[UR8][R4.64] ;  /* 0x00000008040f9981 */ /* 0x0008e2000c1e1100 */
[----:B------:R-:W-:-:S03]  /*391c0*/  PRMT R10, RZ, 0x7610, R10 ;  /* 0x00007610ff0a7816 */ /* 0x000fc6000000000a */
[----:B0-----:R-:W5:Y:S04]  /*391d0*/  LDL R29, [R1+0x1ae0] ;  /* 0x001ae000011d7983 */ /* 0x001f680000100800 */
[----:B------:R-:W5:Y:S01]  /*391e0*/  LDL R5, [R1+0x1a98] ;  /* 0x001a980001057983 */ /* 0x000f620000100800 */
[----:B----4-:R-:W-:-:S03]  /*391f0*/  @!P0 IMAD.MOV.U32 R4, RZ, RZ, R14 ;  /* 0x000000ffff048224 */ /* 0x010fc600078e000e */
[----:B---3--:R0:W-:Y:S01]  /*39200*/  STL [R1+0x70], R15 ;  /* 0x0000700f01007387 */ /* 0x0081e20000100800 */
[----:B--2---:R-:W-:-:S03]  /*39210*/  PRMT R0, RZ, 0x7610, R0 ;  /* 0x00007610ff007816 */ /* 0x004fc60000000000 */
[----:B------:R-:W2:Y:S04]  /*39220*/  LDL R14, [R1+0x1ab4] ;  /* 0x001ab400010e7983 */ /* 0x000ea80000100800 */
[----:B-----5:R1:W3:Y:S04]  /*39230*/  @!P0 LDG.E.U8 R10, desc[UR8][R4.64] ;  /* 0x00000008040a8981 */ /* 0x0202e8000c1e1100 */
[----:B0-----:R-:W4:Y:S04]  /*39240*/  LDL R15, [R1+0x1adc] ;  /* 0x001adc00010f7983 */ /* 0x001f280000100800 */
[----:B------:R-:W1:Y:S04]  /*39250*/  LDL R4, [R1+0x1a94] ;  /* 0x001a940001047983 */ /* 0x000e680000100800 */
[----:B------:R-:W1:Y:S02]  /*39260*/  LDL R5, [R1+0x1ad0] ;  /* 0x001ad00001057983 */ /* 0x000e640000100800 */
[----:B-1----:R-:W-:-:S04]  /*39270*/  @!P1 LOP3.LUT R5, R5, R4, RZ, 0x3c, !PT ;  /* 0x0000000405059212 */ /* 0x002fc800078e3cff */
[----:B------:R-:W-:-:S04]  /*39280*/  @!P1 LOP3.LUT R4, R5, R4, RZ, 0x3c, !PT ;  /* 0x0000000405049212 */ /* 0x000fc800078e3cff */
[----:B------:R-:W-:-:S05]  /*39290*/  @!P1 LOP3.LUT R5, R5, R4, RZ, 0x3c, !PT ;  /* 0x0000000405059212 */ /* 0x000fca00078e3cff */
[----:B------:R-:W5:Y:S04]  /*392a0*/  @!P1 LDG.E.U8 R0, desc[UR8][R4.64] ;  /* 0x0000000804009981 */ /* 0x000f68000c1e1100 */
[----:B---3--:R0:W-:Y:S04]  /*392b0*/  STL [R1+0x68], R10 ;  /* 0x0000680a01007387 */ /* 0x0081e80000100800 */
[----:B0-----:R-:W3:Y:S04]  /*392c0*/  LDL R10, [R1+0x1af0] ;  /* 0x001af000010a7983 */ /* 0x001ee80000100800 */
[----:B-----5:R0:W-:Y:S04]  /*392d0*/  STL [R1+0x64], R0 ;  /* 0x0000640001007387 */ /* 0x0201e80000100800 */
[----:B0-----:R-:W5:Y:S04]  /*392e0*/  LDL.LU R0, [R1+0x2d34] ;  /* 0x002d340001007983 */ /* 0x001f680000300800 */
[----:B------:R-:W2:Y:S04]  /*392f0*/  LDL R4, [R1+0x1aa8] ;  /* 0x001aa80001047983 */ /* 0x000ea80000100800 */
[----:B------:R-:W2:Y:S01]  /*39300*/  LDL R5, [R1+0x1acc] ;  /* 0x001acc0001057983 */ /* 0x000ea20000100800 */
[----:B------:R-:W-:-:S02]  /*39310*/  PRMT R3, RZ, 0x7610, R3 ;  /* 0x00007610ff037816 */ /* 0x000fc40000000003 */
[----:B--2---:R-:W-:-:S04]  /*39320*/  @!P0 LOP3.LUT R5, R5, R4, RZ, 0x3c, !PT ;  /* 0x0000000405058212 */ /* 0x004fc800078e3cff */
[----:B------:R-:W-:-:S04]  /*39330*/  @!P0 LOP3.LUT R4, R5, R4, RZ, 0x3c, !PT ;  /* 0x0000000405048212 */ /* 0x000fc800078e3cff */
[----:B------:R-:W-:-:S05]  /*39340*/  @!P0 LOP3.LUT R5, R5, R4, RZ, 0x3c, !PT ;  /* 0x0000000405058212 */ /* 0x000fca00078e3cff */
[----:B------:R-:W2:Y:S01]  /*39350*/  @!P0 LDG.E.U8 R3, desc[UR8][R4.64] ;  /* 0x0000000804038981 */ /* 0x000ea2000c1e1100 */
[----:B------:R-:W-:-:S03]  /*39360*/  PRMT R9, RZ, 0x7610, R9 ;  /* 0x00007610ff097816 */ /* 0x000fc60000000009 */
[----:B--2---:R-:W-:Y:S04]  /*39370*/  STL [R1+0x60], R3 ;  /* 0x0000600301007387 */ /* 0x004fe80000100800 */
[----:B------:R-:W2:Y:S01]  /*39380*/  LDL R5, [R1+0x1aa4] ;  /* 0x001aa40001057983 */ /* 0x000ea20000100800 */
[----:B------:R-:W-:Y:S01]  /*39390*/  @!P1 IMAD.MOV.U32 R4, RZ, RZ, R29 ;  /* 0x000000ffff049224 */ /* 0x000fe200078e001d */
[----:B------:R-:W-:Y:S02]  /*393a0*/  PRMT R12, RZ, 0x7610, R12 ;  /* 0x00007610ff0c7816 */ /* 0x000fe4000000000c */
[----:B------:R-:W-:Y:S01]  /*393b0*/  PRMT R2, RZ, 0x7610, R2 ;  /* 0x00007610ff027816 */ /* 0x000fe20000000002 */
[----:B------:R-:W3:Y:S04]  /*393c0*/  LDL R29, [R1+0x1ac4] ;  /* 0x001ac400011d7983 */ /* 0x000ee80000100800 */
[----:B--2---:R4:W2:Y:S04]  /*393d0*/  @!P1 LDG.E.U8 R9, desc[UR8][R4.64] ;  /* 0x0000000804099981 */ /* 0x0048a8000c1e1100 */
[----:B------:R-:W2:Y:S01]  /*393e0*/  LDL R5, [R1+0x1ab8] ;  /* 0x001ab80001057983 */ /* 0x000ea20000100800 */
[----:B----4-:R-:W-:-:S05]  /*393f0*/  @!P0 IMAD.MOV.U32 R4, RZ, RZ, R15 ;  /* 0x000000ffff048224 */ /* 0x010fca00078e000f */
[----:B--2---:R3:W2:Y:S04]  /*39400*/  @!P0 LDG.E.U8 R12, desc[UR8][R4.64] ;  /* 0x00000008040c8981 */ /* 0x0046a8000c1e1100 */
[----:B------:R0:W-:Y:S04]  /*39410*/  STL [R1+0x5c], R9 ;  /* 0x00005c0901007387 */ /* 0x0001e80000100800 */
[----:B------:R-:W4:Y:S01]  /*39420*/  LDL R15, [R1+0x1ad8] ;  /* 0x001ad800010f7983 */ /* 0x000f220000100800 */
[----:B---3--:R-:W-:Y:S02]  /*39430*/  @!P1 IMAD.MOV.U32 R4, RZ, RZ, R10 ;  /* 0x000000ffff049224 */ /* 0x008fe400078e000a */
[----:B------:R-:W-:Y:S01]  /*39440*/  @!P1 IMAD.MOV.U32 R5, RZ, RZ, R14 ;  /* 0x000000ffff059224 */ /* 0x000fe200078e000e */
[----:B0-----:R-:W3:Y:S04]  /*39450*/  LDL R9, [R1+0x1b00] ;  /* 0x001b000001097983 */ /* 0x001ee80000100800 */
[----:B------:R0:W3:Y:S04]  /*39460*/  @!P1 LDG.E.U8 R2, desc[UR8][R4.64] ;  /* 0x0000000804029981 */ /* 0x0000e8000c1e1100 */
[----:B--2---:R1:W-:Y:S04]  /*39470*/  STL [R1+0x8], R12 ;  /* 0x0000080c01007387 */ /* 0x0043e80000100800 */
[----:B------:R-:W0:Y:S04]  /*39480*/  LDL R4, [R1+0x1ac8] ;  /* 0x001ac80001047983 */ /* 0x000e280000100800 */
[----:B------:R-:W0:Y:S01]  /*39490*/  LDL R5, [R1+0x1aec] ;  /* 0x001aec0001057983 */ /* 0x000e220000100800 */
[----:B------:R-:W-:-:S03]  /*394a0*/  PRMT R13, RZ, 0x7610, R13 ;  /* 0x00007610ff0d7816 */ /* 0x000fc6000000000d */
[----:B------:R-:W2:Y:S04]  /*394b0*/  LDL R14, [R1+0x1ad4] ;  /* 0x001ad400010e7983 */ /* 0x000ea80000100800 */
[----:B------:R-:W2:Y:S04]  /*394c0*/  LDL R10, [R1+0x1b10] ;  /* 0x001b1000010a7983 */ /* 0x000ea80000100800 */
[----:B-1----:R-:W2:Y:S01]  /*394d0*/  LDL R12, [R1+0x1afc] ;  /* 0x001afc00010c7983 */ /* 0x002ea20000100800 */
[----:B0-----:R-:W-:-:S04]  /*394e0*/  @!P0 LOP3.LUT R5, R5, R4, RZ, 0x3c, !PT ;  /* 0x0000000405058212 */ /* 0x001fc800078e3cff */
[----:B------:R-:W-:-:S04]  /*394f0*/  @!P0 LOP3.LUT R4, R5, R4, RZ, 0x3c, !PT ;  /* 0x0000000405048212 */ /* 0x000fc800078e3cff */
[----:B------:R-:W-:-:S05]  /*39500*/  @!P0 LOP3.LUT R5, R5, R4, RZ, 0x3c, !PT ;  /* 0x0000000405058212 */ /* 0x000fca00078e3cff */
[----:B------:R0:W2:Y:S04]  /*39510*/  @!P0 LDG.E.U8 R13, desc[UR8][R4.64] ;  /* 0x00000008040d8981 */ /* 0x0000a8000c1e1100 */
[----:B---3--:R1:W-:Y:S01]  /*39520*/  STL [R1+0x2d14], R2 ;  /* 0x002d140201007387 */ /* 0x0083e20000100800 */
[----:B------:R-:W-:Y:S02]  /*39530*/  PRMT R8, RZ, 0x7610, R8 ;  /* 0x00007610ff087816 */ /* 0x000fe40000000008 */
[----:B------:R-:W-:Y:S01]  /*39540*/  PRMT R11, RZ, 0x7610, R11 ;  /* 0x00007610ff0b7816 */ /* 0x000fe2000000000b */
[----:B0-----:R-:W-:Y:S02]  /*39550*/  @!P1 IMAD.MOV.U32 R4, RZ, RZ, R9 ;  /* 0x000000ffff049224 */ /* 0x001fe400078e0009 */
[----:B------:R-:W-:-:S05]  /*39560*/  @!P1 IMAD.MOV.U32 R5, RZ, RZ, R29 ;  /* 0x000000ffff059224 */ /* 0x000fca00078e001d */
[----:B------:R0:W3:Y:S04]  /*39570*/  @!P1 LDG.E.U8 R8, desc[UR8][R4.64] ;  /* 0x0000000804089981 */ /* 0x0000e8000c1e1100 */
[----:B--2---:R2:W-:Y:S04]  /*39580*/  STL [R1+0x50], R13 ;  /* 0x0000500d01007387 */ /* 0x0045e80000100800 */
[----:B-1----:R-:W3:Y:S01]  /*39590*/  LDL R2, [R1+0x1b0c] ;  /* 0x001b0c0001027983 */ /* 0x002ee20000100800 */
[----:B0-----:R-:W-:Y:S02]  /*395a0*/  @!P0 IMAD.MOV.U32 R4, RZ, RZ, R12 ;  /* 0x000000ffff048224 */ /* 0x001fe400078e000c */
[----:B----4-:R-:W-:Y:S01]  /*395b0*/  @!P0 IMAD.MOV.U32 R5, RZ, RZ, R15 ;  /* 0x000000ffff058224 */ /* 0x010fe200078e000f */
[----:B------:R-:W-:-:S02]  /*395c0*/  PRMT R7, RZ, 0x7610, R7 ;  /* 0x00007610ff077816 */ /* 0x000fc40000000007 */
[----:B------:R-:W-:Y:S01]  /*395d0*/  PRMT R6, RZ, 0x7610, R6 ;  /* 0x00007610ff067816 */ /* 0x000fe20000000006 */
[----:B------:R-:W4:Y:S04]  /*395e0*/  LDL R9, [R1+0x1ae4] ;  /* 0x001ae40001097983 */ /* 0x000f280000100800 */
[----:B------:R0:W4:Y:S04]  /*395f0*/  @!P0 LDG.E.U8 R11, desc[UR8][R4.64] ;  /* 0x00000008040b8981 */ /* 0x000128000c1e1100 */
[----:B--2---:R-:W2:Y:S01]  /*39600*/  LDL R13, [R1+0x1ae8] ;  /* 0x001ae800010d7983 */ /* 0x004ea20000100800 */
[----:B0-----:R-:W-:-:S02]  /*39610*/  @!P1 IMAD.MOV.U32 R4, RZ, RZ, R10 ;  /* 0x000000ffff049224 */ /* 0x001fc400078e000a */
[----:B------:R-:W-:-:S05]  /*39620*/  @!P1 IMAD.MOV.U32 R5, RZ, RZ, R14 ;  /* 0x000000ffff059224 */ /* 0x000fca00078e000e */
[----:B------:R3:W4:Y:S02]  /*39630*/  @!P1 LDG.E.U8 R7, desc[UR8][R4.64] ;  /* 0x0000000804079981 */ /* 0x000724000c1e1100 */
[----:B---3--:R-:W-:Y:S02]  /*39640*/  @!P0 IMAD.MOV.U32 R4, RZ, RZ, R2 ;  /* 0x000000ffff048224 */ /* 0x008fe400078e0002 */
[----:B--2---:R-:W-:-:S05]  /*39650*/  @!P0 IMAD.MOV.U32 R5, RZ, RZ, R13 ;  /* 0x000000ffff058224 */ /* 0x004fca00078e000d */
[----:B------:R-:W2:Y:S04]  /*39660*/  @!P0 LDG.E.U8 R6, desc[UR8][R4.64] ;  /* 0x0000000804068981 */ /* 0x000ea8000c1e1100 */
[----:B------:R0:W-:Y:S04]  /*39670*/  STL [R1+0x48], R8 ;  /* 0x0000480801007387 */ /* 0x0001e80000100800 */
[----:B------:R-:W3:Y:S04]  /*39680*/  LDL R12, [R1+0x1af8] ;  /* 0x001af800010c7983 */ /* 0x000ee80000100800 */
[----:B0-----:R-:W3:Y:S04]  /*39690*/  LDL R8, [R1+0x1b20] ;  /* 0x001b200001087983 */ /* 0x001ee80000100800 */
[----:B----4-:R0:W-:Y:S04]  /*396a0*/  STL [R1+0x44], R11 ;  /* 0x0000440b01007387 */ /* 0x0101e80000100800 */
[----:B------:R-:W4:Y:S04]  /*396b0*/  LDL R10, [R1+0x1af4] ;  /* 0x001af400010a7983 */ /* 0x000f280000100800 */
[----:B0-----:R-:W4:Y:S04]  /*396c0*/  LDL R11, [R1+0x1b1c] ;  /* 0x001b1c00010b7983 */ /* 0x001f280000100800 */
[----:B------:R0:W-:Y:S04]  /*396d0*/  STL [R1+0x38], R7 ;  /* 0x0000380701007387 */ /* 0x0001e80000100800 */
[----:B------:R-:W4:Y:S04]  /*396e0*/  LDL R2, [R1+0x1b2c] ;  /* 0x001b2c0001027983 */ /* 0x000f280000100800 */
[----:B0-----:R-:W5:Y:S04]  /*396f0*/  LDL R7, [R1+0x1b30] ;  /* 0x001b300001077983 */ /* 0x001f680000100800 */
[----:B--2---:R0:W-:Y:S04]  /*39700*/  STL [R1], R6 ;  /* 0x0000000601007387 */ /* 0x0041e80000100800 */
[----:B0-----:R-:W2:Y:S01]  /*39710*/  LDL R6, [R1+0x1b08] ;  /* 0x001b080001067983 */ /* 0x001ea20000100800 */
[----:B------:R-:W-:Y:S01]  /*39720*/  PRMT R28, RZ, 0x7610, R28 ;  /* 0x00007610ff1c7816 */ /* 0x000fe2000000001c */
[----:B---3--:R-:W-:-:S02]  /*39730*/  @!P1 IMAD.MOV.U32 R4, RZ, RZ, R8 ;  /* 0x000000ffff049224 */ /* 0x008fc400078e0008 */
[----:B------:R-:W-:Y:S01]  /*39740*/  @!P1 IMAD.MOV.U32 R5, RZ, RZ, R9 ;  /* 0x000000ffff059224 */ /* 0x000fe200078e0009 */
[----:B------:R-:W-:Y:S02]  /*39750*/  PRMT R27, RZ, 0x7610, R27 ;  /* 0x00007610ff1b7816 */ /* 0x000fe4000000001b */
[----:B------:R-:W-:Y:S02]  /*39760*/  PRMT R26, RZ, 0x7610, R26 ;  /* 0x00007610ff1a7816 */ /* 0x000fe4000000001a */
[----:B------:R-:W-:Y:S01]  /*39770*/  PRMT R22, RZ, 0x7610, R22 ;  /* 0x00007610ff167816 */ /* 0x000fe20000000016 */
[----:B------:R-:W3:Y:S04]  /*39780*/  LDL R9, [R1+0x1b04] ;  /* 0x001b040001097983 */ /* 0x000ee80000100800 */
[----:B------:R4:W3:Y:S04]  /*39790*/  @!P1 LDG.E.U8 R28, desc[UR8][R4.64] ;  /* 0x00000008041c9981 */ /* 0x0008e8000c1e1100 */
[----:B------:R-:W3:Y:S01]  /*397a0*/  LDL R8, [R1+0x1b40] ;  /* 0x001b400001087983 */ /* 0x000ee20000100800 */
[----:B----4-:R-:W-:-:S02]  /*397b0*/  @!P0 IMAD.MOV.U32 R4, RZ, RZ, R11 ;  /* 0x000000ffff048224 */ /* 0x010fc400078e000b */
[----:B------:R-:W-:-:S05]  /*397c0*/  @!P0 IMAD.MOV.U32 R5, RZ, RZ, R12 ;  /* 0x000000ffff058224 */ /* 0x000fca00078e000c */
[----:B------:R5:W4:Y:S02]  /*397d0*/  @!P0 LDG.E.U8 R27, desc[UR8][R4.64] ;  /* 0x00000008041b8981 */ /* 0x000b24000c1e1100 */
[----:B-----5:R-:W-:Y:S02]  /*397e0*/  @!P1 IMAD.MOV.U32 R4, RZ, RZ, R7 ;  /* 0x000000ffff049224 */ /* 0x020fe400078e0007 */
[----:B------:R-:W-:-:S05]  /*397f0*/  @!P1 IMAD.MOV.U32 R5, RZ, RZ, R10 ;  /* 0x000000ffff059224 */ /* 0x000fca00078e000a */
[----:B------:R0:W5:Y:S02]  /*39800*/  @!P1 LDG.E.U8 R26, desc[UR8][R4.64] ;  /* 0x00000008041a9981 */ /* 0x000164000c1e1100 */
[----:B0-----:R-:W-:Y:S02]  /*39810*/  @!P0 IMAD.MOV.U32 R4, RZ, RZ, R2 ;  /* 0x000000ffff048224 */ /* 0x001fe400078e0002 */
[----:B--2---:R-:W-:-:S05]  /*39820*/  @!P0 IMAD.MOV.U32 R5, RZ, RZ, R6 ;  /* 0x000000ffff058224 */ /* 0x004fca00078e0006 */
[----:B------:R0:W2:Y:S04]  /*39830*/  @!P0 LDG.E.U8 R22, desc[UR8][R4.64] ;  /* 0x0000000804168981 */ /* 0x0000a8000c1e1100 */
[----:B---3--:R-:W-:Y:S04]  /*39840*/  STL [R1+0x2cc0], R28 ;  /* 0x002cc01c01007387 */ /* 0x008fe80000100800 */
[----:B----4-:R-:W-:Y:S04]  /*39850*/  STL [R1+0x2ca0], R27 ;  /* 0x002ca01b01007387 */ /* 0x010fe80000100800 */
[----:B------:R-:W3:Y:S04]  /*39860*/  LDL R10, [R1+0x1b18] ;  /* 0x001b1800010a7983 */ /* 0x000ee80000100800 */
[----:B------:R-:W4:Y:S01]  /*39870*/  LDL R7, [R1+0x1b3c] ;  /* 0x001b3c0001077983 */ /* 0x000f220000100800 */
[----:B------:R-:W-:-:S03]  /*39880*/  PRMT R20, RZ, 0x7610, R20 ;  /* 0x00007610ff147816 */ /* 0x000fc60000000014 */
[----:B-----5:R-:W-:Y:S04]  /*39890*/  STL [R1+0x2ca4], R26 ;  /* 0x002ca41a01007387 */ /* 0x020fe80000100800 */
[----:B------:R-:W5:Y:S04]  /*398a0*/  LDL R6, [R1+0x1b14] ;  /* 0x001b140001067983 */ /* 0x000f680000100800 */
[----:B------:R-:W5:Y:S01]  /*398b0*/  LDL R2, [R1+0x1b50] ;  /* 0x001b500001027983 */ /* 0x000f620000100800 */
[----:B0-----:R-:W-:Y:S02]  /*398c0*/  @!P1 IMAD.MOV.U32 R4, RZ, RZ, R8 ;  /* 0x000000ffff049224 */ /* 0x001fe400078e0008 */
[----:B------:R-:W-:-:S05]  /*398d0*/  @!P1 IMAD.MOV.U32 R5, RZ, RZ, R9 ;  /* 0x000000ffff059224 */ /* 0x000fca00078e0009 */
[----:B------:R3:W5:Y:S04]  /*398e0*/  @!P1 LDG.E.U8 R20, desc[UR8][R4.64] ;  /* 0x0000000804149981 */ /* 0x000768000c1e1100 */
[----:B--2---:R-:W-:Y:S04]  /*398f0*/  STL [R1+0x2c7c], R22 ;  /* 0x002c7c1601007387 */ /* 0x004fe80000100800 */
[----:B------:R-:W2:Y:S04]  /*39900*/  LDL R14, [R1+0x1b24] ;  /* 0x001b2400010e7983 */ /* 0x000ea80000100800 */
[----:B------:R-:W2:Y:S01]  /*39910*/  LDL R13, [R1+0x1b4c] ;  /* 0x001b4c00010d7983 */ /* 0x000ea20000100800 */
[----:B------:R-:W-:-:S02]  /*39920*/  PRMT R18, RZ, 0x7610, R18 ;  /* 0x00007610ff127816 */ /* 0x000fc40000000012 */
[----:B------:R-:W-:Y:S01]  /*39930*/  PRMT R16, RZ, 0x7610, R16 ;  /* 0x00007610ff107816 */ /* 0x000fe20000000010 */
[----:B------:R-:W2:Y:S04]  /*39940*/  LDL R9, [R1+0x1b28] ;  /* 0x001b280001097983 */ /* 0x000ea80000100800 */
[----:B------:R-:W2:Y:S01]  /*39950*/  LDL R8, [R1+0x1b60] ;  /* 0x001b600001087983 */ /* 0x000ea20000100800 */
[----:B---3--:R-:W-:Y:S02]  /*39960*/  @!P0 IMAD.MOV.U32 R5, RZ, RZ, R10 ;  /* 0x000000ffff058224 */ /* 0x008fe400078e000a */
[----:B----4-:R-:W-:-:S05]  /*39970*/  @!P0 IMAD.MOV.U32 R4, RZ, RZ, R7 ;  /* 0x000000ffff048224 */ /* 0x010fca00078e0007 */
[----:B------:R0:W3:Y:S01]  /*39980*/  @!P0 LDG.E.U8 R18, desc[UR8][R4.64] ;  /* 0x0000000804128981 */ /* 0x0000e2000c1e1100 */
[----:B-----5:R-:W-:Y:S02]  /*39990*/  @!P1 IMAD.MOV.U32 R7, RZ, RZ, R6 ;  /* 0x000000ffff079224 */ /* 0x020fe400078e0006 */
[----:B------:R-:W-:Y:S01]  /*399a0*/  @!P1 IMAD.MOV.U32 R6, RZ, RZ, R2 ;  /* 0x000000ffff069224 */ /* 0x000fe200078e0002 */
[----:B0-----:R-:W-:-:S04]  /*399b0*/  PRMT R4, RZ, 0x7610, R4 ;  /* 0x00007610ff047816 */ /* 0x001fc80000000004 */
[----:B------:R2:W4:Y:S04]  /*399c0*/  @!P1 LDG.E.U8 R16, desc[UR8][R6.64] ;  /* 0x0000000806109981 */ /* 0x000528000c1e1100 */
[----:B------:R-:W-:Y:S04]  /*399d0*/  STL [R1+0x2c80], R20 ;  /* 0x002c801401007387 */ /* 0x000fe80000100800 */
[----:B------:R-:W5:Y:S04]  /*399e0*/  LDL R12, [R1+0x1b34] ;  /* 0x001b3400010c7983 */ /* 0x000f680000100800 */
[----:B------:R-:W5:Y:S01]  /*399f0*/  LDL R11, [R1+0x1b5c] ;  /* 0x001b5c00010b7983 */ /* 0x000f620000100800 */
[----:B--2---:R-:W-:-:S02]  /*39a00*/  @!P0 IMAD.MOV.U32 R7, RZ, RZ, R14 ;  /* 0x000000ffff078224 */ /* 0x004fc400078e000e */
[----:B------:R-:W-:-:S05]  /*39a10*/  @!P0 IMAD.MOV.U32 R6, RZ, RZ, R13 ;  /* 0x000000ffff068224 */ /* 0x000fca00078e000d */
[----:B------:R0:W2:Y:S01]  /*39a20*/  @!P0 LDG.E.U8 R4, desc[UR8][R6.64] ;  /* 0x0000000806048981 */ /* 0x0000a2000c1e1100 */
[----:B------:R-:W-:-:S06]  /*39a30*/  PRMT R5, RZ, 0x7610, R5 ;  /* 0x00007610ff057816 */ /* 0x000fcc0000000005 */
[----:B------:R5:W2:Y:S04]  /*39a40*/  @!P1 LDG.E.U8 R5, desc[UR8][R8.64] ;  /* 0x0000000808059981 */ /* 0x000aa8000c1e1100 */
[----:B---3--:R-:W-:Y:S04]  /*39a50*/  STL [R1+0x2c68], R18 ;  /* 0x002c681201007387 */ /* 0x008fe80000100800 */
[----:B------:R-:W3:Y:S04]  /*39a60*/  LDL R10, [R1+0x1b38] ;  /* 0x001b3800010a7983 */ /* 0x000ee80000100800 */
[----:B------:R-:W3:Y:S01]  /*39a70*/  LDL R2, [R1+0x1b70] ;  /* 0x001b700001027983 */ /* 0x000ee20000100800 */
[----:B0-----:R-:W-:-:S03]  /*39a80*/  PRMT R6, RZ, 0x7610, R6 ;  /* 0x00007610ff067816 */ /* 0x001fc60000000006 */
[----:B----4-:R0:W-:Y:S01]  /*39a90*/  STL [R1+0x2c6c], R16 ;  /* 0x002c6c1001007387 */ /* 0x0101e20000100800 */
[----:B-----5:R-:W-:Y:S02]  /*39aa0*/  @!P0 IMAD.MOV.U32 R9, RZ, RZ, R12 ;  /* 0x000000ffff098224 */ /* 0x020fe400078e000c */
[----:B------:R-:W-:-:S05]  /*39ab0*/  @!P0 IMAD.MOV.U32 R8, RZ, RZ, R11 ;  /* 0x000000ffff088224 */ /* 0x000fca00078e000b */
[----:B------:R1:W4:Y:S04]  /*39ac0*/  @!P0 LDG.E.U8 R6, desc[UR8][R8.64] ;  /* 0x0000000808068981 */ /* 0x000328000c1e1100 */
[----:B--2---:R-:W-:Y:S04]  /*39ad0*/  STL [R1+0x2c70], R4 ;  /* 0x002c700401007387 */ /* 0x004fe80000100800 */
[----:B0-----:R-:W2:Y:S04]  /*39ae0*/  LDL R16, [R1+0x1b44] ;  /* 0x001b440001107983 */ /* 0x001ea80000100800 */
[----:B------:R-:W5:Y:S01]  /*39af0*/  LDL R13, [R1+0x1b6c] ;  /* 0x001b6c00010d7983 */ /* 0x000f620000100800 */
[----:B------:R-:W-:-:S02]  /*39b00*/  PRMT R7, RZ, 0x7610, R7 ;  /* 0x00007610ff077816 */ /* 0x000fc40000000007 */
[----:B-1----:R-:W-:Y:S01]  /*39b10*/  PRMT R8, RZ, 0x7610, R8 ;  /* 0x00007610ff087816 */ /* 0x002fe20000000008 */
[----:B---3--:R-:W-:Y:S02]  /*39b20*/  @!P1 IMAD.MOV.U32 R11, RZ, RZ, R10 ;  /* 0x000000ffff0b9224 */ /* 0x008fe400078e000a */
[----:B------:R-:W-:-:S05]  /*39b30*/  @!P1 IMAD.MOV.U32 R10, RZ, RZ, R2 ;  /* 0x000000ffff0a9224 */ /* 0x000fca00078e0002 */
[----:B------:R2:W3:Y:S04]  /*39b40*/  @!P1 LDG.E.U8 R7, desc[UR8][R10.64] ;  /* 0x000000080a079981 */ /* 0x0004e8000c1e1100 */
[----:B------:R0:W-:Y:S04]  /*39b50*/  STL [R1+0x2c74], R5 ;  /* 0x002c740501007387 */ /* 0x0001e80000100800 */
[----:B------:R-:W3:Y:S04]  /*39b60*/  LDL R12, [R1+0x1b48] ;  /* 0x001b4800010c7983 */ /* 0x000ee80000100800 */
[----:B0-----:R-:W3:Y:S04]  /*39b70*/  LDL R5, [R1+0x1b80] ;  /* 0x001b800001057983 */ /* 0x001ee80000100800 */
[----:B----4-:R-:W-:Y:S04]  /*39b80*/  STL [R1+0x2d18], R6 ;  /* 0x002d180601007387 */ /* 0x010fe80000100800 */
[----:B------:R-:W4:Y:S04]  /*39b90*/  LDL R15, [R1+0x1b54] ;  /* 0x001b5400010f7983 */ /* 0x000f280000100800 */
[----:B------:R-:W4:Y:S04]  /*39ba0*/  LDL R14, [R1+0x1b7c] ;  /* 0x001b7c00010e7983 */ /* 0x000f280000100800 */
[----:B------:R-:W4:Y:S04]  /*39bb0*/  LDL R4, [R1+0x1b58] ;  /* 0x001b580001047983 */ /* 0x000f280000100800 */
[----:B------:R-:W4:Y:S01]  /*39bc0*/  LDL R2, [R1+0x1b90] ;  /* 0x001b900001027983 */ /* 0x000f220000100800 */
[----:B--2---:R-:W-:-:S02]  /*39bd0*/  @!P0 IMAD.MOV.U32 R11, RZ, RZ, R16 ;  /* 0x000000ffff0b8224 */ /* 0x004fc400078e0010 */
[----:B-----5:R-:W-:-:S05]  /*39be0*/  @!P0 IMAD.MOV.U32 R10, RZ, RZ, R13 ;  /* 0x000000ffff0a8224 */ /* 0x020fca00078e000d */
[----:B------:R0:W2:Y:S01]  /*39bf0*/  @!P0 LDG.E.U8 R8, desc[UR8][R10.64] ;  /* 0x000000080a088981 */ /* 0x0000a2000c1e1100 */
[----:B------:R-:W-:-:S03]  /*39c00*/  PRMT R9, RZ, 0x7610, R9 ;  /* 0x00007610ff097816 */ /* 0x000fc60000000009 */
[----:B---3--:R1:W-:Y:S04]  /*39c10*/  STL [R1+0x2d1c], R7 ;  /* 0x002d1c0701007387 */ /* 0x0083e80000100800 */
[----:B------:R-:W3:Y:S04]  /*39c20*/  LDL R16, [R1+0x1b64] ;  /* 0x001b640001107983 */ /* 0x000ee80000100800 */
[----:B-1----:R-:W5:Y:S01]  /*39c30*/  LDL R7, [R1+0x1b8c] ;  /* 0x001b8c0001077983 */ /* 0x002f620000100800 */
[----:B------:R-:W-:Y:S02]  /*39c40*/  @!P1 IMAD.MOV.U32 R13, RZ, RZ, R12 ;  /* 0x000000ffff0d9224 */ /* 0x000fe400078e000c */
[----:B------:R-:W-:Y:S01]  /*39c50*/  @!P1 IMAD.MOV.U32 R12, RZ, RZ, R5 ;  /* 0x000000ffff0c9224 */ /* 0x000fe200078e0005 */
[----:B0-----:R-:W-:-:S04]  /*39c60*/  PRMT R10, RZ, 0x7610, R10 ;  /* 0x00007610ff0a7816 */ /* 0x001fc8000000000a */
[----:B------:R4:W5:Y:S02]  /*39c70*/  @!P1 LDG.E.U8 R9, desc[UR8][R12.64] ;  /* 0x000000080c099981 */ /* 0x000964000c1e1100 */
[----:B----4-:R-:W-:Y:S02]  /*39c80*/  @!P0 IMAD.MOV.U32 R12, RZ, RZ, R14 ;  /* 0x000000ffff0c8224 */ /* 0x010fe400078e000e */
[----:B------:R-:W-:-:S05]  /*39c90*/  @!P0 IMAD.MOV.U32 R13, RZ, RZ, R15 ;  /* 0x000000ffff0d8224 */ /* 0x000fca00078e000f */
[----:B------:R0:W4:Y:S04]  /*39ca0*/  @!P0 LDG.E.U8 R10, desc[UR8][R12.64] ;  /* 0x000000080c0a8981 */ /* 0x000128000c1e1100 */
[----:B--2---:R-:W-:Y:S04]  /*39cb0*/  STL [R1+0x2cf8], R8 ;  /* 0x002cf80801007387 */ /* 0x004fe80000100800 */
[----:B------:R-:W2:Y:S04]  /*39cc0*/  LDL R6, [R1+0x1b68] ;  /* 0x001b680001067983 */ /* 0x000ea80000100800 */
[----:B------:R-:W2:Y:S01]  /*39cd0*/  LDL R5, [R1+0x1ba0] ;  /* 0x001ba00001057983 */ /* 0x000ea20000100800 */
[----:B------:R-:W-:Y:S01]  /*39ce0*/  PRMT R11, RZ, 0x7610, R11 ;  /* 0x00007610ff0b7816 */ /* 0x000fe2000000000b */
[----:B------:R-:W-:-:S02]  /*39cf0*/  @!P1 IMAD.MOV.U32 R14, RZ, RZ, R2 ;  /* 0x000000ffff0e9224 */ /* 0x000fc400078e0002 */
[----:B------:R-:W-:Y:S01]  /*39d00*/  @!P1 IMAD.MOV.U32 R15, RZ, RZ, R4 ;  /* 0x000000ffff0f9224 */ /* 0x000fe200078e0004 */
[----:B0-----:R-:W-:-:S04]  /*39d10*/  PRMT R12, RZ, 0x7610, R12 ;  /* 0x00007610ff0c7816 */ /* 0x001fc8000000000c */
[----:B------:R3:W2:Y:S02]  /*39d20*/  @!P1 LDG.E.U8 R11, desc[UR8][R14.64] ;  /* 0x000000080e0b9981 */ /* 0x0006a4000c1e1100 */
[----:B---3--:R-:W-:Y:S02]  /*39d30*/  @!P0 IMAD.MOV.U32 R15, RZ, RZ, R16 ;  /* 0x000000ffff0f8224 */ /* 0x008fe400078e0010 */
[----:B-----5:R-:W-:-:S05]  /*39d40*/  @!P0 IMAD.MOV.U32 R14, RZ, RZ, R7 ;  /* 0x000000ffff0e8224 */ /* 0x020fca00078e0007 */
[----:B------:R2:W3:Y:S01]  /*39d50*/  @!P0 LDG.E.U8 R12, desc[UR8][R14.64] ;  /* 0x000000080e0c8981 */ /* 0x0004e2000c1e1100 */
[----:B------:R-:W-:-:S03]  /*39d60*/  PRMT R13, RZ, 0x7610, R13 ;  /* 0x00007610ff0d7816 */ /* 0x000fc6000000000d */
[----:B------:R-:W-:Y:S04]  /*39d70*/  STL [R1+0x2cfc], R9 ;  /* 0x002cfc0901007387 */ /* 0x000fe80000100800 */
[----:B----4-:R-:W-:Y:S04]  /*39d80*/  STL [R1+0x2cdc], R10 ;  /* 0x002cdc0a01007387 */ /* 0x010fe80000100800 */
[----:B------:R-:W4:Y:S04]  /*39d90*/  LDL R4, [R1+0x1b74] ;  /* 0x001b740001047983 */ /* 0x000f280000100800 */
[----:B------:R-:W5:Y:S01]  /*39da0*/  LDL R2, [R1+0x1b9c] ;  /* 0x001b9c0001027983 */ /* 0x000f620000100800 */
[----:B--2---:R-:W-:-:S02]  /*39db0*/  @!P1 IMAD.MOV.U32 R15, RZ, RZ, R6 ;  /* 0x000000ffff0f9224 */ /* 0x004fc400078e0006 */
[----:B------:R-:W-:-:S05]  /*39dc0*/  @!P1 IMAD.MOV.U32 R14, RZ, RZ, R5 ;  /* 0x000000ffff0e9224 */ /* 0x000fca00078e0005 */
[----:B------:R4:W2:Y:S04]  /*39dd0*/  @!P1 LDG.E.U8 R13, desc[UR8][R14.64] ;  /* 0x000000080e0d9981 */ /* 0x0008a8000c1e1100 */
[----:B------:R0:W-:Y:S04]  /*39de0*/  STL [R1+0x2ce0], R11 ;  /* 0x002ce00b01007387 */ /* 0x0001e80000100800 */
[----:B------:R-:W2:Y:S04]  /*39df0*/  LDL R16, [R1+0x1b78] ;  /* 0x001b780001107983 */ /* 0x000ea80000100800 */
[----:B0-----:R-:W2:Y:S04]  /*39e00*/  LDL R11, [R1+0x1bb0] ;  /* 0x001bb000010b7983 */ /* 0x001ea80000100800 */
[----:B---3--:R-:W-:Y:S04]  /*39e10*/  STL [R1+0x2cc4], R12 ;  /* 0x002cc40c01007387 */ /* 0x008fe80000100800 */
[----:B------:R-:W3:Y:S04]  /*39e20*/  LDL R10, [R1+0x1b84] ;  /* 0x001b8400010a7983 */ /* 0x000ee80000100800 */
[----:B------:R-:W3:Y:S04]  /*39e30*/  LDL R9, [R1+0x1bac] ;  /* 0x001bac0001097983 */ /* 0x000ee80000100800 */
[----:B------:R-:W3:Y:S04]  /*39e40*/  LDL R8, [R1+0x1b88] ;  /* 0x001b880001087983 */ /* 0x000ee80000100800 */
[----:B------:R-:W3:Y:S04]  /*39e50*/  LDL R7, [R1+0x1bb8] ;  /* 0x001bb80001077983 */ /* 0x000ee80000100800 */
[----:B------:R-:W3:Y:S01]  /*39e60*/  LDL R5, [R1+0x1bb4] ;  /* 0x001bb40001057983 */ /* 0x000ee20000100800 */
[----:B----4-:R-:W-:-:S02]  /*39e70*/  @!P0 IMAD.MOV.U32 R15, RZ, RZ, R4 ;  /* 0x000000ffff0f8224 */ /* 0x010fc400078e0004 */
[----:B-----5:R-:W-:Y:S01]  /*39e80*/  @!P0 IMAD.MOV.U32 R14, RZ, RZ, R2 ;  /* 0x000000ffff0e8224 */ /* 0x020fe200078e0002 */
[----:B--2---:R-:W-:Y:S04]  /*39e90*/  STL [R1+0x2cc8], R13 ;  /* 0x002cc80d01007387 */ /* 0x004fe80000100800 */
[----:B------:R-:W2:Y:S04]  /*39ea0*/  LDL R6, [R1+0x1b94] ;  /* 0x001b940001067983 */ /* 0x000ea80000100800 */
[----:B------:R-:W4:Y:S04]  /*39eb0*/  LDL R4, [R1+0x1b98] ;  /* 0x001b980001047983 */ /* 0x000f280000100800 */
[----:B------:R-:W5:Y:S01]  /*39ec0*/  LDL R2, [R1+0x1bc0] ;  /* 0x001bc00001027983 */ /* 0x000f620000100800 */
[----:B------:R-:W-:-:S02]  /*39ed0*/  PRMT R17, RZ, 0x7610, R17 ;  /* 0x00007610ff117816 */ /* 0x000fc40000000011 */
[----:B------:R-:W-:-:S04]  /*39ee0*/  PRMT R19, RZ, 0x7610, R19 ;  /* 0x00007610ff137816 */ /* 0x000fc80000000013 */
[----:B------:R0:W4:Y:S01]  /*39ef0*/  @!P0 LDG.E.U8 R17, desc[UR8][R14.64] ;  /* 0x000000080e118981 */ /* 0x000122000c1e1100 */
[----:B------:R-:W-:Y:S01]  /*39f00*/  PRMT R21, RZ, 0x7610, R21 ;  /* 0x00007610ff157816 */ /* 0x000fe20000000015 */
[----:B0-----:R-:W-:Y:S02]  /*39f10*/  @!P1 IMAD.MOV.U32 R14, RZ, RZ, R11 ;  /* 0x000000ffff0e9224 */ /* 0x001fe400078e000b */
[----:B------:R-:W-:-:S05]  /*39f20*/  @!P1 IMAD.MOV.U32 R15, RZ, RZ, R16 ;  /* 0x000000ffff0f9224 */ /* 0x000fca00078e0010 */
[----:B------:R3:W4:Y:S01]  /*39f30*/  @!P1 LDG.E.U8 R19, desc[UR8][R14.64] ;  /* 0x000000080e139981 */ /* 0x000722000c1e1100 */
[----:B------:R-:W-:Y:S01]  /*39f40*/  PRMT R23, RZ, 0x7610, R23 ;  /* 0x00007610ff177816 */ /* 0x000fe20000000017 */
[----:B---3--:R-:W-:Y:S02]  /*39f50*/  @!P0 IMAD.MOV.U32 R14, RZ, RZ, R9 ;  /* 0x000000ffff0e8224 */ /* 0x008fe400078e0009 */
[----:B------:R-:W-:-:S05]  /*39f60*/  @!P0 IMAD.MOV.U32 R15, RZ, RZ, R10 ;  /* 0x000000ffff0f8224 */ /* 0x000fca00078e000a */
[----:B------:R0:W3:Y:S01]  /*39f70*/  @!P0 LDG.E.U8 R21, desc[UR8][R14.64] ;  /* 0x000000080e158981 */ /* 0x0000e2000c1e1100 */
[----:B------:R-:W-:Y:S01]  /*39f80*/  PRMT R24, RZ, 0x7610, R24 ;  /* 0x00007610ff187816 */ /* 0x000fe20000000018 */
[----:B0-----:R-:W-:Y:S02]  /*39f90*/  @!P1 IMAD.MOV.U32 R14, RZ, RZ, R7 ;  /* 0x000000ffff0e9224 */ /* 0x001fe400078e0007 */
[----:B------:R-:W-:-:S05]  /*39fa0*/  @!P1 IMAD.MOV.U32 R15, RZ, RZ, R8 ;  /* 0x000000ffff0f9224 */ /* 0x000fca00078e0008 */
[----:B------:R0:W3:Y:S01]  /*39fb0*/  @!P1 LDG.E.U8 R23, desc[UR8][R14.64] ;  /* 0x000000080e179981 */ /* 0x0000e2000c1e1100 */
[----:B------:R-:W-:Y:S01]  /*39fc0*/  PRMT R25, RZ, 0x7610, R25 ;  /* 0x00007610ff197816 */ /* 0x000fe20000000019 */
[----:B0-----:R-:W-:Y:S02]  /*39fd0*/  @!P0 IMAD.MOV.U32 R14, RZ, RZ, R5 ;  /* 0x000000ffff0e8224 */ /* 0x001fe400078e0005 */
[----:B------:R-:W0:Y:S01]  /*39fe0*/  LDS.U8 R5, [R0+UR5] ;  /* 0x0000000500057984 */ /* 0x000e220008000000 */
[----:B--2---:R-:W-:-:S05]  /*39ff0*/  @!P0 IMAD.MOV.U32 R15, RZ, RZ, R6 ;  /* 0x000000ffff0f8224 */ /* 0x004fca00078e0006 */
[----:B------:R5:W2:Y:S02]  /*3a000*/  @!P0 LDG.E.U8 R24, desc[UR8][R14.64] ;  /* 0x000000080e188981 */ /* 0x000aa4000c1e1100 */
[----:B-----5:R-:W-:Y:S02]  /*3a010*/  @!P1 IMAD.MOV.U32 R14, RZ, RZ, R2 ;  /* 0x000000ffff0e9224 */ /* 0x020fe400078e0002 */
[----:B----4-:R-:W-:Y:S01]  /*3a020*/  @!P1 IMAD.MOV.U32 R15, RZ, RZ, R4 ;  /* 0x000000ffff0f9224 */ /* 0x010fe200078e0004 */
[----:B------:R-:W-:Y:S04]  /*3a030*/  STL [R1+0x2ca8], R17 ;  /* 0x002ca81101007387 */ /* 0x000fe80000100800 */
[----:B------:R-:W1:Y:S04]  /*3a040*/  LDS.U8 R4, [R0+UR5+0x20] ;  /* 0x0000200500047984 */ /* 0x000e680008000000 */
[----:B------:R-:W4:Y:S04]  /*3a050*/  @!P1 LDG.E.U8 R25, desc[UR8][R14.64] ;  /* 0x000000080e199981 */ /* 0x000f28000c1e1100 */
[----:B------:R-:W5:Y:S04]  /*3a060*/  LDS.U8 R2, [R0+UR5+0x40] ;  /* 0x0000400500027984 */ /* 0x000f680008000000 */
[----:B------:R-:W-:Y:S04]  /*3a070*/  STL [R1+0x2cac], R19 ;  /* 0x002cac1301007387 */ /* 0x000fe80000100800 */
[----:B---3--:R-:W-:Y:S04]  /*3a080*/  STL [R1+0x2c84], R21 ;  /* 0x002c841501007387 */ /* 0x008fe80000100800 */
[----:B------:R-:W-:Y:S04]  /*3a090*/  STL [R1+0x2c88], R23 ;  /* 0x002c881701007387 */ /* 0x000fe80000100800 */
[----:B--2---:R-:W-:Y:S04]  /*3a0a0*/  STL [R1+0x2c78], R24 ;  /* 0x002c781801007387 */ /* 0x004fe80000100800 */
[----:B----4-:R-:W-:Y:S04]  /*3a0b0*/  STL [R1+0x2c8c], R25 ;  /* 0x002c8c1901007387 */ /* 0x010fe80000100800 */
[----:B0-----:R-:W-:Y:S04]  /*3a0c0*/  STL [R1+0x20], R5 ;  /* 0x0000200501007387 */ /* 0x001fe80000100800 */
[----:B------:R-:W0:Y:S04]  /*3a0d0*/  LDS.U8 R5, [R0+UR5+0x60] ;  /* 0x0000600500057984 */ /* 0x000e280008000000 */
[----:B-1----:R-:W-:Y:S04]  /*3a0e0*/  STL [R1+0x1c], R4 ;  /* 0x00001c0401007387 */ /* 0x002fe80000100800 */
[----:B------:R-:W1:Y:S04]  /*3a0f0*/  LDS.U8 R4, [R0+UR5+0x200] ;  /* 0x0002000500047984 */ /* 0x000e680008000000 */
[----:B-----5:R-:W-:Y:S04]  /*3a100*/  STL [R1+0x264], R2 ;  /* 0x0002640201007387 */ /* 0x020fe80000100800 */
[----:B------:R-:W2:Y:S04]  /*3a110*/  LDS.U8 R2, [R0+UR5+0x220] ;  /* 0x0002200500027984 */ /* 0x000ea80008000000 */
[----:B0-----:R-:W-:Y:S04]  /*3a120*/  STL [R1+0x260], R5 ;  /* 0x0002600501007387 */ /* 0x001fe80000100800 */
[----:B------:R-:W0:Y:S04]  /*3a130*/  LDS.U8 R5, [R0+UR5+0x240] ;  /* 0x0002400500057984 */ /* 0x000e280008000000 */
[----:B-1----:R-:W-:Y:S04]  /*3a140*/  STL [R1+0x54], R4 ;  /* 0x0000540401007387 */ /* 0x002fe80000100800 */
[----:B------:R-:W1:Y:S04]  /*3a150*/  LDS.U8 R4, [R0+UR5+0x260] ;  /* 0x0002600500047984 */ /* 0x000e680008000000 */
[----:B--2---:R-:W-:Y:S04]  /*3a160*/  STL [R1+0x4c], R2 ;  /* 0x00004c0201007387 */ /* 0x004fe80000100800 */
        /* <DEDUP_REMOVED lines=106> */
[----:B------:R-:W1:Y:S01]  /*3a810*/  LDS.U8 R4, [R0+UR5+0x1e20] ;  /* 0x001e200500047984 */ /* 0x000e620008000000 */
[----:B------:R-:W-:-:S03]  /*3a820*/  LOP3.LUT R14, R0, 0x8, RZ, 0x3c, !PT ;  /* 0x00000008000e7812 */ /* 0x000fc600078e3cff */
[----:B--2---:R-:W-:Y:S01]  /*3a830*/  STL [R1+0x1e6c], R2 ;  /* 0x001e6c0201007387 */ /* 0x004fe20000100800 */
[C---:B------:R-:W-:Y:S02]  /*3a840*/  LOP3.LUT R15, R0.reuse, 0x10, RZ, 0x3c, !PT ;  /* 0x00000010000f7812 */ /* 0x040fe400078e3cff */
[----:B------:R-:W-:Y:S01]  /*3a850*/  LOP3.LUT R29, R0, 0x18, RZ, 0x3c, !PT ;  /* 0x00000018001d7812 */ /* 0x000fe200078e3cff */
[----:B------:R-:W2:Y:S04]  /*3a860*/  LDS.U8 R2, [R0+UR5+0x1e40] ;  /* 0x001e400500027984 */ /* 0x000ea80008000000 */
[----:B------:R-:W3:Y:S04]  /*3a870*/  LDS.U8 R0, [R0+UR5+0x1e60] ;  /* 0x001e600500007984 */ /* 0x000ee80008000000 */
[----:B0-----:R-:W-:Y:S04]  /*3a880*/  STL [R1+0x1e3c], R5 ;  /* 0x001e3c0501007387 */ /* 0x001fe80000100800 */
[----:B-1----:R-:W-:Y:S04]  /*3a890*/  STL [R1+0x1e38], R4 ;  /* 0x001e380401007387 */ /* 0x002fe80000100800 */
[----:B------:R-:W0:Y:S04]  /*3a8a0*/  LDS.U8 R4, [R14+UR5] ;  /* 0x000000050e047984 */ /* 0x000e280008000000 */
[----:B--2---:R-:W-:Y:S04]  /*3a8b0*/  STL [R1+0x1e80], R2 ;  /* 0x001e800201007387 */ /* 0x004fe80000100800 */
[----:B------:R-:W1:Y:S04]  /*3a8c0*/  LDS.U8 R2, [R14+UR5+0x20] ;  /* 0x000020050e027984 */ /* 0x000e680008000000 */
[----:B---3--:R-:W-:Y:S04]  /*3a8d0*/  STL [R1+0x1e68], R0 ;  /* 0x001e680001007387 */ /* 0x008fe80000100800 */
[----:B------:R-:W2:Y:S04]  /*3a8e0*/  LDS.U8 R0, [R14+UR5+0x40] ;  /* 0x000040050e007984 */ /* 0x000ea80008000000 */
[----:B0-----:R-:W-:Y:S04]  /*3a8f0*/  STL [R1+0x40], R4 ;  /* 0x0000400401007387 */ /* 0x001fe80000100800 */
[----:B------:R-:W0:Y:S04]  /*3a900*/  LDS.U8 R4, [R14+UR5+0x60] ;  /* 0x000060050e047984 */ /* 0x000e280008000000 */
[----:B-1----:R-:W-:Y:S04]  /*3a910*/  STL [R1+0x3c], R2 ;  /* 0x00003c0201007387 */ /* 0x002fe80000100800 */
[----:B--2---:R-:W-:Y:S04]  /*3a920*/  STL [R1+0x26c], R0 ;  /* 0x00026c0001007387 */ /* 0x004fe80000100800 */
[----:B------:R-:W1:Y:S04]  /*3a930*/  LDS.U8 R0, [R14+UR5+0x220] ;  /* 0x000220050e007984 */ /* 0x000e680008000000 */
        /* <DEDUP_REMOVED lines=118> */
[----:B------:R-:W1:Y:S04]  /*3b0a0*/  LDS.U8 R2, [R15+UR5] ;  /* 0x000000050f027984 */ /* 0x000e680008000000 */
        /* <DEDUP_REMOVED lines=127> */
[----:B------:R-:W2:Y:S04]  /*3b8a0*/  LDS.U8 R0, [R29+UR5] ;  /* 0x000000051d007984 */ /* 0x000ea80008000000 */
        /* <DEDUP_REMOVED lines=123> */
[----:B--2---:R-:W-:Y:S04]  /*3c060*/  STL [R1+0x1e64], R0 ;  /* 0x001e640001007387 */ /* 0x004fe80000100800 */
[----:B------:R-:W1:Y:S04]  /*3c070*/  LDS.U8 R2, [R29+UR5+0x1e40] ;  /* 0x001e40051d027984 */ /* 0x000e680008000000 */
[----:B------:R2:W3:Y:S04]  /*3c080*/  LDS.U8 R0, [R29+UR5+0x1e60] ;  /* 0x001e60051d007984 */ /* 0x0004e80008000000 */
[----:B0-----:R-:W-:Y:S04]  /*3c090*/  STL [R1+0x1e60], R4 ;  /* 0x001e600401007387 */ /* 0x001fe80000100800 */
[----:B--2---:R-:W2:Y:S01]  /*3c0a0*/  LDL.LU R29, [R1+0x97c] ;  /* 0x00097c00011d7983 */ /* 0x004ea20000300800 */
[----:B------:R-:W0:Y:S01]  /*3c0b0*/  S2R R3, SR_TID.X ;  /* 0x0000000000037919 */ /* 0x000e220000002100 */
[----:B------:R-:W-:Y:S06]  /*3c0c0*/  BAR.SYNC.DEFER_BLOCKING 0x0 ;  /* 0x0000000000007b1d */ /* 0x000fec0000010000 */
[----:B-1----:R-:W-:Y:S04]  /*3c0d0*/  STL [R1+0x1ea4], R2 ;  /* 0x001ea40201007387 */ /* 0x002fe80000100800 */
[----:B--2---:R1:W-:Y:S04]  /*3c0e0*/  STL [R1+0x2d2c], R29 ;  /* 0x002d2c1d01007387 */ /* 0x0043e80000100800 */
[----:B---3--:R-:W-:Y:S04]  /*3c0f0*/  STL [R1+0x1e94], R0 ;  /* 0x001e940001007387 */ /* 0x008fe80000100800 */
[----:B-1----:R-:W2:Y:S01]  /*3c100*/  LDL.LU R29, [R1+0x9b8] ;  /* 0x0009b800011d7983 */ /* 0x002ea20000300800 */
[----:B0-----:R-:W-:-:S03]  /*3c110*/  LOP3.LUT R3, R3, 0x7f, RZ, 0xc0, !PT ;  /* 0x0000007f03037812 */ /* 0x001fc600078ec0ff */
        /* <DEDUP_REMOVED lines=29> */
[----:B--2---:R0:W-:Y:S04]  /*3c2f0*/  STS.U8 [R3+UR5], R29 ;  /* 0x0000001d03007988 */ /* 0x0041e80008000005 */
[----:B0-----:R-:W2:Y:S04]  /*3c300*/  LDL.LU R29, [R1+0x2d30] ;  /* 0x002d3000011d7983 */ /* 0x001ea80000300800 */
[----:B---3--:R-:W-:Y:S04]  /*3c310*/  STS.U8 [R3+UR5+0x4800], R7 ;  /* 0x0048000703007988 */ /* 0x008fe80008000005 */
[----:B--2---:R0:W-:Y:S04]  /*3c320*/  STS.U8 [R3+UR5+0x80], R29 ;  /* 0x0000801d03007988 */ /* 0x0041e80008000005 */
[----:B0-----:R-:W2:Y:S04]  /*3c330*/  LDL.LU R29, [R1+0x2d2c] ;  /* 0x002d2c00011d7983 */ /* 0x001ea80000300800 */
[----:B------:R-:W3:Y:S04]  /*3c340*/  LDL.LU R7, [R1+0x518] ;  /* 0x0005180001077983 */ /* 0x000ee80000300800 */
[----:B---3--:R0:W-:Y:S04]  /*3c350*/  STL [R1+0x2d20], R7 ;  /* 0x002d200701007387 */ /* 0x0081e80000100800 */
[----:B0-----:R-:W3:Y:S04]  /*3c360*/  LDL.LU R7, [R1+0x51c] ;  /* 0x00051c0001077983 */ /* 0x001ee80000300800 */
[----:B---3--:R0:W-:Y:S04]  /*3c370*/  STL [R1+0x2d24], R7 ;  /* 0x002d240701007387 */ /* 0x0081e80000100800 */
[----:B0-----:R-:W3:Y:S04]  /*3c380*/  LDL.LU R7, [R1+0x578] ;  /* 0x0005780001077983 */ /* 0x001ee80000300800 */
[----:B----4-:R-:W-:Y:S04]  /*3c390*/  STS.U8 [R3+UR5+0x4880], R6 ;  /* 0x0048800603007988 */ /* 0x010fe80008000005 */
[----:B------:R-:W-:Y:S04]  /*3c3a0*/  STS.U8 [R3+UR5+0x7080], R2 ;  /* 0x0070800203007988 */ /* 0x000fe80008000005 */
[----:B--2---:R-:W-:Y:S04]  /*3c3b0*/  STS.U8 [R3+UR5+0x800], R29 ;  /* 0x0008001d03007988 */ /* 0x004fe80008000005 */
[----:B------:R-:W-:Y:S04]  /*3c3c0*/  STS.U8 [R3+UR5+0x880], R15 ;  /* 0x0008800f03007988 */ /* 0x000fe80008000005 */
[----:B------:R-:W-:Y:S04]  /*3c3d0*/  STS.U8 [R3+UR5+0x1000], R14 ;  /* 0x0010000e03007988 */ /* 0x000fe80008000005 */
[----:B-----5:R-:W-:Y:S04]  /*3c3e0*/  STS.U8 [R3+UR5+0x1080], R0 ;  /* 0x0010800003007988 */ /* 0x020fe80008000005 */
[----:B------:R-:W-:Y:S04]  /*3c3f0*/  STS.U8 [R3+UR5+0x1800], R25 ;  /* 0x0018001903007988 */ /* 0x000fe80008000005 */
[----:B------:R-:W-:Y:S04]  /*3c400*/  STS.U8 [R3+UR5+0x1880], R24 ;  /* 0x0018801803007988 */ /* 0x000fe80008000005 */
[----:B------:R-:W-:Y:S04]  /*3c410*/  STS.U8 [R3+UR5+0x2000], R23 ;  /* 0x0020001703007988 */ /* 0x000fe80008000005 */
[----:B------:R-:W-:Y:S04]  /*3c420*/  STS.U8 [R3+UR5+0x2080], R21 ;  /* 0x0020801503007988 */ /* 0x000fe80008000005 */
[----:B------:R-:W-:Y:S04]  /*3c430*/  STS.U8 [R3+UR5+0x2800], R19 ;  /* 0x0028001303007988 */ /* 0x000fe80008000005 */
[----:B------:R-:W-:Y:S04]  /*3c440*/  STS.U8 [R3+UR5+0x2880], R17 ;  /* 0x0028801103007988 */ /* 0x000fe80008000005 */
[----:B------:R-:W-:Y:S04]  /*3c450*/  STS.U8 [R3+UR5+0x3000], R13 ;  /* 0x0030000d03007988 */ /* 0x000fe80008000005 */
        /* <DEDUP_REMOVED lines=14> */
[----:B------:R0:W-:Y:S04]  /*3c540*/  STS.U8 [R3+UR5+0x3080], R12 ;  /* 0x0030800c03007988 */ /* 0x0001e80008000005 */
[----:B------:R-:W3:Y:S04]  /*3c550*/  LDL.LU R13, [R1+0x25c] ;  /* 0x00025c00010d7983 */ /* 0x000ee80000300800 */
[----:B------:R1:W-:Y:S04]  /*3c560*/  STS.U8 [R3+UR5+0x3800], R11 ;  /* 0x0038000b03007988 */ /* 0x0003e80008000005 */
[----:B------:R0:W-:Y:S04]  /*3c570*/  STS.U8 [R3+UR5+0x3880], R10 ;  /* 0x0038800a03007988 */ /* 0x0001e80008000005 */
[----:B------:R0:W-:Y:S04]  /*3c580*/  STS.U8 [R3+UR5+0x4000], R9 ;  /* 0x0040000903007988 */ /* 0x0001e80008000005 */
[----:B------:R1:W-:Y:S04]  /*3c590*/  STS.U8 [R3+UR5+0x4080], R8 ;  /* 0x0040800803007988 */ /* 0x0003e80008000005 */
[----:B------:R1:W-:Y:S04]  /*3c5a0*/  STS.U8 [R3+UR5+0x5000], R5 ;  /* 0x0050000503007988 */ /* 0x0003e80008000005 */
[----:B0-----:R-:W3:Y:S04]  /*3c5b0*/  LDL.LU R12, [R1+0x258] ;  /* 0x00025800010c7983 */ /* 0x001ee80000300800 */
[----:B-1----:R-:W3:Y:S04]  /*3c5c0*/  LDL.LU R11, [R1+0x21c] ;  /* 0x00021c00010b7983 */ /* 0x002ee80000300800 */
        /* <DEDUP_REMOVED lines=18> */
[----:B0-----:R-:W3:Y:S04]  /*3c6f0*/  LDL.LU R27, [R1+0x14] ;  /* 0x00001400011b7983 */ /* 0x001ee80000300800 */
[----:B-1----:R-:W3:Y:S04]  /*3c700*/  LDL.LU R28, [R1+0x8] ;  /* 0x00000800011c7983 */ /* 0x002ee80000300800 */
[----:B--2---:R0:W-:Y:S04]  /*3c710*/  STS.U8 [R3+UR5+0x7800], R7 ;  /* 0x0078000703007988 */ /* 0x0041e80008000005 */
[----:B0-----:R-:W2:Y:S04]  /*3c720*/  LDL.LU R7, [R1+0x2d28] ;  /* 0x002d280001077983 */ /* 0x001ea80000300800 */
[----:B--2---:R0:W-:Y:S04]  /*3c730*/  STS.U8 [R3+UR5+0x7880], R7 ;  /* 0x0078800703007988 */ /* 0x0041e80008000005 */
[----:B0-----:R-:W2:Y:S04]  /*3c740*/  LDL.LU R7, [R1+0x2d24] ;  /* 0x002d240001077983 */ /* 0x001ea80000300800 */
[----:B--2---:R0:W-:Y:S04]  /*3c750*/  STS.U8 [R3+UR5+0x8000], R7 ;  /* 0x0080000703007988 */ /* 0x0041e80008000005 */
[----:B0-----:R-:W2:Y:S04]  /*3c760*/  LDL.LU R7, [R1+0x2d20] ;  /* 0x002d200001077983 */ /* 0x001ea80000300800 */
[----:B---3--:R-:W-:Y:S04]  /*3c770*/  STS.U8 [R3+UR5+0x8800], R6 ;  /* 0x0088000603007988 */ /* 0x008fe80008000005 */
[----:B----4-:R-:W-:Y:S04]  /*3c780*/  STS.U8 [R3+UR5+0x8880], R2 ;  /* 0x0088800203007988 */ /* 0x010fe80008000005 */
[----:B-----5:R-:W-:Y:S04]  /*3c790*/  STS.U8 [R3+UR5+0x9000], R29 ;  /* 0x0090001d03007988 */ /* 0x020fe80008000005 */
[----:B--2---:R0:W-:Y:S04]  /*3c7a0*/  STS.U8 [R3+UR5+0x8080], R7 ;  /* 0x0080800703007988 */ /* 0x0041e80008000005 */
[----:B0-----:R-:W2:Y:S04]  /*3c7b0*/  LDL.LU R7, [R1+0x2d1c] ;  /* 0x002d1c0001077983 */ /* 0x001ea80000300800 */
[----:B------:R-:W3:Y:S04]  /*3c7c0*/  LDL.LU R6, [R1+0x2d18] ;  /* 0x002d180001067983 */ /* 0x000ee80000300800 */
[----:B------:R-:W4:Y:S04]  /*3c7d0*/  LDL.LU R2, [R1+0x2d14] ;  /* 0x002d140001027983 */ /* 0x000f280000300800 */
[----:B------:R-:W5:Y:S04]  /*3c7e0*/  LDL.LU R29, [R1+0x8d4] ;  /* 0x0008d400011d7983 */ /* 0x000f680000300800 */
[----:B-----5:R0:W-:Y:S04]  /*3c7f0*/  STL [R1+0x2d08], R29 ;  /* 0x002d081d01007387 */ /* 0x0201e80000100800 */
[----:B0-----:R-:W5:Y:S04]  /*3c800*/  LDL.LU R29, [R1+0x974] ;  /* 0x00097400011d7983 */ /* 0x001f680000300800 */
[----:B-----5:R0:W-:Y:S04]  /*3c810*/  STL [R1+0x2d0c], R29 ;  /* 0x002d0c1d01007387 */ /* 0x0201e80000100800 */
[----:B0-----:R-:W5:Y:S04]  /*3c820*/  LDL.LU R29, [R1+0x9b0] ;  /* 0x0009b000011d7983 */ /* 0x001f680000300800 */
[----:B------:R-:W-:Y:S04]  /*3c830*/  STS.U8 [R3+UR5+0x9080], R15 ;  /* 0x0090800f03007988 */ /* 0x000fe80008000005 */
        /* <DEDUP_REMOVED lines=12> */
[----:B-----5:R0:W-:Y:S04]  /*3c900*/  STL [R1+0x2d10], R29 ;  /* 0x002d101d01007387 */ /* 0x0201e80000100800 */
[----:B0-----:R-:W5:Y:S04]  /*3c910*/  LDL.LU R29, [R1+0x9b4] ;  /* 0x0009b400011d7983 */ /* 0x001f680000300800 */
        /* <DEDUP_REMOVED lines=12> */
[----:B------:R0:W-:Y:S04]  /*3c9e0*/  STS.U8 [R3+UR5+0xc800], R9 ;  /* 0x00c8000903007988 */ /* 0x0001e80008000005 */
[----:B------:R-:W5:Y:S04]  /*3c9f0*/  LDL.LU R10, [R1+0x71c] ;  /* 0x00071c00010a7983 */ /* 0x000f680000300800 */
[----:B------:R1:W-:Y:S04]  /*3ca00*/  STS.U8 [R3+UR5+0xc880], R8 ;  /* 0x00c8800803007988 */ /* 0x0003e80008000005 */
[----:B------:R0:W-:Y:S04]  /*3ca10*/  STS.U8 [R3+UR5+0xd000], R5 ;  /* 0x00d0000503007988 */ /* 0x0001e80008000005 */
[----:B------:R0:W-:Y:S04]  /*3ca20*/  STS.U8 [R3+UR5+0xd080], R4 ;  /* 0x00d0800403007988 */ /* 0x0001e80008000005 */
[----:B------:R1:W-:Y:S04]  /*3ca30*/  STS.U8 [R3+UR5+0xd800], R16 ;  /* 0x00d8001003007988 */ /* 0x0003e80008000005 */
[----:B------:R2:W-:Y:S04]  /*3ca40*/  STS.U8 [R3+UR5+0xd880], R18 ;  /* 0x00d8801203007988 */ /* 0x0005e80008000005 */
[----:B0-----:R-:W5:Y:S04]  /*3ca50*/  LDL.LU R9, [R1+0x6d4] ;  /* 0x0006d40001097983 */ /* 0x001f680000300800 */
[----:B-1----:R-:W5:Y:S04]  /*3ca60*/  LDL.LU R8, [R1+0x6d0] ;  /* 0x0006d00001087983 */ /* 0x002f680000300800 */
[----:B------:R-:W5:Y:S04]  /*3ca70*/  LDL.LU R5, [R1+0x694] ;  /* 0x0006940001057983 */ /* 0x000f680000300800 */
[----:B------:R-:W5:Y:S04]  /*3ca80*/  LDL.LU R4, [R1+0x690] ;  /* 0x0006900001047983 */ /* 0x000f680000300800 */
[----:B------:R-:W5:Y:S04]  /*3ca90*/  LDL.LU R16, [R1+0x634] ;  /* 0x0006340001107983 */ /* 0x000f680000300800 */
[----:B------:R0:W-:Y:S04]  /*3caa0*/  STS.U8 [R3+UR5+0xe000], R20 ;  /* 0x00e0001403007988 */ /* 0x0001e80008000005 */
[----:B--2---:R-:W2:Y:S04]  /*3cab0*/  LDL.LU R18, [R1+0x630] ;  /* 0x0006300001127983 */ /* 0x004ea80000300800 */
[----:B------:R1:W-:Y:S04]  /*3cac0*/  STS.U8 [R3+UR5+0xe080], R22 ;  /* 0x00e0801603007988 */ /* 0x0003e80008000005 */
[----:B------:R0:W-:Y:S04]  /*3cad0*/  STS.U8 [R3+UR5+0xe800], R26 ;  /* 0x00e8001a03007988 */ /* 0x0001e80008000005 */
[----:B----4-:R4:W-:Y:S04]  /*3cae0*/  STS.U8 [R3+UR5+0xf080], R2 ;  /* 0x00f0800203007988 */ /* 0x0109e80008000005 */
[----:B------:R1:W-:Y:S04]  /*3caf0*/  STS.U8 [R3+UR5+0xe880], R27 ;  /* 0x00e8801b03007988 */ /* 0x0003e80008000005 */
[----:B------:R3:W-:Y:S04]  /*3cb00*/  STS.U8 [R3+UR5+0xf000], R28 ;  /* 0x00f0001c03007988 */ /* 0x0007e80008000005 */
[----:B0-----:R-:W2:Y:S04]  /*3cb10*/  LDL.LU R20, [R1+0x5f4] ;  /* 0x0005f40001147983 */ /* 0x001ea80000300800 */
[----:B-1----:R-:W2:Y:S04]  /*3cb20*/  LDL.LU R22, [R1+0x5f0] ;  /* 0x0005f00001167983 */ /* 0x002ea80000300800 */
[----:B------:R-:W2:Y:S01]  /*3cb30*/  LDL.LU R26, [R1+0x5b4] ;  /* 0x0005b400011a7983 */ /* 0x000ea20000300800 */
[----:B----4-:R-:W-:-:S03]  /*3cb40*/  LOP3.LUT R2, R3, 0x10, RZ, 0x3c, !PT ;  /* 0x0000001003027812 */ /* 0x010fc600078e3cff */
[----:B------:R-:W4:Y:S04]  /*3cb50*/  LDL.LU R27, [R1+0x5b0] ;  /* 0x0005b000011b7983 */ /* 0x000f280000300800 */
[----:B---3--:R-:W3:Y:S04]  /*3cb60*/  LDL.LU R28, [R1+0x574] ;  /* 0x00057400011c7983 */ /* 0x008ee80000300800 */
[----:B------:R0:W-:Y:S04]  /*3cb70*/  STS.U8 [R3+UR5+0xf800], R6 ;  /* 0x00f8000603007988 */ /* 0x0001e80008000005 */
[----:B------:R1:W-:Y:S04]  /*3cb80*/  STS.U8 [R3+UR5+0xf880], R7 ;  /* 0x00f8800703007988 */ /* 0x0003e80008000005 */
[----:B0-----:R-:W2:Y:S04]  /*3cb90*/  LDL.LU R6, [R1+0x910] ;  /* 0x0009100001067983 */ /* 0x001ea80000300800 */
[----:B-1----:R-:W2:Y:S04]  /*3cba0*/  LDL.LU R7, [R1+0x970] ;  /* 0x0009700001077983 */ /* 0x002ea80000300800 */
[----:B------:R-:W2:Y:S04]  /*3cbb0*/  LDL.LU R3, [R1+0x914] ;  /* 0x0009140001037983 */ /* 0x000ea80000300800 */
[----:B-----5:R0:W-:Y:S04]  /*3cbc0*/  STS.U8 [R2+UR5+0x100], R29 ;  /* 0x0001001d02007988 */ /* 0x0201e80008000005 */
[----:B0-----:R-:W5:Y:S04]  /*3cbd0*/  LDL.LU R29, [R1+0x2d10] ;  /* 0x002d1000011d7983 */ /* 0x001f680000300800 */
[----:B-----5:R0:W-:Y:S04]  /*3cbe0*/  STS.U8 [R2+UR5+0x180], R29 ;  /* 0x0001801d02007988 */ /* 0x0201e80008000005 */
[----:B0-----:R-:W5:Y:S04]  /*3cbf0*/  LDL.LU R29, [R1+0x2d0c] ;  /* 0x002d0c00011d7983 */ /* 0x001f680000300800 */
[----:B---3--:R-:W-:Y:S04]  /*3cc00*/  STS.U8 [R2+UR5+0x7900], R28 ;  /* 0x0079001c02007988 */ /* 0x008fe80008000005 */
[----:B------:R-:W-:Y:S04]  /*3cc10*/  STS.U8 [R2+UR5+0x5100], R9 ;  /* 0x0051000902007988 */ /* 0x000fe80008000005 */
[----:B-----5:R0:W-:Y:S04]  /*3cc20*/  STS.U8 [R2+UR5+0x900], R29 ;  /* 0x0009001d02007988 */ /* 0x0201e80008000005 */
[----:B0-----:R-:W3:Y:S04]  /*3cc30*/  LDL.LU R29, [R1+0x2d08] ;  /* 0x002d0800011d7983 */ /* 0x001ee80000300800 */
[----:B------:R-:W5:Y:S04]  /*3cc40*/  LDL.LU R28, [R1+0x570] ;  /* 0x00057000011c7983 */ /* 0x000f680000300800 */
[----:B------:R-:W2:Y:S04]  /*3cc50*/  LDL.LU R9, [R1+0x4d4] ;  /* 0x0004d40001097983 */ /* 0x000ea80000300800 */
[----:B--2---:R0:W-:Y:S04]  /*3cc60*/  STL [R1+0x2d00], R9 ;  /* 0x002d000901007387 */ /* 0x0041e80000100800 */
[----:B0-----:R-:W2:Y:S04]  /*3cc70*/  LDL.LU R9, [R1+0x510] ;  /* 0x0005100001097983 */ /* 0x001ea80000300800 */
[----:B------:R-:W-:Y:S04]  /*3cc80*/  STS.U8 [R2+UR5+0x5180], R8 ;  /* 0x0051800802007988 */ /* 0x000fe80008000005 */
[----:B------:R-:W-:Y:S04]  /*3cc90*/  STS.U8 [R2+UR5+0x1100], R3 ;  /* 0x0011000302007988 */ /* 0x000fe80008000005 */
[----:B------:R-:W-:Y:S04]  /*3cca0*/  STS.U8 [R2+UR5+0x980], R7 ;  /* 0x0009800702007988 */ /* 0x000fe80008000005 */
[----:B------:R-:W-:Y:S04]  /*3ccb0*/  STS.U8 [R2+UR5+0x1180], R6 ;  /* 0x0011800602007988 */ /* 0x000fe80008000005 */
[----:B---3--:R-:W-:Y:S04]  /*3ccc0*/  STS.U8 [R2+UR5+0x1900], R29 ;  /* 0x0019001d02007988 */ /* 0x008fe80008000005 */
        /* <DEDUP_REMOVED lines=8> */
[----:B--2---:R0:W-:Y:S04]  /*3cd50*/  STL [R1+0x2d04], R9 ;  /* 0x002d040901007387 */ /* 0x0041e80000100800 */
[----:B0-----:R-:W2:Y:S04]  /*3cd60*/  LDL.LU R9, [R1+0x514] ;  /* 0x0005140001097983 */ /* 0x001ea80000300800 */
        /* <DEDUP_REMOVED lines=25> */
[----:B----4-:R-:W4:Y:S04]  /*3cf00*/  LDL.LU R5, [R1+0x138] ;  /* 0x0001380001057983 */ /* 0x010f280000300800 */
[----:B------:R1:W-:Y:S04]  /*3cf10*/  STS.U8 [R2+UR5+0x6100], R16 ;  /* 0x0061001002007988 */ /* 0x0003e80008000005 */
[----:B------:R0:W-:Y:S04]  /*3cf20*/  STS.U8 [R2+UR5+0x6180], R18 ;  /* 0x0061801202007988 */ /* 0x0001e80008000005 */
[----:B------:R0:W-:Y:S04]  /*3cf30*/  STS.U8 [R2+UR5+0x6900], R20 ;  /* 0x0069001402007988 */ /* 0x0001e80008000005 */
[----:B------:R1:W-:Y:S04]  /*3cf40*/  STS.U8 [R2+UR5+0x6980], R22 ;  /* 0x0069801602007988 */ /* 0x0003e80008000005 */
[----:B------:R5:W-:Y:S04]  /*3cf50*/  STS.U8 [R2+UR5+0x7100], R26 ;  /* 0x0071001a02007988 */ /* 0x000be80008000005 */
[----:B0-----:R-:W4:Y:S04]  /*3cf60*/  LDL.LU R4, [R1+0x8c] ;  /* 0x00008c0001047983 */ /* 0x001f280000300800 */
[----:B-1----:R-:W4:Y:S04]  /*3cf70*/  LDL.LU R16, [R1+0x58] ;  /* 0x0000580001107983 */ /* 0x002f280000300800 */
[----:B------:R-:W4:Y:S04]  /*3cf80*/  LDL.LU R18, [R1+0x28] ;  /* 0x0000280001127983 */ /* 0x000f280000300800 */
[----:B------:R-:W4:Y:S04]  /*3cf90*/  LDL.LU R20, [R1+0x24] ;  /* 0x0000240001147983 */ /* 0x000f280000300800 */
[----:B------:R-:W4:Y:S04]  /*3cfa0*/  LDL.LU R22, [R1+0x10] ;  /* 0x0000100001167983 */ /* 0x000f280000300800 */
[----:B------:R0:W-:Y:S04]  /*3cfb0*/  STS.U8 [R2+UR5+0x7180], R27 ;  /* 0x0071801b02007988 */ /* 0x0001e80008000005 */
[----:B-----5:R-:W5:Y:S04]  /*3cfc0*/  LDL.LU R26, [R1+0xc] ;  /* 0x00000c00011a7983 */ /* 0x020f680000300800 */
[----:B------:R1:W-:Y:S04]  /*3cfd0*/  STS.U8 [R2+UR5+0x7980], R28 ;  /* 0x0079801c02007988 */ /* 0x0003e80008000005 */
[----:B0-----:R-:W4:Y:S04]  /*3cfe0*/  LDL.LU R27, [R1+0x50] ;  /* 0x00005000011b7983 */ /* 0x001f280000300800 */
[----:B-1----:R-:W4:Y:S04]  /*3cff0*/  LDL.LU R28, [R1+0x48] ;  /* 0x00004800011c7983 */ /* 0x002f280000300800 */
[----:B--2---:R0:W-:Y:S04]  /*3d000*/  STS.U8 [R2+UR5+0x8100], R9 ;  /* 0x0081000902007988 */ /* 0x0041e80008000005 */
[----:B0-----:R-:W2:Y:S04]  /*3d010*/  LDL.LU R9, [R1+0x2d04] ;  /* 0x002d040001097983 */ /* 0x001ea80000300800 */
[----:B---3--:R0:W-:Y:S02]  /*3d020*/  STS.U8 [R2+UR5+0x9100], R3 ;  /* 0x0091000302007988 */ /* 0x0081e40008000005 */
[----:B0-----:R-:W0:Y:S02]  /*3d030*/  S2R R3, SR_TID.X ;  /* 0x0000000000037919 */ /* 0x001e240000002100 */
[----:B--2---:R1:W-:Y:S04]  /*3d040*/  STS.U8 [R2+UR5+0x8180], R9 ;  /* 0x0081800902007988 */ /* 0x0043e80008000005 */
[----:B-1----:R-:W2:Y:S01]  /*3d050*/  LDL.LU R9, [R1+0x2d00] ;  /* 0x002d000001097983 */ /* 0x002ea20000300800 */
[----:B0-----:R-:W-:-:S03]  /*3d060*/  LOP3.LUT R3, R3, 0x7f, RZ, 0xc0, !PT ;  /* 0x0000007f03037812 */ /* 0x001fc600078ec0ff */
[----:B------:R-:W-:Y:S04]  /*3d070*/  STS.U8 [R2+UR5+0x8980], R8 ;  /* 0x0089800802007988 */ /* 0x000fe80008000005 */
[----:B------:R0:W-:Y:S02]  /*3d080*/  STS.U8 [R2+UR5+0x9900], R6 ;  /* 0x0099000602007988 */ /* 0x0001e40008000005 */
[----:B0-----:R-:W-:Y:S02]  /*3d090*/  LOP3.LUT R6, R3, 0x20, RZ, 0x3c, !PT ;  /* 0x0000002003067812 */ /* 0x001fe400078e3cff */
[----:B--2---:R0:W-:Y:S04]  /*3d0a0*/  STS.U8 [R2+UR5+0x8900], R9 ;  /* 0x0089000902007988 */ /* 0x0041e80008000005 */
[----:B0-----:R-:W2:Y:S04]  /*3d0b0*/  LDL.LU R9, [R1+0x2cfc] ;  /* 0x002cfc0001097983 */ /* 0x001ea80000300800 */
[----:B------:R-:W3:Y:S04]  /*3d0c0*/  LDL.LU R8, [R1+0x2cf8] ;  /* 0x002cf80001087983 */ /* 0x000ee80000300800 */
[----:B------:R-:W2:Y:S04]  /*3d0d0*/  LDL.LU R3, [R1+0x8cc] ;  /* 0x0008cc0001037983 */ /* 0x000ea80000300800 */
[----:B--2---:R0:W-:Y:S04]  /*3d0e0*/  STL [R1+0x2cec], R3 ;  /* 0x002cec0301007387 */ /* 0x0041e80000100800 */
[----:B0-----:R-:W2:Y:S04]  /*3d0f0*/  LDL.LU R3, [R1+0x96c] ;  /* 0x00096c0001037983 */ /* 0x001ea80000300800 */
[----:B--2---:R0:W-:Y:S04]  /*3d100*/  STL [R1+0x2cf0], R3 ;  /* 0x002cf00301007387 */ /* 0x0041e80000100800 */
[----:B0-----:R-:W2:Y:S04]  /*3d110*/  LDL.LU R3, [R1+0x9a8] ;  /* 0x0009a80001037983 */ /* 0x001ea80000300800 */
        /* <DEDUP_REMOVED lines=27> */
[----:B------:R0:W-:Y:S04]  /*3d2d0*/  STS.U8 [R2+UR5+0xc980], R11 ;  /* 0x00c9800b02007988 */ /* 0x0001e80008000005 */
[----:B------:R-:W2:Y:S04]  /*3d2e0*/  LDL.LU R12, [R1+0x710] ;  /* 0x00071000010c7983 */ /* 0x000ea80000300800 */
[----:B------:R1:W-:Y:S04]  /*3d2f0*/  STS.U8 [R2+UR5+0xd100], R10 ;  /* 0x00d1000a02007988 */ /* 0x0003e80008000005 */
[----:B----4-:R4:W-:Y:S04]  /*3d300*/  STS.U8 [R2+UR5+0xd180], R5 ;  /* 0x00d1800502007988 */ /* 0x0109e80008000005 */
[----:B------:R0:W-:Y:S04]  /*3d310*/  STS.U8 [R2+UR5+0xd900], R4 ;  /* 0x00d9000402007988 */ /* 0x0001e80008000005 */
[----:B------:R1:W-:Y:S04]  /*3d320*/  STS.U8 [R2+UR5+0xd980], R16 ;  /* 0x00d9801002007988 */ /* 0x0003e80008000005 */
[----:B------:R3:W-:Y:S04]  /*3d330*/  STS.U8 [R2+UR5+0xe100], R18 ;  /* 0x00e1001202007988 */ /* 0x0007e80008000005 */
[----:B0-----:R-:W2:Y:S04]  /*3d340*/  LDL.LU R11, [R1+0x6cc] ;  /* 0x0006cc00010b7983 */ /* 0x001ea80000300800 */
[----:B-1----:R-:W2:Y:S04]  /*3d350*/  LDL.LU R10, [R1+0x6c8] ;  /* 0x0006c800010a7983 */ /* 0x002ea80000300800 */
[----:B----4-:R-:W4:Y:S04]  /*3d360*/  LDL.LU R5, [R1+0x68c] ;  /* 0x00068c0001057983 */ /* 0x010f280000300800 */
[----:B------:R-:W4:Y:S04]  /*3d370*/  LDL.LU R4, [R1+0x688] ;  /* 0x0006880001047983 */ /* 0x000f280000300800 */
[----:B------:R-:W4:Y:S04]  /*3d380*/  LDL.LU R16, [R1+0x62c] ;  /* 0x00062c0001107983 */ /* 0x000f280000300800 */
[----:B------:R0:W-:Y:S04]  /*3d390*/  STS.U8 [R2+UR5+0xe180], R20 ;  /* 0x00e1801402007988 */ /* 0x0001e80008000005 */
[----:B---3--:R-:W3:Y:S04]  /*3d3a0*/  LDL.LU R18, [R1+0x628] ;  /* 0x0006280001127983 */ /* 0x008ee80000300800 */
[----:B------:R1:W-:Y:S04]  /*3d3b0*/  STS.U8 [R2+UR5+0xe900], R22 ;  /* 0x00e9001602007988 */ /* 0x0003e80008000005 */
[----:B-----5:R5:W-:Y:S04]  /*3d3c0*/  STS.U8 [R2+UR5+0xe980], R26 ;  /* 0x00e9801a02007988 */ /* 0x020be80008000005 */
[----:B------:R0:W-:Y:S04]  /*3d3d0*/  STS.U8 [R2+UR5+0xf100], R27 ;  /* 0x00f1001b02007988 */ /* 0x0001e80008000005 */
[----:B------:R1:W-:Y:S04]  /*3d3e0*/  STS.U8 [R2+UR5+0xf180], R28 ;  /* 0x00f1801c02007988 */ /* 0x0003e80008000005 */
[----:B------:R5:W-:Y:S04]  /*3d3f0*/  STS.U8 [R2+UR5+0xf900], R8 ;  /* 0x00f9000802007988 */ /* 0x000be80008000005 */
[----:B0-----:R-:W3:Y:S04]  /*3d400*/  LDL.LU R20, [R1+0x5ec] ;  /* 0x0005ec0001147983 */ /* 0x001ee80000300800 */
[----:B-1----:R-:W3:Y:S04]  /*3d410*/  LDL.LU R22, [R1+0x5e8] ;  /* 0x0005e80001167983 */ /* 0x002ee80000300800 */
[----:B-----5:R-:W5:Y:S04]  /*3d420*/  LDL.LU R26, [R1+0x5ac] ;  /* 0x0005ac00011a7983 */ /* 0x020f680000300800 */
[----:B------:R-:W3:Y:S04]  /*3d430*/  LDL.LU R27, [R1+0x5a8] ;  /* 0x0005a800011b7983 */ /* 0x000ee80000300800 */
[----:B------:R-:W3:Y:S04]  /*3d440*/  LDL.LU R28, [R1+0x56c] ;  /* 0x00056c00011c7983 */ /* 0x000ee80000300800 */
[----:B------:R-:W3:Y:S04]  /*3d450*/  LDL.LU R8, [R1+0x908] ;  /* 0x0009080001087983 */ /* 0x000ee80000300800 */
[----:B------:R0:W-:Y:S04]  /*3d460*/  STS.U8 [R2+UR5+0xf980], R9 ;  /* 0x00f9800902007988 */ /* 0x0001e80008000005 */
[----:B0-----:R-:W3:Y:S04]  /*3d470*/  LDL.LU R9, [R1+0x968] ;  /* 0x0009680001097983 */ /* 0x001ee80000300800 */
[----:B------:R-:W3:Y:S04]  /*3d480*/  LDL.LU R2, [R1+0x90c] ;  /* 0x00090c0001027983 */ /* 0x000ee80000300800 */
[----:B--2---:R0:W-:Y:S04]  /*3d490*/  STS.U8 [R6+UR5+0x200], R3 ;  /* 0x0002000306007988 */ /* 0x0041e80008000005 */
[----:B0-----:R-:W2:Y:S04]  /*3d4a0*/  LDL.LU R3, [R1+0x2cf4] ;  /* 0x002cf40001037983 */ /* 0x001ea80000300800 */
[----:B--2---:R0:W-:Y:S04]  /*3d4b0*/  STS.U8 [R6+UR5+0x280], R3 ;  /* 0x0002800306007988 */ /* 0x0041e80008000005 */
[----:B0-----:R-:W2:Y:S04]  /*3d4c0*/  LDL.LU R3, [R1+0x2cf0] ;  /* 0x002cf00001037983 */ /* 0x001ea80000300800 */
[----:B---3--:R-:W-:Y:S04]  /*3d4d0*/  STS.U8 [R6+UR5+0x7a00], R28 ;  /* 0x007a001c06007988 */ /* 0x008fe80008000005 */
[----:B------:R-:W-:Y:S04]  /*3d4e0*/  STS.U8 [R6+UR5+0x5200], R11 ;  /* 0x0052000b06007988 */ /* 0x000fe80008000005 */
[----:B--2---:R0:W-:Y:S04]  /*3d4f0*/  STS.U8 [R6+UR5+0xa00], R3 ;  /* 0x000a000306007988 */ /* 0x0041e80008000005 */
[----:B0-----:R-:W2:Y:S04]  /*3d500*/  LDL.LU R3, [R1+0x2cec] ;  /* 0x002cec0001037983 */ /* 0x001ea80000300800 */
[----:B------:R-:W3:Y:S04]  /*3d510*/  LDL.LU R28, [R1+0x568] ;  /* 0x00056800011c7983 */ /* 0x000ee80000300800 */
[----:B------:R-:W2:Y:S04]  /*3d520*/  LDL.LU R11, [R1+0x4cc] ;  /* 0x0004cc00010b7983 */ /* 0x000ea80000300800 */
        /* <DEDUP_REMOVED lines=32> */
[----:B------:R0:W-:Y:S04]  /*3d730*/  STS.U8 [R6+UR5+0x4280], R17 ;  /* 0x0042801106007988 */ /* 0x0001e80008000005 */
[----:B------:R0:W-:Y:S04]  /*3d740*/  STS.U8 [R6+UR5+0x4a00], R13 ;  /* 0x004a000d06007988 */ /* 0x0001e80008000005 */
[----:B------:R1:W-:Y:S04]  /*3d750*/  STS.U8 [R6+UR5+0x4a80], R12 ;  /* 0x004a800c06007988 */ /* 0x0003e80008000005 */
[----:B----4-:R4:W-:Y:S04]  /*3d760*/  STS.U8 [R6+UR5+0x5a00], R5 ;  /* 0x005a000506007988 */ /* 0x0109e80008000005 */
[----:B0-----:R-:W2:Y:S04]  /*3d770*/  LDL.LU R21, [R1+0x20c] ;  /* 0x00020c0001157983 */ /* 0x001ea80000300800 */
[----:B-1----:R-:W2:Y:S04]  /*3d780*/  LDL.LU R19, [R1+0x208] ;  /* 0x0002080001137983 */ /* 0x002ea80000300800 */
[----:B------:R-:W2:Y:S04]  /*3d790*/  LDL.LU R17, [R1+0x184] ;  /* 0x0001840001117983 */ /* 0x000ea80000300800 */
[----:B------:R-:W2:Y:S04]  /*3d7a0*/  LDL.LU R13, [R1+0x180] ;  /* 0x00018000010d7983 */ /* 0x000ea80000300800 */
[----:B------:R-:W2:Y:S04]  /*3d7b0*/  LDL.LU R12, [R1+0x134] ;  /* 0x00013400010c7983 */ /* 0x000ea80000300800 */
[----:B------:R0:W-:Y:S04]  /*3d7c0*/  STS.U8 [R6+UR5+0x5a80], R4 ;  /* 0x005a800406007988 */ /* 0x0001e80008000005 */
[----:B----4-:R-:W4:Y:S04]  /*3d7d0*/  LDL.LU R5, [R1+0x130] ;  /* 0x0001300001057983 */ /* 0x010f280000300800 */
[----:B------:R1:W-:Y:S04]  /*3d7e0*/  STS.U8 [R6+UR5+0x6200], R16 ;  /* 0x0062001006007988 */ /* 0x0003e80008000005 */
[----:B------:R0:W-:Y:S04]  /*3d7f0*/  STS.U8 [R6+UR5+0x6280], R18 ;  /* 0x0062801206007988 */ /* 0x0001e80008000005 */
[----:B------:R0:W-:Y:S04]  /*3d800*/  STS.U8 [R6+UR5+0x6a00], R20 ;  /* 0x006a001406007988 */ /* 0x0001e80008000005 */
[----:B------:R1:W-:Y:S04]  /*3d810*/  STS.U8 [R6+UR5+0x6a80], R22 ;  /* 0x006a801606007988 */ /* 0x0003e80008000005 */
[----:B-----5:R5:W-:Y:S04]  /*3d820*/  STS.U8 [R6+UR5+0x7200], R26 ;  /* 0x0072001a06007988 */ /* 0x020be80008000005 */
[----:B0-----:R-:W4:Y:S04]  /*3d830*/  LDL.LU R4, [R1+0xcc] ;  /* 0x0000cc0001047983 */ /* 0x001f280000300800 */
[----:B-1----:R-:W4:Y:S04]  /*3d840*/  LDL.LU R16, [R1+0xc8] ;  /* 0x0000c80001107983 */ /* 0x002f280000300800 */
[----:B------:R-:W4:Y:S04]  /*3d850*/  LDL.LU R18, [R1+0xc4] ;  /* 0x0000c40001127983 */ /* 0x000f280000300800 */
[----:B------:R-:W4:Y:S04]  /*3d860*/  LDL.LU R20, [R1+0x98] ;  /* 0x0000980001147983 */ /* 0x000f280000300800 */
[----:B------:R-:W4:Y:S04]  /*3d870*/  LDL.LU R22, [R1+0x88] ;  /* 0x0000880001167983 */ /* 0x000f280000300800 */
[----:B------:R0:W-:Y:S04]  /*3d880*/  STS.U8 [R6+UR5+0x7280], R27 ;  /* 0x0072801b06007988 */ /* 0x0001e80008000005 */
[----:B-----5:R-:W5:Y:S04]  /*3d890*/  LDL.LU R26, [R1+0x84] ;  /* 0x00008400011a7983 */ /* 0x020f680000300800 */
[----:B---3--:R1:W-:Y:S04]  /*3d8a0*/  STS.U8 [R6+UR5+0x7a80], R28 ;  /* 0x007a801c06007988 */ /* 0x0083e80008000005 */
[----:B0-----:R-:W3:Y:S04]  /*3d8b0*/  LDL.LU R27, [R1+0x44] ;  /* 0x00004400011b7983 */ /* 0x001ee80000300800 */
[----:B-1----:R-:W3:Y:S04]  /*3d8c0*/  LDL.LU R28, [R1+0x38] ;  /* 0x00003800011c7983 */ /* 0x002ee80000300800 */
[----:B--2---:R0:W-:Y:S04]  /*3d8d0*/  STS.U8 [R6+UR5+0x8200], R11 ;  /* 0x0082000b06007988 */ /* 0x0041e80008000005 */
[----:B0-----:R-:W2:Y:S04]  /*3d8e0*/  LDL.LU R11, [R1+0x2ce8] ;  /* 0x002ce800010b7983 */ /* 0x001ea80000300800 */
[----:B------:R0:W-:Y:S02]  /*3d8f0*/  STS.U8 [R6+UR5+0x9200], R3 ;  /* 0x0092000306007988 */ /* 0x0001e40008000005 */
        /* <DEDUP_REMOVED lines=9> */
[----:B------:R-:W2:Y:S04]  /*3d990*/  LDL.LU R10, [R1+0x2cdc] ;  /* 0x002cdc00010a7983 */ /* 0x000ea80000300800 */
        /* <DEDUP_REMOVED lines=64> */
[----:B------:R-:W-:Y:S04]  /*3dda0*/  STS.U8 [R2+UR5+0x1300], R10 ;  /* 0x0013000a02007988 */ /* 0x000fe80008000005 */
[----:B------:R-:W-:Y:S04]  /*3ddb0*/  STS.U8 [R2+UR5+0x1b00], R9 ;  /* 0x001b000902007988 */ /* 0x000fe80008000005 */
[----:B--2---:R-:W-:Y:S04]  /*3ddc0*/  STS.U8 [R2+UR5+0x1380], R3 ;  /* 0x0013800302007988 */ /* 0x004fe80008000005 */
[----:B------:R-:W-:Y:S04]  /*3ddd0*/  STS.U8 [R2+UR5+0x1b80], R8 ;  /* 0x001b800802007988 */ /* 0x000fe80008000005 */
[----:B------:R0:W-:Y:S04]  /*3dde0*/  STS.U8 [R2+UR5+0x7300], R27 ;  /* 0x0073001b02007988 */ /* 0x0001e80008000005 */
[----:B------:R1:W-:Y:S04]  /*3ddf0*/  STS.U8 [R2+UR5+0x4b80], R13 ;  /* 0x004b800d02007988 */ /* 0x0003e80008000005 */
[----:B0-----:R-:W2:Y:S04]  /*3de00*/  LDL.LU R27, [R1+0x564] ;  /* 0x00056400011b7983 */ /* 0x001ea80000300800 */
[----:B-1----:R-:W3:Y:S04]  /*3de10*/  LDL.LU R13, [R1+0x500] ;  /* 0x00050000010d7983 */ /* 0x002ee80000300800 */
[----:B---3--:R0:W-:Y:S04]  /*3de20*/  STL [R1+0x2ccc], R13 ;  /* 0x002ccc0d01007387 */ /* 0x0081e80000100800 */
[----:B0-----:R-:W3:Y:S04]  /*3de30*/  LDL.LU R13, [R1+0x504] ;  /* 0x00050400010d7983 */ /* 0x001ee80000300800 */
        /* <DEDUP_REMOVED lines=11> */
[----:B0-----:R-:W3:Y:S04]  /*3def0*/  LDL.LU R13, [R1+0x560] ;  /* 0x00056000010d7983 */ /* 0x001ee80000300800 */
        /* <DEDUP_REMOVED lines=19> */
[----:B----4-:R4:W-:Y:S04]  /*3e030*/  STS.U8 [R2+UR5+0x5380], R5 ;  /* 0x0053800502007988 */ /* 0x0109e80008000005 */
[----:B------:R1:W-:Y:S04]  /*3e040*/  STS.U8 [R2+UR5+0x5b00], R4 ;  /* 0x005b000402007988 */ /* 0x0003e80008000005 */
[----:B------:R2:W-:Y:S04]  /*3e050*/  STS.U8 [R2+UR5+0x5b80], R16 ;  /* 0x005b801002007988 */ /* 0x0005e80008000005 */
[----:B0-----:R-:W3:Y:S04]  /*3e060*/  LDL.LU R21, [R1+0x17c] ;  /* 0x00017c0001157983 */ /* 0x001ee80000300800 */
[----:B-1----:R-:W3:Y:S04]  /*3e070*/  LDL.LU R19, [R1+0x178] ;  /* 0x0001780001137983 */ /* 0x002ee80000300800 */
[----:B------:R-:W3:Y:S04]  /*3e080*/  LDL.LU R17, [R1+0x12c] ;  /* 0x00012c0001117983 */ /* 0x000ee80000300800 */
[----:B----4-:R-:W4:Y:S04]  /*3e090*/  LDL.LU R5, [R1+0x128] ;  /* 0x0001280001057983 */ /* 0x010f280000300800 */
[----:B------:R-:W4:Y:S04]  /*3e0a0*/  LDL.LU R4, [R1+0xd4] ;  /* 0x0000d40001047983 */ /* 0x000f280000300800 */
[----:B------:R0:W-:Y:S04]  /*3e0b0*/  STS.U8 [R2+UR5+0x6300], R18 ;  /* 0x0063001202007988 */ /* 0x0001e80008000005 */
[----:B--2---:R-:W2:Y:S04]  /*3e0c0*/  LDL.LU R16, [R1+0xd0] ;  /* 0x0000d00001107983 */ /* 0x004ea80000300800 */
[----:B------:R1:W-:Y:S04]  /*3e0d0*/  STS.U8 [R2+UR5+0x6380], R20 ;  /* 0x0063801402007988 */ /* 0x0003e80008000005 */
[----:B------:R0:W-:Y:S04]  /*3e0e0*/  STS.U8 [R2+UR5+0x6b00], R22 ;  /* 0x006b001602007988 */ /* 0x0001e80008000005 */
[----:B-----5:R5:W-:Y:S04]  /*3e0f0*/  STS.U8 [R2+UR5+0x6b80], R26 ;  /* 0x006b801a02007988 */ /* 0x020be80008000005 */
[----:B------:R5:W-:Y:S04]  /*3e100*/  STS.U8 [R2+UR5+0x7b00], R27 ;  /* 0x007b001b02007988 */ /* 0x000be80008000005 */
[----:B0-----:R-:W2:Y:S04]  /*3e110*/  LDL.LU R18, [R1+0xc0] ;  /* 0x0000c00001127983 */ /* 0x001ea80000300800 */
[----:B-1----:R-:W2:Y:S04]  /*3e120*/  LDL.LU R20, [R1+0xbc] ;  /* 0x0000bc0001147983 */ /* 0x002ea80000300800 */
[----:B------:R-:W2:Y:S04]  /*3e130*/  LDL.LU R22, [R1+0x80] ;  /* 0x0000800001167983 */ /* 0x000ea80000300800 */
[----:B-----5:R-:W5:Y:S04]  /*3e140*/  LDL.LU R26, [R1+0x7c] ;  /* 0x00007c00011a7983 */ /* 0x020f680000300800 */
[----:B------:R-:W2:Y:S04]  /*3e150*/  LDL.LU R27, [R1] ;  /* 0x00000000011b7983 */ /* 0x000ea80000300800 */
[----:B---3--:R0:W-:Y:S04]  /*3e160*/  STS.U8 [R2+UR5+0x7b80], R13 ;  /* 0x007b800d02007988 */ /* 0x0081e80008000005 */
[----:B0-----:R-:W3:Y:S04]  /*3e170*/  LDL.LU R13, [R1+0x2cd0] ;  /* 0x002cd000010d7983 */ /* 0x001ee80000300800 */
[----:B------:R0:W-:Y:S02]  /*3e180*/  STS.U8 [R2+UR5+0x9300], R3 ;  /* 0x0093000302007988 */ /* 0x0001e40008000005 */
[----:B0-----:R-:W0:Y:S02]  /*3e190*/  S2R R3, SR_TID.X ;  /* 0x0000000000037919 */ /* 0x001e240000002100 */
[----:B---3--:R1:W-:Y:S04]  /*3e1a0*/  STS.U8 [R2+UR5+0x8300], R13 ;  /* 0x0083000d02007988 */ /* 0x0083e80008000005 */
[----:B-1----:R-:W3:Y:S01]  /*3e1b0*/  LDL.LU R13, [R1+0x2ccc] ;  /* 0x002ccc00010d7983 */ /* 0x002ee20000300800 */
[----:B0-----:R-:W-:-:S03]  /*3e1c0*/  LOP3.LUT R3, R3, 0x7f, RZ, 0xc0, !PT ;  /* 0x0000007f03037812 */ /* 0x001fc600078ec0ff */
[----:B------:R-:W-:Y:S04]  /*3e1d0*/  STS.U8 [R2+UR5+0x8b00], R12 ;  /* 0x008b000c02007988 */ /* 0x000fe80008000005 */
[----:B------:R-:W-:Y:S04]  /*3e1e0*/  STS.U8 [R2+UR5+0x8b80], R28 ;  /* 0x008b801c02007988 */ /* 0x000fe80008000005 */
[----:B------:R0:W-:Y:S02]  /*3e1f0*/  STS.U8 [R2+UR5+0x9b00], R6 ;  /* 0x009b000602007988 */ /* 0x0001e40008000005 */
[----:B0-----:R-:W-:-:S02]  /*3e200*/  LOP3.LUT R6, R3, 0x40, RZ, 0x3c, !PT ;  /* 0x0000004003067812 */ /* 0x001fc400078e3cff */
[----:B---3--:R0:W-:Y:S04]  /*3e210*/  STS.U8 [R2+UR5+0x8380], R13 ;  /* 0x0083800d02007988 */ /* 0x0081e80008000005 */
[----:B0-----:R-:W3:Y:S04]  /*3e220*/  LDL.LU R13, [R1+0x2cc8] ;  /* 0x002cc800010d7983 */ /* 0x001ee80000300800 */
[----:B------:R-:W2:Y:S04]  /*3e230*/  LDL.LU R12, [R1+0x2cc4] ;  /* 0x002cc400010c7983 */ /* 0x000ea80000300800 */
[----:B------:R-:W2:Y:S04]  /*3e240*/  LDL.LU R28, [R1+0x2cc0] ;  /* 0x002cc000011c7983 */ /* 0x000ea80000300800 */
[----:B------:R-:W2:Y:S04]  /*3e250*/  LDL.LU R3, [R1+0x8f8] ;  /* 0x0008f80001037983 */ /* 0x000ea80000300800 */
        /* <DEDUP_REMOVED lines=31> */
[----:B----4-:R1:W-:Y:S04]  /*3e450*/  STS.U8 [R2+UR5+0xd380], R5 ;  /* 0x00d3800502007988 */ /* 0x0103e80008000005 */
[----:B------:R4:W-:Y:S04]  /*3e460*/  STS.U8 [R2+UR5+0xdb00], R4 ;  /* 0x00db000402007988 */ /* 0x0009e80008000005 */
        /* <DEDUP_REMOVED lines=10> */
[----:B-----5:R1:W-:Y:S04]  /*3e510*/  STS.U8 [R2+UR5+0xeb80], R26 ;  /* 0x00eb801a02007988 */ /* 0x0203e80008000005 */
[----:B------:R5:W-:Y:S04]  /*3e520*/  STS.U8 [R2+UR5+0xf300], R27 ;  /* 0x00f3001b02007988 */ /* 0x000be80008000005 */
        /* <DEDUP_REMOVED lines=9> */
[----:B------:R-:W3:Y:S04]  /*3e5c0*/  LDL.LU R2, [R1+0x95c] ;  /* 0x00095c0001027983 */ /* 0x000ee80000300800 */
[----:B--2---:R0:W-:Y:S04]  /*3e5d0*/  STS.U8 [R6+UR5+0x400], R3 ;  /* 0x0004000306007988 */ /* 0x0041e80008000005 */
[----:B0-----:R-:W2:Y:S04]  /*3e5e0*/  LDL.LU R3, [R1+0x2cbc] ;  /* 0x002cbc0001037983 */ /* 0x001ea80000300800 */
[----:B------:R0:W-:Y:S04]  /*3e5f0*/  STS.U8 [R6+UR5+0x4c80], R19 ;  /* 0x004c801306007988 */ /* 0x0001e80008000005 */
[----:B0-----:R-:W2:Y:S04]  /*3e600*/  LDL.LU R19, [R1+0x4fc] ;  /* 0x0004fc0001137983 */ /* 0x001ea80000300800 */
[----:B--2---:R0:W-:Y:S04]  /*3e610*/  STL [R1+0x2cb0], R19 ;  /* 0x002cb01301007387 */ /* 0x0041e80000100800 */
[----:B0-----:R-:W2:Y:S04]  /*3e620*/  LDL.LU R19, [R1+0x550] ;  /* 0x0005500001137983 */ /* 0x001ea80000300800 */
[----:B--2---:R0:W-:Y:S04]  /*3e630*/  STL [R1+0x2cb4], R19 ;  /* 0x002cb41301007387 */ /* 0x0041e80000100800 */
[----:B0-----:R-:W2:Y:S04]  /*3e640*/  LDL.LU R19, [R1+0x558] ;  /* 0x0005580001137983 */ /* 0x001ea80000300800 */
[----:B------:R-:W-:Y:S04]  /*3e650*/  STS.U8 [R6+UR5+0x5400], R17 ;  /* 0x0054001106007988 */ /* 0x000fe80008000005 */
[----:B---3--:R-:W-:Y:S04]  /*3e660*/  STS.U8 [R6+UR5+0x6c80], R26 ;  /* 0x006c801a06007988 */ /* 0x008fe80008000005 */
        /* <DEDUP_REMOVED lines=61> */
[----:B-----5:R-:W-:Y:S04]  /*3ea40*/  STS.U8 [R6+UR5+0x8c00], R26 ;  /* 0x008c001a06007988 */ /* 0x020fe80008000005 */
[----:B------:R-:W-:Y:S04]  /*3ea50*/  STS.U8 [R6+UR5+0x8c80], R27 ;  /* 0x008c801b06007988 */ /* 0x000fe80008000005 */
[----:B------:R-:W-:Y:S04]  /*3ea60*/  STS.U8 [R6+UR5+0x9480], R13 ;  /* 0x0094800d06007988 */ /* 0x000fe80008000005 */
[----:B--2---:R0:W-:Y:S04]  /*3ea70*/  STS.U8 [R6+UR5+0x8400], R19 ;  /* 0x0084001306007988 */ /* 0x0041e80008000005 */
[----:B0-----:R-:W2:Y:S04]  /*3ea80*/  LDL.LU R19, [R1+0x2cac] ;  /* 0x002cac0001137983 */ /* 0x001ea80000300800 */
[----:B------:R-:W3:Y:S04]  /*3ea90*/  LDL.LU R17, [R1+0x2ca8] ;  /* 0x002ca80001117983 */ /* 0x000ee80000300800 */
[----:B------:R-:W5:Y:S04]  /*3eaa0*/  LDL.LU R26, [R1+0x2ca4] ;  /* 0x002ca400011a7983 */ /* 0x000f680000300800 */
        /* <DEDUP_REMOVED lines=14> */
[----:B----4-:R-:W-:Y:S04]  /*3eb90*/  STS.U8 [R6+UR5+0xcc80], R24 ;  /* 0x00cc801806007988 */ /* 0x010fe80008000005 */
        /* <DEDUP_REMOVED lines=27> */
[----:B------:R-:W4:Y:S01]  /*3ed50*/  LDL.LU R18, [R1+0x5d4] ;  /* 0x0005d40001127983 */ /* 0x000f220000300800 */
[----:B------:R-:W0:Y:S03]  /*3ed60*/  S2R R3, SR_TID.X ;  /* 0x0000000000037919 */ /* 0x000e260000002100 */
[----:B------:R1:W-:Y:S04]  /*3ed70*/  STS.U8 [R6+UR5+0xec00], R20 ;  /* 0x00ec001406007988 */ /* 0x0003e80008000005 */
[----:B------:R-:W-:Y:S04]  /*3ed80*/  STS.U8 [R6+UR5+0x9c00], R2 ;  /* 0x009c000206007988 */ /* 0x000fe80008000005 */
[----:B------:R1:W-:Y:S04]  /*3ed90*/  STS.U8 [R6+UR5+0xec80], R22 ;  /* 0x00ec801606007988 */ /* 0x0003e80008000005 */
[----:B------:R0:W-:Y:S04]  /*3eda0*/  STS.U8 [R6+UR5+0xf400], R27 ;  /* 0x00f4001b06007988 */ /* 0x0001e80008000005 */
[----:B-----5:R5:W-:Y:S04]  /*3edb0*/  STS.U8 [R6+UR5+0xf480], R26 ;  /* 0x00f4801a06007988 */ /* 0x020be80008000005 */
[----:B---3--:R3:W-:Y:S04]  /*3edc0*/  STS.U8 [R6+UR5+0xfc00], R17 ;  /* 0x00fc001106007988 */ /* 0x0087e80008000005 */
[----:B-1----:R-:W4:Y:S04]  /*3edd0*/  LDL.LU R20, [R1+0x5d0] ;  /* 0x0005d00001147983 */ /* 0x002f280000300800 */
[----:B------:R-:W4:Y:S04]  /*3ede0*/  LDL.LU R22, [R1+0x594] ;  /* 0x0005940001167983 */ /* 0x000f280000300800 */
[----:B------:R1:W-:Y:S01]  /*3edf0*/  STS.U8 [R6+UR5+0xfc80], R19 ;  /* 0x00fc801306007988 */ /* 0x0003e20008000005 */
[----:B0-----:R-:W-:-:S04]  /*3ee00*/  LOP3.LUT R3, R3, 0x7f, RZ, 0xc0, !PT ;  /* 0x0000007f03037812 */ /* 0x001fc800078ec0ff */
[----:B------:R-:W-:Y:S02]  /*3ee10*/  LOP3.LUT R2, R3, 0x50, RZ, 0x3c, !PT ;  /* 0x0000005003027812 */ /* 0x000fe400078e3cff */
[----:B------:R-:W4:Y:S04]  /*3ee20*/  LDL.LU R3, [R1+0x8b4] ;  /* 0x0008b40001037983 */ /* 0x000f280000300800 */
[----:B------:R-:W4:Y:S04]  /*3ee30*/  LDL.LU R27, [R1+0x8f0] ;  /* 0x0008f000011b7983 */ /* 0x000f280000300800 */
[----:B-----5:R-:W5:Y:S04]  /*3ee40*/  LDL.LU R26, [R1+0x8f4] ;  /* 0x0008f400011a7983 */ /* 0x020f680000300800 */
[----:B---3--:R-:W3:Y:S04]  /*3ee50*/  LDL.LU R17, [R1+0x940] ;  /* 0x0009400001117983 */ /* 0x008ee80000300800 */
[----:B-1----:R-:W3:Y:S04]  /*3ee60*/  LDL.LU R19, [R1+0x990] ;  /* 0x0009900001137983 */ /* 0x002ee80000300800 */
[----:B------:R-:W3:Y:S04]  /*3ee70*/  LDL.LU R6, [R1+0x94c] ;  /* 0x00094c0001067983 */ /* 0x000ee80000300800 */
[----:B--2---:R0:W-:Y:S04]  /*3ee80*/  STS.U8 [R2+UR5+0x500], R13 ;  /* 0x0005000d02007988 */ /* 0x0041e80008000005 */
[----:B0-----:R-:W2:Y:S04]  /*3ee90*/  LDL.LU R13, [R1+0x2c9c] ;  /* 0x002c9c00010d7983 */ /* 0x001ea80000300800 */
[----:B----4-:R-:W-:Y:S04]  /*3eea0*/  STS.U8 [R2+UR5+0x4d00], R0 ;  /* 0x004d000002007988 */ /* 0x010fe80008000005 */
[----:B------:R0:W-:Y:S04]  /*3eeb0*/  STS.U8 [R2+UR5+0x6d00], R18 ;  /* 0x006d001202007988 */ /* 0x0001e80008000005 */
[----:B0-----:R-:W4:Y:S04]  /*3eec0*/  LDL.LU R18, [R1+0x590] ;  /* 0x0005900001127983 */ /* 0x001f280000300800 */
        /* <DEDUP_REMOVED lines=9> */
[----:B---3--:R-:W-:Y:S04]  /*3ef60*/  STS.U8 [R2+UR5+0x580], R19 ;  /* 0x0005801302007988 */ /* 0x008fe80008000005 */
[----:B------:R-:W-:Y:S04]  /*3ef70*/  STS.U8 [R2+UR5+0xd00], R6 ;  /* 0x000d000602007988 */ /* 0x000fe80008000005 */
[----:B------:R-:W-:Y:S04]  /*3ef80*/  STS.U8 [R2+UR5+0xd80], R17 ;  /* 0x000d801102007988 */ /* 0x000fe80008000005 */
[----:B-----5:R-:W-:Y:S04]  /*3ef90*/  STS.U8 [R2+UR5+0x1500], R26 ;  /* 0x0015001a02007988 */ /* 0x020fe80008000005 */
        /* <DEDUP_REMOVED lines=54> */
[----:B------:R-:W-:Y:S04]  /*3f300*/  STS.U8 [R2+UR5+0x9580], R22 ;  /* 0x0095801602007988 */ /* 0x000fe80008000005 */
[----:B------:R-:W-:Y:S04]  /*3f310*/  STS.U8 [R2+UR5+0xe500], R5 ;  /* 0x00e5000502007988 */ /* 0x000fe80008000005 */
[----:B------:R0:W-:Y:S02]  /*3f320*/  STS.U8 [R2+UR5+0x9d00], R3 ;  /* 0x009d000302007988 */ /* 0x0001e40008000005 */
[----:B0-----:R-:W0:Y:S02]  /*3f330*/  S2R R3, SR_TID.X ;  /* 0x0000000000037919 */ /* 0x001e240000002100 */
[----:B--2---:R1:W-:Y:S04]  /*3f340*/  STS.U8 [R2+UR5+0x8500], R0 ;  /* 0x0085000002007988 */ /* 0x0043e80008000005 */
[----:B-1----:R-:W2:Y:S04]  /*3f350*/  LDL.LU R0, [R1+0x2c90] ;  /* 0x002c900001007983 */ /* 0x002ea80000300800 */
[----:B------:R-:W3:Y:S04]  /*3f360*/  LDL.LU R25, [R1+0x2c8c] ;  /* 0x002c8c0001197983 */ /* 0x000ee80000300800 */
[----:B------:R-:W5:Y:S04]  /*3f370*/  LDL.LU R23, [R1+0x2c88] ;  /* 0x002c880001177983 */ /* 0x000f680000300800 */
[----:B------:R-:W2:Y:S04]  /*3f380*/  LDL.LU R21, [R1+0x2c84] ;  /* 0x002c840001157983 */ /* 0x000ea80000300800 */
[----:B------:R-:W2:Y:S04]  /*3f390*/  LDL.LU R20, [R1+0x2c80] ;  /* 0x002c800001147983 */ /* 0x000ea80000300800 */
[----:B------:R-:W2:Y:S04]  /*3f3a0*/  LDL.LU R22, [R1+0x2c7c] ;  /* 0x002c7c0001167983 */ /* 0x000ea80000300800 */
[----:B------:R-:W3:Y:S04]  /*3f3b0*/  LDL.LU R5, [R1+0x98c] ;  /* 0x00098c0001057983 */ /* 0x000ee80000300800 */
[----:B------:R1:W-:Y:S04]  /*3f3c0*/  STS.U8 [R2+UR5+0xe580], R4 ;  /* 0x00e5800402007988 */ /* 0x0003e80008000005 */
[----:B------:R0:W-:Y:S04]  /*3f3d0*/  STS.U8 [R2+UR5+0xed00], R16 ;  /* 0x00ed001002007988 */ /* 0x0001e80008000005 */
[----:B------:R0:W-:Y:S04]  /*3f3e0*/  STS.U8 [R2+UR5+0xed80], R18 ;  /* 0x00ed801202007988 */ /* 0x0001e80008000005 */
[----:B------:R0:W-:Y:S04]  /*3f3f0*/  STS.U8 [R2+UR5+0x9d80], R19 ;  /* 0x009d801302007988 */ /* 0x0001e80008000005 */
[----:B------:R0:W-:Y:S04]  /*3f400*/  STS.U8 [R2+UR5+0xa580], R17 ;  /* 0x00a5801102007988 */ /* 0x0001e80008000005 */
[----:B------:R4:W-:Y:S04]  /*3f410*/  STS.U8 [R2+UR5+0xad00], R26 ;  /* 0x00ad001a02007988 */ /* 0x0009e80008000005 */
[----:B-1----:R-:W3:Y:S04]  /*3f420*/  LDL.LU R4, [R1+0x988] ;  /* 0x0009880001047983 */ /* 0x002ee80000300800 */
[----:B0-----:R-:W3:Y:S04]  /*3f430*/  LDL.LU R16, [R1+0x938] ;  /* 0x0009380001107983 */ /* 0x001ee80000300800 */
        /* <DEDUP_REMOVED lines=16> */
[----:B------:R-:W4:Y:S04]  /*3f540*/  LDL.LU R11, [R1+0x748] ;  /* 0x00074800010b7983 */ /* 0x000f280000300800 */
[----:B------:R1:W-:Y:S01]  /*3f550*/  STS.U8 [R2+UR5+0xc580], R9 ;  /* 0x00c5800902007988 */ /* 0x0003e20008000005 */
[----:B------:R-:W-:-:S03]  /*3f560*/  LOP3.LUT R3, R3, 0x7f, RZ, 0xc0, !PT ;  /* 0x0000007f03037812 */ /* 0x000fc600078ec0ff */
[----:B------:R0:W-:Y:S04]  /*3f570*/  STS.U8 [R2+UR5+0xcd00], R8 ;  /* 0x00cd000802007988 */ /* 0x0001e80008000005 */
[----:B------:R1:W-:Y:S04]  /*3f580*/  STS.U8 [R2+UR5+0xcd80], R7 ;  /* 0x00cd800702007988 */ /* 0x0003e80008000005 */
[----:B------:R1:W-:Y:S04]  /*3f590*/  STS.U8 [R2+UR5+0xd580], R15 ;  /* 0x00d5800f02007988 */ /* 0x0003e80008000005 */
[----:B0-----:R-:W4:Y:S04]  /*3f5a0*/  LDL.LU R10, [R1+0x6ec] ;  /* 0x0006ec00010a7983 */ /* 0x001f280000300800 */
[----:B-1----:R-:W4:Y:S04]  /*3f5b0*/  LDL.LU R9, [R1+0x6e8] ;  /* 0x0006e80001097983 */ /* 0x002f280000300800 */
[----:B------:R0:W-:Y:S04]  /*3f5c0*/  STS.U8 [R2+UR5+0xdd00], R14 ;  /* 0x00dd000e02007988 */ /* 0x0001e80008000005 */
[----:B------:R-:W4:Y:S04]  /*3f5d0*/  LDL.LU R8, [R1+0x6ac] ;  /* 0x0006ac0001087983 */ /* 0x000f280000300800 */
[----:B------:R-:W4:Y:S04]  /*3f5e0*/  LDL.LU R7, [R1+0x6a8] ;  /* 0x0006a80001077983 */ /* 0x000f280000300800 */
[----:B------:R-:W4:Y:S04]  /*3f5f0*/  LDL.LU R15, [R1+0x66c] ;  /* 0x00066c00010f7983 */ /* 0x000f280000300800 */
[----:B------:R1:W-:Y:S04]  /*3f600*/  STS.U8 [R2+UR5+0xa500], R6 ;  /* 0x00a5000602007988 */ /* 0x0003e80008000005 */
[----:B------:R1:W-:Y:S04]  /*3f610*/  STS.U8 [R2+UR5+0xdd80], R24 ;  /* 0x00dd801802007988 */ /* 0x0003e80008000005 */
[----:B0-----:R-:W4:Y:S01]  /*3f620*/  LDL.LU R14, [R1+0x668] ;  /* 0x00066800010e7983 */ /* 0x001f220000300800 */
[----:B-1----:R-:W-:-:S03]  /*3f630*/  LOP3.LUT R6, R3, 0x60, RZ, 0x3c, !PT ;  /* 0x0000006003067812 */ /* 0x002fc600078e3cff */
[----:B------:R-:W4:Y:S04]  /*3f640*/  LDL.LU R24, [R1+0x60c] ;  /* 0x00060c0001187983 */ /* 0x000f280000300800 */
[----:B------:R-:W4:Y:S04]  /*3f650*/  LDL.LU R3, [R1+0x86c] ;  /* 0x00086c0001037983 */ /* 0x000f280000300800 */
[----:B-----5:R-:W-:Y:S04]  /*3f660*/  STS.U8 [R2+UR5+0xfd80], R23 ;  /* 0x00fd801702007988 */ /* 0x020fe80008000005 */
[----:B--2---:R0:W-:Y:S04]  /*3f670*/  STS.U8 [R2+UR5+0xf500], R22 ;  /* 0x00f5001602007988 */ /* 0x0041e80008000005 */
[----:B------:R1:W-:Y:S04]  /*3f680*/  STS.U8 [R2+UR5+0xf580], R20 ;  /* 0x00f5801402007988 */ /* 0x0003e80008000005 */
[----:B------:R2:W-:Y:S04]  /*3f690*/  STS.U8 [R2+UR5+0xfd00], R21 ;  /* 0x00fd001502007988 */ /* 0x0005e80008000005 */
[----:B0-----:R-:W5:Y:S04]  /*3f6a0*/  LDL.LU R22, [R1+0x8a8] ;  /* 0x0008a80001167983 */ /* 0x001f680000300800 */
[----:B-1----:R-:W5:Y:S04]  /*3f6b0*/  LDL.LU R20, [R1+0x8ac] ;  /* 0x0008ac0001147983 */ /* 0x002f680000300800 */
[----:B--2---:R-:W2:Y:S04]  /*3f6c0*/  LDL.LU R21, [R1+0x8e8] ;  /* 0x0008e80001157983 */ /* 0x004ea80000300800 */
[----:B------:R-:W2:Y:S04]  /*3f6d0*/  LDL.LU R2, [R1+0x93c] ;  /* 0x00093c0001027983 */ /* 0x000ea80000300800 */
[----:B---3--:R0:W-:Y:S04]  /*3f6e0*/  STS.U8 [R6+UR5+0x600], R5 ;  /* 0x0006000506007988 */ /* 0x0081e80008000005 */
[----:B0-----:R-:W3:Y:S04]  /*3f6f0*/  LDL.LU R5, [R1+0x608] ;  /* 0x0006080001057983 */ /* 0x001ee80000300800 */
[----:B------:R0:W-:Y:S04]  /*3f700*/  STS.U8 [R6+UR5+0x680], R4 ;  /* 0x0006800406007988 */ /* 0x0001e80008000005 */
[----:B------:R1:W-:Y:S04]  /*3f710*/  STS.U8 [R6+UR5+0xe80], R16 ;  /* 0x000e801006007988 */ /* 0x0003e80008000005 */
[----:B------:R1:W-:Y:S04]  /*3f720*/  STS.U8 [R6+UR5+0x1600], R18 ;  /* 0x0016001206007988 */ /* 0x0003e80008000005 */
[----:B0-----:R-:W3:Y:S04]  /*3f730*/  LDL.LU R4, [R1+0x5cc] ;  /* 0x0005cc0001047983 */ /* 0x001ee80000300800 */
[----:B-1----:R-:W3:Y:S04]  /*3f740*/  LDL.LU R16, [R1+0x5c8] ;  /* 0x0005c80001107983 */ /* 0x002ee80000300800 */
[----:B------:R-:W3:Y:S04]  /*3f750*/  LDL.LU R18, [R1+0x58c] ;  /* 0x00058c0001127983 */ /* 0x000ee80000300800 */
[----:B------:R-:W-:Y:S04]  /*3f760*/  STS.U8 [R6+UR5+0x2680], R19 ;  /* 0x0026801306007988 */ /* 0x000fe80008000005 */
[----:B------:R-:W-:Y:S04]  /*3f770*/  STS.U8 [R6+UR5+0x2e00], R17 ;  /* 0x002e001106007988 */ /* 0x000fe80008000005 */
[----:B----4-:R-:W-:Y:S04]  /*3f780*/  STS.U8 [R6+UR5+0x2e80], R26 ;  /* 0x002e801a06007988 */ /* 0x010fe80008000005 */
[----:B------:R0:W-:Y:S04]  /*3f790*/  STS.U8 [R6+UR5+0x3600], R29 ;  /* 0x0036001d06007988 */ /* 0x0001e80008000005 */
[----:B------:R-:W-:Y:S04]  /*3f7a0*/  STS.U8 [R6+UR5+0x3680], R27 ;  /* 0x0036801b06007988 */ /* 0x000fe80008000005 */
[----:B------:R-:W-:Y:S04]  /*3f7b0*/  STS.U8 [R6+UR5+0x3e00], R13 ;  /* 0x003e000d06007988 */ /* 0x000fe80008000005 */
[----:B------:R-:W-:Y:S04]  /*3f7c0*/  STS.U8 [R6+UR5+0x3e80], R12 ;  /* 0x003e800c06007988 */ /* 0x000fe80008000005 */
[----:B0-----:R-:W4:Y:S04]  /*3f7d0*/  LDL.LU R29, [R1+0x588] ;  /* 0x00058800011d7983 */ /* 0x001f280000300800 */
[----:B------:R-:W-:Y:S04]  /*3f7e0*/  STS.U8 [R6+UR5+0x2600], R3 ;  /* 0x0026000306007988 */ /* 0x000fe80008000005 */
[----:B-----5:R-:W-:Y:S04]  /*3f7f0*/  STS.U8 [R6+UR5+0x1e80], R22 ;  /* 0x001e801606007988 */ /* 0x020fe80008000005 */
[----:B--2---:R-:W-:Y:S04]  /*3f800*/  STS.U8 [R6+UR5+0xe00], R2 ;  /* 0x000e000206007988 */ /* 0x004fe80008000005 */
[----:B------:R-:W-:Y:S04]  /*3f810*/  STS.U8 [R6+UR5+0x1680], R21 ;  /* 0x0016801506007988 */ /* 0x000fe80008000005 */
[----:B------:R-:W-:Y:S04]  /*3f820*/  STS.U8 [R6+UR5+0x1e00], R20 ;  /* 0x001e001406007988 */ /* 0x000fe80008000005 */
[----:B------:R-:W-:Y:S04]  /*3f830*/  STS.U8 [R6+UR5+0x4600], R28 ;  /* 0x0046001c06007988 */ /* 0x000fe80008000005 */
[----:B------:R0:W-:Y:S04]  /*3f840*/  STS.U8 [R6+UR5+0x6600], R24 ;  /* 0x0066001806007988 */ /* 0x0001e80008000005 */
[----:B------:R1:W-:Y:S04]  /*3f850*/  STS.U8 [R6+UR5+0x5e80], R14 ;  /* 0x005e800e06007988 */ /* 0x0003e80008000005 */
[----:B0-----:R-:W2:Y:S04]  /*3f860*/  LDL.LU R24, [R1+0x534] ;  /* 0x0005340001187983 */ /* 0x001ea80000300800 */
[----:B-1----:R-:W5:Y:S04]  /*3f870*/  LDL.LU R14, [R1+0x530] ;  /* 0x00053000010e7983 */ /* 0x002f680000300800 */
[----:B------:R0:W-:Y:S04]  /*3f880*/  STS.U8 [R6+UR5+0x4e80], R9 ;  /* 0x004e800906007988 */ /* 0x0001e80008000005 */
[----:B---3--:R1:W-:Y:S04]  /*3f890*/  STS.U8 [R6+UR5+0x6680], R5 ;  /* 0x0066800506007988 */ /* 0x0083e80008000005 */
[----:B------:R3:W-:Y:S04]  /*3f8a0*/  STS.U8 [R6+UR5+0x5600], R8 ;  /* 0x0056000806007988 */ /* 0x0007e80008000005 */
[----:B0-----:R-:W5:Y:S04]  /*3f8b0*/  LDL.LU R9, [R1+0x4ec] ;  /* 0x0004ec0001097983 */ /* 0x001f680000300800 */
[----:B-1----:R-:W5:Y:S04]  /*3f8c0*/  LDL.LU R5, [R1+0x4e8] ;  /* 0x0004e80001057983 */ /* 0x002f680000300800 */
[----:B---3--:R-:W3:Y:S04]  /*3f8d0*/  LDL.LU R8, [R1+0x4ac] ;  /* 0x0004ac0001087983 */ /* 0x008ee80000300800 */
[----:B------:R0:W-:Y:S04]  /*3f8e0*/  STS.U8 [R6+UR5+0x5680], R7 ;  /* 0x0056800706007988 */ /* 0x0001e80008000005 */
[----:B------:R1:W-:Y:S04]  /*3f8f0*/  STS.U8 [R6+UR5+0x6e00], R4 ;  /* 0x006e000406007988 */ /* 0x0003e80008000005 */
[----:B------:R1:W-:Y:S04]  /*3f900*/  STS.U8 [R6+UR5+0x6e80], R16 ;  /* 0x006e801006007988 */ /* 0x0003e80008000005 */
[----:B------:R4:W-:Y:S04]  /*3f910*/  STS.U8 [R6+UR5+0x7600], R18 ;  /* 0x0076001206007988 */ /* 0x0009e80008000005 */
[----:B0-----:R-:W3:Y:S04]  /*3f920*/  LDL.LU R7, [R1+0x4a8] ;  /* 0x0004a80001077983 */ /* 0x001ee80000300800 */
[----:B-1----:R-:W3:Y:S04]  /*3f930*/  LDL.LU R4, [R1+0x44c] ;  /* 0x00044c0001047983 */ /* 0x002ee80000300800 */
[----:B------:R-:W3:Y:S04]  /*3f940*/  LDL.LU R16, [R1+0x448] ;  /* 0x0004480001107983 */ /* 0x000ee80000300800 */
[----:B----4-:R-:W4:Y:S04]  /*3f950*/  LDL.LU R18, [R1+0x34c] ;  /* 0x00034c0001127983 */ /* 0x010f280000300800 */
[----:B------:R-:W4:Y:S04]  /*3f960*/  LDL.LU R3, [R1+0x348] ;  /* 0x0003480001037983 */ /* 0x000f280000300800 */
[----:B------:R-:W4:Y:S04]  /*3f970*/  LDL.LU R23, [R1+0x30c] ;  /* 0x00030c0001177983 */ /* 0x000f280000300800 */
[----:B------:R-:W4:Y:S04]  /*3f980*/  LDL.LU R2, [R1+0x308] ;  /* 0x0003080001027983 */ /* 0x000f280000300800 */
[----:B------:R0:W-:Y:S04]  /*3f990*/  STS.U8 [R6+UR5+0x5e00], R15 ;  /* 0x005e000f06007988 */ /* 0x0001e80008000005 */
[----:B------:R-:W4:Y:S04]  /*3f9a0*/  LDL.LU R21, [R1+0x2cc] ;  /* 0x0002cc0001157983 */ /* 0x000f280000300800 */
[----:B0-----:R-:W4:Y:S04]  /*3f9b0*/  LDL.LU R15, [R1+0x2c8] ;  /* 0x0002c800010f7983 */ /* 0x001f280000300800 */
        /* <DEDUP_REMOVED lines=8> */
[----:B------:R0:W-:Y:S04]  /*3fa40*/  STS.U8 [R6+UR5+0x4680], R11 ;  /* 0x0046800b06007988 */ /* 0x0001e80008000005 */
[----:B------:R-:W4:Y:S04]  /*3fa50*/  LDL.LU R28, [R1+0x108] ;  /* 0x00010800011c7983 */ /* 0x000f280000300800 */
[----:B------:R1:W-:Y:S04]  /*3fa60*/  STS.U8 [R6+UR5+0x4e00], R10 ;  /* 0x004e000a06007988 */ /* 0x0003e80008000005 */
[----:B------:R1:W-:Y:S04]  /*3fa70*/  STS.U8 [R6+UR5+0x7680], R29 ;  /* 0x0076801d06007988 */ /* 0x0003e80008000005 */
[----:B0-----:R-:W4:Y:S04]  /*3fa80*/  LDL.LU R11, [R1+0x104] ;  /* 0x00010400010b7983 */ /* 0x001f280000300800 */
[----:B-1----:R-:W4:Y:S04]  /*3fa90*/  LDL.LU R10, [R1+0xe8] ;  /* 0x0000e800010a7983 */ /* 0x002f280000300800 */
[----:B------:R-:W4:Y:S04]  /*3faa0*/  LDL.LU R29, [R1+0xe4] ;  /* 0x0000e400011d7983 */ /* 0x000f280000300800 */
[----:B--2---:R0:W-:Y:S04]  /*3fab0*/  STS.U8 [R6+UR5+0x7e00], R24 ;  /* 0x007e001806007988 */ /* 0x0041e80008000005 */
[----:B-----5:R1:W-:Y:S04]  /*3fac0*/  STS.U8 [R6+UR5+0x7e80], R14 ;  /* 0x007e800e06007988 */ /* 0x0203e80008000005 */
[----:B0-----:R-:W2:Y:S04]  /*3fad0*/  LDL.LU R24, [R1+0x2c78] ;  /* 0x002c780001187983 */ /* 0x001ea80000300800 */
[----:B-1----:R-:W5:Y:S04]  /*3fae0*/  LDL.LU R14, [R1+0xa8] ;  /* 0x0000a800010e7983 */ /* 0x002f680000300800 */
[----:B------:R0:W-:Y:S04]  /*3faf0*/  STS.U8 [R6+UR5+0x8600], R9 ;  /* 0x0086000906007988 */ /* 0x0001e80008000005 */
[----:B------:R1:W-:Y:S04]  /*3fb00*/  STS.U8 [R6+UR5+0x8680], R5 ;  /* 0x0086800506007988 */ /* 0x0003e80008000005 */
[----:B---3--:R3:W-:Y:S04]  /*3fb10*/  STS.U8 [R6+UR5+0x8e00], R8 ;  /* 0x008e000806007988 */ /* 0x0087e80008000005 */
[----:B0-----:R-:W2:Y:S04]  /*3fb20*/  LDL.LU R9, [R1+0xa4] ;  /* 0x0000a40001097983 */ /* 0x001ea80000300800 */
[----:B-1----:R-:W2:Y:S04]  /*3fb30*/  LDL.LU R5, [R1+0x2c74] ;  /* 0x002c740001057983 */ /* 0x002ea80000300800 */
[----:B---3--:R-:W3:Y:S04]  /*3fb40*/  LDL.LU R8, [R1+0x68] ;  /* 0x0000680001087983 */ /* 0x008ee80000300800 */
[----:B------:R0:W-:Y:S04]  /*3fb50*/  STS.U8 [R6+UR5+0x8e80], R7 ;  /* 0x008e800706007988 */ /* 0x0001e80008000005 */
[----:B------:R1:W-:Y:S04]  /*3fb60*/  STS.U8 [R6+UR5+0x9600], R4 ;  /* 0x0096000406007988 */ /* 0x0003e80008000005 */
[----:B------:R1:W-:Y:S04]  /*3fb70*/  STS.U8 [R6+UR5+0x9680], R16 ;  /* 0x0096801006007988 */ /* 0x0003e80008000005 */
[----:B----4-:R4:W-:Y:S04]  /*3fb80*/  STS.U8 [R6+UR5+0x9e00], R18 ;  /* 0x009e001206007988 */ /* 0x0109e80008000005 */
[----:B0-----:R-:W3:Y:S04]  /*3fb90*/  LDL.LU R7, [R1+0x64] ;  /* 0x0000640001077983 */ /* 0x001ee80000300800 */
[----:B-1----:R-:W3:Y:S04]  /*3fba0*/  LDL.LU R4, [R1+0x2c70] ;  /* 0x002c700001047983 */ /* 0x002ee80000300800 */
[----:B------:R-:W3:Y:S04]  /*3fbb0*/  LDL.LU R16, [R1+0x2c6c] ;  /* 0x002c6c0001107983 */ /* 0x000ee80000300800 */
[----:B----4-:R-:W4:Y:S04]  /*3fbc0*/  LDL.LU R18, [R1+0x2c68] ;  /* 0x002c680001127983 */ /* 0x010f280000300800 */
[----:B------:R0:W-:Y:S04]  /*3fbd0*/  STS.U8 [R6+UR5+0xae80], R15 ;  /* 0x00ae800f06007988 */ /* 0x0001e80008000005 */
[----:B------:R1:W-:Y:S04]  /*3fbe0*/  STS.U8 [R6+UR5+0xce80], R12 ;  /* 0x00ce800c06007988 */ /* 0x0003e80008000005 */
[----:B0-----:R-:W4:Y:S04]  /*3fbf0*/  LDL.LU R15, [R1+0x984] ;  /* 0x00098400010f7983 */ /* 0x001f280000300800 */
[----:B-1----:R-:W4:Y:S04]  /*3fc00*/  LDL.LU R12, [R1+0x980] ;  /* 0x00098000010c7983 */ /* 0x002f280000300800 */
[----:B------:R0:W-:Y:S04]  /*3fc10*/  STS.U8 [R6+UR5+0xde80], R29 ;  /* 0x00de801d06007988 */ /* 0x0001e80008000005 */
[----:B------:R-:W-:Y:S04]  /*3fc20*/  STS.U8 [R6+UR5+0xd600], R28 ;  /* 0x00d6001c06007988 */ /* 0x000fe80008000005 */
[----:B0-----:R-:W4:Y:S04]  /*3fc30*/  LDL.LU R29, [R1+0x934] ;  /* 0x00093400011d7983 */ /* 0x001f280000300800 */
[----:B------:R-:W-:Y:S04]  /*3fc40*/  STS.U8 [R6+UR5+0xd680], R11 ;  /* 0x00d6800b06007988 */ /* 0x000fe80008000005 */
[----:B------:R-:W-:Y:S04]  /*3fc50*/  STS.U8 [R6+UR5+0xde00], R10 ;  /* 0x00de000a06007988 */ /* 0x000fe80008000005 */
[----:B-----5:R0:W-:Y:S04]  /*3fc60*/  STS.U8 [R6+UR5+0xe600], R14 ;  /* 0x00e6000e06007988 */ /* 0x0201e80008000005 */
[----:B0-----:R-:W5:Y:S04]  /*3fc70*/  LDL.LU R14, [R1+0x930] ;  /* 0x00093000010e7983 */ /* 0x001f680000300800 */
[----:B------:R-:W5:Y:S04]  /*3fc80*/  LDL.LU R28, [R1+0x8e4] ;  /* 0x0008e400011c7983 */ /* 0x000f680000300800 */
[----:B------:R-:W5:Y:S04]  /*3fc90*/  LDL.LU R11, [R1+0x8e0] ;  /* 0x0008e000010b7983 */ /* 0x000f680000300800 */
[----:B--2---:R0:W-:Y:S04]  /*3fca0*/  STS.U8 [R6+UR5+0xe680], R9 ;  /* 0x00e6800906007988 */ /* 0x0041e80008000005 */
[----:B------:R-:W2:Y:S04]  /*3fcb0*/  LDL.LU R10, [R1+0x8a4] ;  /* 0x0008a400010a7983 */ /* 0x000ea80000300800 */
[----:B---3--:R1:W-:Y:S04]  /*3fcc0*/  STS.U8 [R6+UR5+0xee00], R8 ;  /* 0x00ee000806007988 */ /* 0x0083e80008000005 */
[----:B0-----:R-:W3:Y:S04]  /*3fcd0*/  LDL.LU R9, [R1+0x8a0] ;  /* 0x0008a00001097983 */ /* 0x001ee80000300800 */
[----:B-1----:R-:W2:Y:S04]  /*3fce0*/  LDL.LU R8, [R1+0x864] ;  /* 0x0008640001087983 */ /* 0x002ea80000300800 */
[----:B------:R0:W-:Y:S02]  /*3fcf0*/  STS.U8 [R6+UR5+0x9e80], R3 ;  /* 0x009e800306007988 */ /* 0x0001e40008000005 */
[----:B0-----:R-:W0:Y:S02]  /*3fd00*/  S2R R3, SR_TID.X ;  /* 0x0000000000037919 */ /* 0x001e240000002100 */
[----:B------:R1:W-:Y:S04]  /*3fd10*/  STS.U8 [R6+UR5+0xee80], R7 ;  /* 0x00ee800706007988 */ /* 0x0003e80008000005 */
[----:B------:R1:W-:Y:S04]  /*3fd20*/  STS.U8 [R6+UR5+0xf680], R16 ;  /* 0x00f6801006007988 */ /* 0x0003e80008000005 */
[----:B----4-:R4:W-:Y:S04]  /*3fd30*/  STS.U8 [R6+UR5+0xf600], R18 ;  /* 0x00f6001206007988 */ /* 0x0109e80008000005 */
[----:B------:R0:W-:Y:S04]  /*3fd40*/  STS.U8 [R6+UR5+0xa600], R23 ;  /* 0x00a6001706007988 */ /* 0x0001e80008000005 */
[----:B------:R0:W-:Y:S04]  /*3fd50*/  STS.U8 [R6+UR5+0xa680], R2 ;  /* 0x00a6800206007988 */ /* 0x0001e80008000005 */
[----:B------:R0:W-:Y:S04]  /*3fd60*/  STS.U8 [R6+UR5+0xae00], R21 ;  /* 0x00ae001506007988 */ /* 0x0001e80008000005 */
[----:B-1----:R-:W3:Y:S04]  /*3fd70*/  LDL.LU R7, [R1+0x860] ;  /* 0x0008600001077983 */ /* 0x002ee80000300800 */
[----:B------:R-:W3:Y:S04]  /*3fd80*/  LDL.LU R16, [R1+0x814] ;  /* 0x0008140001107983 */ /* 0x000ee80000300800 */
[----:B----4-:R-:W4:Y:S04]  /*3fd90*/  LDL.LU R18, [R1+0x808] ;  /* 0x0008080001127983 */ /* 0x010f280000300800 */
[----:B0-----:R-:W4:Y:S04]  /*3fda0*/  LDL.LU R23, [R1+0x7c4] ;  /* 0x0007c40001177983 */ /* 0x001f280000300800 */
[----:B------:R-:W4:Y:S04]  /*3fdb0*/  LDL.LU R2, [R1+0x7c0] ;  /* 0x0007c00001027983 */ /* 0x000f280000300800 */
[----:B------:R0:W-:Y:S04]  /*3fdc0*/  STS.U8 [R6+UR5+0xb600], R20 ;  /* 0x00b6001406007988 */ /* 0x0001e80008000005 */
[----:B------:R-:W4:Y:S04]  /*3fdd0*/  LDL.LU R21, [R1+0x784] ;  /* 0x0007840001157983 */ /* 0x000f280000300800 */
        /* <DEDUP_REMOVED lines=8> */
[----:B------:R-:W-:Y:S04]  /*3fe60*/  STS.U8 [R6+UR5+0xce00], R13 ;  /* 0x00ce000d06007988 */ /* 0x000fe80008000005 */
[----:B------:R-:W4:Y:S04]  /*3fe70*/  LDL.LU R17, [R1+0x6e4] ;  /* 0x0006e40001117983 */ /* 0x000f280000300800 */
[----:B------:R-:W-:Y:S01]  /*3fe80*/  STS.U8 [R6+UR5+0xfe00], R24 ;  /* 0x00fe001806007988 */ /* 0x000fe20008000005 */
[----:B------:R-:W-:-:S03]  /*3fe90*/  LOP3.LUT R3, R3, 0x7f, RZ, 0xc0, !PT ;  /* 0x0000007f03037812 */ /* 0x000fc600078ec0ff */
[----:B------:R-:W-:Y:S04]  /*3fea0*/  STS.U8 [R6+UR5+0xfe80], R25 ;  /* 0x00fe801906007988 */ /* 0x000fe80008000005 */
[----:B------:R-:W4:Y:S04]  /*3feb0*/  LDL.LU R26, [R1+0x6e0] ;  /* 0x0006e000011a7983 */ /* 0x000f280000300800 */
[----:B------:R-:W4:Y:S01]  /*3fec0*/  LDL.LU R27, [R1+0x6a4] ;  /* 0x0006a400011b7983 */ /* 0x000f220000300800 */
[----:B------:R-:W-:-:S05]  /*3fed0*/  LOP3.LUT R3, R3, 0x70, RZ, 0x3c, !PT ;  /* 0x0000007003037812 */ /* 0x000fca00078e3cff */
[----:B------:R0:W-:Y:S04]  /*3fee0*/  STS.U8 [R3+UR5+0x700], R15 ;  /* 0x0007000f03007988 */ /* 0x0001e80008000005 */
[----:B------:R1:W-:Y:S04]  /*3fef0*/  STS.U8 [R3+UR5+0xf00], R29 ;  /* 0x000f001d03007988 */ /* 0x0003e80008000005 */
[----:B------:R-:W-:Y:S04]  /*3ff00*/  STS.U8 [R3+UR5+0x780], R12 ;  /* 0x0007800c03007988 */ /* 0x000fe80008000005 */
[----:B0-----:R-:W4:Y:S04]  /*3ff10*/  LDL.LU R15, [R1+0x6a0] ;  /* 0x0006a000010f7983 */ /* 0x001f280000300800 */
[----:B-1----:R-:W4:Y:S04]  /*3ff20*/  LDL.LU R29, [R1+0x664] ;  /* 0x00066400011d7983 */ /* 0x002f280000300800 */
[----:B-----5:R0:W-:Y:S04]  /*3ff30*/  STS.U8 [R3+UR5+0xf80], R14 ;  /* 0x000f800e03007988 */ /* 0x0201e80008000005 */
[----:B------:R1:W-:Y:S04]  /*3ff40*/  STS.U8 [R3+UR5+0x1700], R28 ;  /* 0x0017001c03007988 */ /* 0x0003e80008000005 */
[----:B0-----:R-:W5:Y:S04]  /*3ff50*/  LDL.LU R14, [R1+0x660] ;  /* 0x00066000010e7983 */ /* 0x001f680000300800 */
[----:B------:R-:W5:Y:S04]  /*3ff60*/  LDL.LU R13, [R1+0x604] ;  /* 0x00060400010d7983 */ /* 0x000f680000300800 */
[----:B------:R-:W5:Y:S04]  /*3ff70*/  LDL.LU R12, [R1+0x600] ;  /* 0x00060000010c7983 */ /* 0x000f680000300800 */
[----:B-1----:R-:W5:Y:S04]  /*3ff80*/  LDL.LU R28, [R1+0x5c4] ;  /* 0x0005c400011c7983 */ /* 0x002f680000300800 */
[----:B------:R0:W-:Y:S04]  /*3ff90*/  STS.U8 [R3+UR5+0x1780], R11 ;  /* 0x0017800b03007988 */ /* 0x0001e80008000005 */
[----:B--2---:R1:W-:Y:S04]  /*3ffa0*/  STS.U8 [R3+UR5+0x1f00], R10 ;  /* 0x001f000a03007988 */ /* 0x0043e80008000005 */
[----:B---3--:R2:W-:Y:S04]  /*3ffb0*/  STS.U8 [R3+UR5+0x1f80], R9 ;  /* 0x001f800903007988 */ /* 0x0085e80008000005 */
[----:B------:R3:W-:Y:S04]  /*3ffc0*/  STS.U8 [R3+UR5+0x2700], R8 ;  /* 0x0027000803007988 */ /* 0x0007e80008000005 */
[----:B0-----:R-:W5:Y:S04]  /*3ffd0*/  LDL.LU R11, [R1+0x5c0] ;  /* 0x0005c000010b7983 */ /* 0x001f680000300800 */
[----:B-1----:R-:W5:Y:S04]  /*3ffe0*/  LDL.LU R10, [R1+0x584] ;  /* 0x00058400010a7983 */ /* 0x002f680000300800 */
[----:B--2---:R-:W2:Y:S04]  /*3fff0*/  LDL.LU R9, [R1+0x580] ;  /* 0x0005800001097983 */ /* 0x004ea80000300800 */
[----:B---3--:R-:W3:Y:S04]  /*40000*/  LDL.LU R8, [R1+0x528] ;  /* 0x0005280001087983 */ /* 0x008ee80000300800 */
[----:B------:R0:W-:Y:S04]  /*40010*/  STS.U8 [R3+UR5+0x2780], R7 ;  /* 0x0027800703007988 */ /* 0x0001e80008000005 */
[----:B0-----:R-:W3:Y:S04]  /*40020*/  LDL.LU R7, [R1+0x520] ;  /* 0x0005200001077983 */ /* 0x001ee80000300800 */
[----:B----4-:R0:W-:Y:S04]  /*40030*/  STS.U8 [R3+UR5+0x4f00], R17 ;  /* 0x004f001103007988 */ /* 0x0101e80008000005 */
[----:B------:R-:W-:Y:S04]  /*40040*/  STS.U8 [R3+UR5+0x4f80], R26 ;  /* 0x004f801a03007988 */ /* 0x000fe80008000005 */
[----:B------:R-:W-:Y:S04]  /*40050*/  STS.U8 [R3+UR5+0x5700], R27 ;  /* 0x0057001b03007988 */ /* 0x000fe80008000005 */
[----:B0-----:R-:W4:Y:S04]  /*40060*/  LDL.LU R17, [R1+0x4e4] ;  /* 0x0004e40001117983 */ /* 0x001f280000300800 */
[----:B------:R0:W-:Y:S04]  /*40070*/  STS.U8 [R3+UR5+0x5780], R15 ;  /* 0x0057800f03007988 */ /* 0x0001e80008000005 */
[----:B------:R1:W-:Y:S04]  /*40080*/  STS.U8 [R3+UR5+0x5f00], R29 ;  /* 0x005f001d03007988 */ /* 0x0003e80008000005 */
[----:B0-----:R-:W4:Y:S04]  /*40090*/  LDL.LU R15, [R1+0x4e0] ;  /* 0x0004e000010f7983 */ /* 0x001f280000300800 */
[----:B-1----:R-:W4:Y:S04]  /*400a0*/  LDL.LU R29, [R1+0x4a4] ;  /* 0x0004a400011d7983 */ /* 0x002f280000300800 */
[----:B------:R-:W4:Y:S04]  /*400b0*/  LDL.LU R26, [R1+0x4a0] ;  /* 0x0004a000011a7983 */ /* 0x000f280000300800 */
[----:B------:R-:W4:Y:S04]  /*400c0*/  LDL.LU R27, [R1+0x444] ;  /* 0x00044400011b7983 */ /* 0x000f280000300800 */
[----:B------:R-:W-:Y:S04]  /*400d0*/  STS.U8 [R3+UR5+0x2f00], R16 ;  /* 0x002f001003007988 */ /* 0x000fe80008000005 */
[----:B------:R-:W-:Y:S04]  /*400e0*/  STS.U8 [R3+UR5+0x2f80], R18 ;  /* 0x002f801203007988 */ /* 0x000fe80008000005 */
[----:B------:R-:W-:Y:S04]  /*400f0*/  STS.U8 [R3+UR5+0x3700], R23 ;  /* 0x0037001703007988 */ /* 0x000fe80008000005 */
[----:B------:R-:W-:Y:S04]  /*40100*/  STS.U8 [R3+UR5+0x3780], R2 ;  /* 0x0037800203007988 */ /* 0x000fe80008000005 */
[----:B------:R-:W-:Y:S04]  /*40110*/  STS.U8 [R3+UR5+0x3f00], R21 ;  /* 0x003f001503007988 */ /* 0x000fe80008000005 */
[----:B------:R-:W-:Y:S04]  /*40120*/  STS.U8 [R3+UR5+0x3f80], R20 ;  /* 0x003f801403007988 */ /* 0x000fe80008000005 */
[----:B------:R-:W-:Y:S04]  /*40130*/  STS.U8 [R3+UR5+0x4700], R22 ;  /* 0x0047001603007988 */ /* 0x000fe80008000005 */
[----:B-----5:R0:W-:Y:S04]  /*40140*/  STS.U8 [R3+UR5+0x5f80], R14 ;  /* 0x005f800e03007988 */ /* 0x0201e80008000005 */
[----:B------:R1:W-:Y:S04]  /*40150*/  STS.U8 [R3+UR5+0x6700], R13 ;  /* 0x0067000d03007988 */ /* 0x0003e80008000005 */
[----:B------:R5:W-:Y:S04]  /*40160*/  STS.U8 [R3+UR5+0x6780], R12 ;  /* 0x0067800c03007988 */ /* 0x000be80008000005 */
[----:B------:R5:W-:Y:S04]  /*40170*/  STS.U8 [R3+UR5+0x6f00], R28 ;  /* 0x006f001c03007988 */ /* 0x000be80008000005 */
[----:B0-----:R-:W4:Y:S04]  /*40180*/  LDL.LU R14, [R1+0x440] ;  /* 0x00044000010e7983 */ /* 0x001f280000300800 */
[----:B-1----:R-:W4:Y:S04]  /*40190*/  LDL.LU R13, [R1+0x344] ;  /* 0x00034400010d7983 */ /* 0x002f280000300800 */
[----:B-----5:R-:W5:Y:S04]  /*401a0*/  LDL.LU R12, [R1+0x340] ;  /* 0x00034000010c7983 */ /* 0x020f680000300800 */
        /* <DEDUP_REMOVED lines=10> */
[----:B--2---:R2:W-:Y:S04]  /*40250*/  STS.U8 [R3+UR5+0x7780], R9 ;  /* 0x0077800903007988 */ /* 0x0045e80008000005 */
[----:B---3--:R3:W-:Y:S04]  /*40260*/  STS.U8 [R3+UR5+0x7f00], R8 ;  /* 0x007f000803007988 */ /* 0x0087e80008000005 */
[----:B0-----:R-:W5:Y:S04]  /*40270*/  LDL.LU R11, [R1+0x19c] ;  /* 0x00019c00010b7983 */ /* 0x001f680000300800 */
[----:B-1----:R-:W5:Y:S04]  /*40280*/  LDL.LU R10, [R1+0x198] ;  /* 0x00019800010a7983 */ /* 0x002f680000300800 */
[----:B--2---:R-:W2:Y:S04]  /*40290*/  LDL.LU R9, [R1+0x14c] ;  /* 0x00014c0001097983 */ /* 0x004ea80000300800 */
[----:B---3--:R-:W3:Y:S04]  /*402a0*/  LDL.LU R8, [R1+0x148] ;  /* 0x0001480001087983 */ /* 0x008ee80000300800 */
[----:B------:R0:W-:Y:S04]  /*402b0*/  STS.U8 [R3+UR5+0x7f80], R7 ;  /* 0x007f800703007988 */ /* 0x0001e80008000005 */
[----:B------:R-:W-:Y:S04]  /*402c0*/  STS.U8 [R3+UR5+0x4780], R19 ;  /* 0x0047801303007988 */ /* 0x000fe80008000005 */
[----:B0-----:R-:W3:Y:S04]  /*402d0*/  LDL.LU R7, [R1+0x100] ;  /* 0x0001000001077983 */ /* 0x001ee80000300800 */
[----:B----4-:R-:W-:Y:S04]  /*402e0*/  STS.U8 [R3+UR5+0x8700], R17 ;  /* 0x0087001103007988 */ /* 0x010fe80008000005 */
[----:B------:R0:W-:Y:S04]  /*402f0*/  STS.U8 [R3+UR5+0x8780], R15 ;  /* 0x0087800f03007988 */ /* 0x0001e80008000005 */
[----:B------:R1:W-:Y:S04]  /*40300*/  STS.U8 [R3+UR5+0x8f00], R29 ;  /* 0x008f001d03007988 */ /* 0x0003e80008000005 */
[----:B------:R-:W-:Y:S04]  /*40310*/  STS.U8 [R3+UR5+0x8f80], R26 ;  /* 0x008f801a03007988 */ /* 0x000fe80008000005 */
[----:B------:R-:W-:Y:S04]  /*40320*/  STS.U8 [R3+UR5+0x9700], R27 ;  /* 0x0097001b03007988 */ /* 0x000fe80008000005 */
[----:B0-----:R-:W4:Y:S04]  /*40330*/  LDL.LU R15, [R1+0xfc] ;  /* 0x0000fc00010f7983 */ /* 0x001f280000300800 */
[----:B-1----:R-:W4:Y:S04]  /*40340*/  LDL R29, [R1+0x1b0] ;  /* 0x0001b000011d7983 */ /* 0x002f280000100800 */
[----:B------:R-:W4:Y:S04]  /*40350*/  LDL.LU R19, [R1+0xe0] ;  /* 0x0000e00001137983 */ /* 0x000f280000300800 */
[----:B------:R0:W-:Y:S04]  /*40360*/  STS.U8 [R3+UR5+0x9780], R14 ;  /* 0x0097800e03007988 */ /* 0x0001e80008000005 */
[----:B------:R1:W-:Y:S04]  /*40370*/  STS.U8 [R3+UR5+0x9f00], R13 ;  /* 0x009f000d03007988 */ /* 0x0003e80008000005 */
[----:B-----5:R5:W-:Y:S04]  /*40380*/  STS.U8 [R3+UR5+0x9f80], R12 ;  /* 0x009f800c03007988 */ /* 0x020be80008000005 */
[----:B------:R1:W-:Y:S04]  /*40390*/  STS.U8 [R3+UR5+0xa700], R28 ;  /* 0x00a7001c03007988 */ /* 0x0003e80008000005 */
[----:B0-----:R-:W4:Y:S04]  /*403a0*/  LDL.LU R14, [R1+0xdc] ;  /* 0x0000dc00010e7983 */ /* 0x001f280000300800 */
[----:B------:R-:W4:Y:S04]  /*403b0*/  LDL.LU R17, [R1+0xa0] ;  /* 0x0000a00001117983 */ /* 0x000f280000300800 */
[----:B------:R-:W4:Y:S04]  /*403c0*/  LDL.LU R26, [R1+0x9c] ;  /* 0x00009c00011a7983 */ /* 0x000f280000300800 */
[----:B------:R-:W4:Y:S04]  /*403d0*/  LDL.LU R27, [R1+0x60] ;  /* 0x00006000011b7983 */ /* 0x000f280000300800 */
[----:B-1----:R-:W4:Y:S04]  /*403e0*/  LDL.LU R13, [R1+0x5c] ;  /* 0x00005c00010d7983 */ /* 0x002f280000300800 */
[----:B-----5:R-:W5:Y:S04]  /*403f0*/  LDL.LU R12, [R1+0x9c4] ;  /* 0x0009c400010c7983 */ /* 0x020f680000300800 */
[----:B------:R-:W5:Y:S04]  /*40400*/  LDL.LU R28, [R1+0x9c0] ;  /* 0x0009c000011c7983 */ /* 0x000f680000300800 */
[----:B------:R0:W-:Y:S04]  /*40410*/  STS.U8 [R3+UR5+0xc700], R11 ;  /* 0x00c7000b03007988 */ /* 0x0001e80008000005 */
[----:B------:R1:W-:Y:S04]  /*40420*/  STS.U8 [R3+UR5+0xc780], R10 ;  /* 0x00c7800a03007988 */ /* 0x0003e80008000005 */
[----:B--2---:R2:W-:Y:S04]  /*40430*/  STS.U8 [R3+UR5+0xcf00], R9 ;  /* 0x00cf000903007988 */ /* 0x0045e80008000005 */
[----:B---3--:R3:W-:Y:S04]  /*40440*/  STS.U8 [R3+UR5+0xcf80], R8 ;  /* 0x00cf800803007988 */ /* 0x0087e80008000005 */
[----:B0-----:R-:W5:Y:S04]  /*40450*/  LDL.LU R11, [R1+0x20] ;  /* 0x00002000010b7983 */ /* 0x001f680000300800 */
[----:B-1----:R-:W5:Y:S04]  /*40460*/  LDL.LU R10, [R1+0x1c] ;  /* 0x00001c00010a7983 */ /* 0x002f680000300800 */
[----:B--2---:R-:W2:Y:S04]  /*40470*/  LDL.LU R9, [R1+0x54] ;  /* 0x0000540001097983 */ /* 0x004ea80000300800 */
[----:B---3--:R-:W2:Y:S04]  /*40480*/  LDL.LU R8, [R1+0x4c] ;  /* 0x00004c0001087983 */ /* 0x008ea80000300800 */
[----:B------:R-:W-:Y:S04]  /*40490*/  STS.U8 [R3+UR5+0xa780], R16 ;  /* 0x00a7801003007988 */ /* 0x000fe80008000005 */
[----:B------:R-:W-:Y:S04]  /*404a0*/  STS.U8 [R3+UR5+0xaf00], R18 ;  /* 0x00af001203007988 */ /* 0x000fe80008000005 */
[----:B------:R-:W-:Y:S04]  /*404b0*/  STS.U8 [R3+UR5+0xaf80], R23 ;  /* 0x00af801703007988 */ /* 0x000fe80008000005 */
[----:B------:R-:W-:Y:S04]  /*404c0*/  STS.U8 [R3+UR5+0xb700], R2 ;  /* 0x00b7000203007988 */ /* 0x000fe80008000005 */
[----:B------:R-:W-:Y:S04]  /*404d0*/  STS.U8 [R3+UR5+0xb780], R21 ;  /* 0x00b7801503007988 */ /* 0x000fe80008000005 */
[----:B------:R-:W-:Y:S04]  /*404e0*/  STS.U8 [R3+UR5+0xbf00], R20 ;  /* 0x00bf001403007988 */ /* 0x000fe80008000005 */
[----:B------:R-:W-:Y:S04]  /*404f0*/  STS.U8 [R3+UR5+0xbf80], R22 ;  /* 0x00bf801603007988 */ /* 0x000fe80008000005 */
[----:B------:R0:W-:Y:S04]  /*40500*/  STS.U8 [R3+UR5+0xd700], R7 ;  /* 0x00d7000703007988 */ /* 0x0001e80008000005 */
[----:B------:R-:W-:Y:S04]  /*40510*/  STS.U8 [R3+UR5+0xf700], R4 ;  /* 0x00f7000403007988 */ /* 0x000fe80008000005 */
[----:B------:R-:W-:Y:S04]  /*40520*/  STS.U8 [R3+UR5+0xf780], R5 ;  /* 0x00f7800503007988 */ /* 0x000fe80008000005 */
[----:B----4-:R1:W-:Y:S04]  /*40530*/  STS.U8 [R3+UR5+0xd780], R15 ;  /* 0x00d7800f03007988 */ /* 0x0103e80008000005 */
[----:B------:R-:W-:Y:S04]  /*40540*/  STS.U8 [R3+UR5+0xdf00], R19 ;  /* 0x00df001303007988 */ /* 0x000fe80008000005 */
[----:B------:R3:W-:Y:S04]  /*40550*/  STS.U8 [R3+UR5+0xdf80], R14 ;  /* 0x00df800e03007988 */ /* 0x0007e80008000005 */
[----:B------:R-:W-:Y:S04]  /*40560*/  STS.U8 [R3+UR5+0xe700], R17 ;  /* 0x00e7001103007988 */ /* 0x000fe80008000005 */
[----:B------:R-:W-:Y:S04]  /*40570*/  STS.U8 [R3+UR5+0xe780], R26 ;  /* 0x00e7801a03007988 */ /* 0x000fe80008000005 */
[----:B------:R-:W-:Y:S04]  /*40580*/  STS.U8 [R3+UR5+0xef00], R27 ;  /* 0x00ef001b03007988 */ /* 0x000fe80008000005 */
[----:B------:R-:W-:Y:S04]  /*40590*/  STS.U8 [R3+UR5+0xef80], R13 ;  /* 0x00ef800d03007988 */ /* 0x000fe80008000005 */
[----:B-----5:R-:W-:Y:S04]  /*405a0*/  STS.U8 [R3+UR5+0xff00], R12 ;  /* 0x00ff000c03007988 */ /* 0x020fe80008000005 */
[----:B------:R-:W-:Y:S01]  /*405b0*/  STS.U8 [R3+UR5+0xff80], R28 ;  /* 0x00ff801c03007988 */ /* 0x000fe20008000005 */
[----:B------:R-:W-:Y:S06]  /*405c0*/  BAR.SYNC.DEFER_BLOCKING 0x0 ;  /* 0x0000000000007b1d */ /* 0x000fec0000010000 */
[----:B------:R-:W4:Y:S04]  /*405d0*/  LDSM.16.M88.4 R16, [R29+UR5] ;  /* 0x000000051d10783b */ /* 0x000f280008000200 */
[----:B------:R-:W5:Y:S04]  /*405e0*/  LDSM.16.M88.4 R20, [R29+UR5+0x2000] ;  /* 0x002000051d14783b */ /* 0x000f680008000200 */
[----:B--2---:R-:W-:Y:S04]  /*405f0*/  STL.64 [R1+0x2c60], R8 ;  /* 0x002c600801007387 */ /* 0x004fe80000100a00 */
[----:B0-----:R-:W2:Y:S04]  /*40600*/  LDL.LU R7, [R1+0x40] ;  /* 0x0000400001077983 */ /* 0x001ea80000300800 */
[----:B-1----:R-:W2:Y:S04]  /*40610*/  LDL.LU R15, [R1+0x3c] ;  /* 0x00003c00010f7983 */ /* 0x002ea80000300800 */
[----:B---3--:R-:W3:Y:S04]  /*40620*/  LDL.LU R14, [R1+0x34] ;  /* 0x00003400010e7983 */ /* 0x008ee80000300800 */
[----:B------:R-:W-:Y:S01]  /*40630*/  LDSM.16.M88.4 R24, [R29+UR5+0x6000] ;  /* 0x006000051d18783b */ /* 0x000fe20008000200 */
[----:B------:R-:W-:-:S03]  /*40640*/  IMAD R2, R10, 0x100, R11 ;  /* 0x000001000a027824 */ /* 0x000fc600078e020b */
[----:B------:R-:W-:Y:S04]  /*40650*/  LDSM.16.M88.4 R8, [R29+UR5+0x8000] ;  /* 0x008000051d08783b */ /* 0x000fe80008000200 */
[----:B----4-:R-:W-:Y:S04]  /*40660*/  STL.64 [R1+0x120], R16 ;  /* 0x0001201001007387 */ /* 0x010fe80000100a00 */
[----:B------:R0:W-:Y:S04]  /*40670*/  STL.64 [R1+0x128], R18 ;  /* 0x0001281201007387 */ /* 0x0001e80000100a00 */
[----:B-----5:R-:W-:Y:S04]  /*40680*/  STL.64 [R1+0x190], R20 ;  /* 0x0001901401007387 */ /* 0x020fe80000100a00 */
[----:B------:R-:W-:Y:S01]  /*40690*/  STL.64 [R1+0x198], R22 ;  /* 0x0001981601007387 */ /* 0x000fe20000100a00 */
[----:B0-----:R-:W-:-:S02]  /*406a0*/  IMAD.MOV.U32 R18, RZ, RZ, R20 ;  /* 0x000000ffff127224 */ /* 0x001fc400078e0014 */
[----:B------:R-:W-:Y:S02]  /*406b0*/  IMAD.MOV.U32 R19, RZ, RZ, R21 ;  /* 0x000000ffff137224 */ /* 0x000fe400078e0015 */
[----:B------:R-:W0:Y:S04]  /*406c0*/  LDSM.16.M88.4 R20, [R29+UR5+0x4000] ;  /* 0x004000051d14783b */ /* 0x000e280008000200 */
[----:B0-----:R-:W-:Y:S04]  /*406d0*/  STL.64 [R1+0x130], R20 ;  /* 0x0001301401007387 */ /* 0x001fe80000100a00 */
[----:B------:R0:W-:Y:S04]  /*406e0*/  STL.64 [R1+0x138], R22 ;  /* 0x0001381601007387 */ /* 0x0001e80000100a00 */
[----:B------:R1:W-:Y:S04]  /*406f0*/  STL.64 [R1+0x140], R24 ;  /* 0x0001401801007387 */ /* 0x0003e80000100a00 */
[----:B------:R-:W-:Y:S04]  /*40700*/  STL.64 [R1+0x148], R26 ;  /* 0x0001481a01007387 */ /* 0x000fe80000100a00 */
[----:B------:R4:W-:Y:S04]  /*40710*/  STL.64 [R1+0x160], R8 ;  /* 0x0001600801007387 */ /* 0x0009e80000100a00 */
[----:B------:R5:W-:Y:S01]  /*40720*/  STL.64 [R1+0x168], R10 ;  /* 0x0001680a01007387 */ /* 0x000be20000100a00 */
[----:B0-----:R-:W-:-:S02]  /*40730*/  IMAD.MOV.U32 R22, RZ, RZ, R24 ;  /* 0x000000ffff167224 */ /* 0x001fc400078e0018 */
[----:B------:R-:W-:Y:S02]  /*40740*/  IMAD.MOV.U32 R23, RZ, RZ, R25 ;  /* 0x000000ffff177224 */ /* 0x000fe400078e0019 */
[----:B-1----:R-:W-:Y:S02]  /*40750*/  IMAD.MOV.U32 R24, RZ, RZ, R8 ;  /* 0x000000ffff187224 */ /* 0x002fe400078e0008 */
[----:B------:R-:W-:Y:S02]  /*40760*/  IMAD.MOV.U32 R25, RZ, RZ, R9 ;  /* 0x000000ffff197224 */ /* 0x000fe400078e0009 */
[----:B----4-:R-:W4:Y:S04]  /*40770*/  LDL.LU.64 R8, [R1+0x2c60] ;  /* 0x002c600001087983 */ /* 0x010f280000300a00 */
[----:B------:R-:W-:Y:S04]  /*40780*/  STL.64 [R1+0x2c58], R24 ;  /* 0x002c581801007387 */ /* 0x000fe80000100a00 */
[----:B------:R-:W0:Y:S01]  /*40790*/  LDSM.16.M88.4 R24, [R29+UR5+0xa000] ;  /* 0x00a000051d18783b */ /* 0x000e220008000200 */
[----:B------:R-:W-:-:S02]  /*407a0*/  IMAD.MOV.U32 R13, RZ, RZ, R16 ;  /* 0x000000ffff0d7224 */ /* 0x000fc400078e0010 */
[----:B------:R-:W-:Y:S02]  /*407b0*/  IMAD.MOV.U32 R12, RZ, RZ, R17 ;  /* 0x000000ffff0c7224 */ /* 0x000fe400078e0011 */
[----:B----4-:R-:W-:Y:S02]  /*407c0*/  IMAD R3, R8, 0x100, R9 ;  /* 0x0000010008037824 */ /* 0x010fe400078e0209 */
[----:B------:R-:W4:Y:S04]  /*407d0*/  LDL.LU.64 R8, [R1+0x3b0] ;  /* 0x0003b00001087983 */ /* 0x000f280000300a00 */
[----:B-----5:R-:W4:Y:S01]  /*407e0*/  LDL.LU.64 R10, [R1+0x3b8] ;  /* 0x0003b800010a7983 */ /* 0x020f220000300a00 */
[----:B--2---:R-:W-:Y:S02]  /*407f0*/  IMAD R5, R15, 0x100, R7 ;  /* 0x000001000f057824 */ /* 0x004fe400078e0207 */
[----:B---3--:R-:W-:Y:S01]  /*40800*/  IMAD R0, R0, 0x100, R14 ;  /* 0x0000010000007824 */ /* 0x008fe200078e020e */
[----:B0-----:R-:W-:Y:S01]  /*40810*/  STL.64 [R1+0x170], R24 ;  /* 0x0001701801007387 */ /* 0x001fe20000100a00 */
[----:B------:R-:W-:-:S03]  /*40820*/  IMAD.MOV.U32 R14, RZ, RZ, R24 ;  /* 0x000000ffff0e7224 */ /* 0x000fc600078e0018 */
[----:B------:R-:W-:Y:S01]  /*40830*/  STL.64 [R1+0x178], R26 ;  /* 0x0001781a01007387 */ /* 0x000fe20000100a00 */
[----:B------:R-:W-:-:S03]  /*40840*/  IMAD.MOV.U32 R15, RZ, RZ, R25 ;  /* 0x000000ffff0f7224 */ /* 0x000fc600078e0019 */
[----:B------:R-:W0:Y:S01]  /*40850*/  LDSM.16.M88.4 R24, [R29+UR5+0xc000] ;  /* 0x00c000051d18783b */ /* 0x000e220008000200 */
[----:B------:R-:W-:Y:S02]  /*40860*/  IMAD.MOV.U32 R16, RZ, RZ, R20 ;  /* 0x000000ffff107224 */ /* 0x000fe400078e0014 */
[----:B------:R-:W-:Y:S01]  /*40870*/  IMAD.MOV.U32 R17, RZ, RZ, R21 ;  /* 0x000000ffff117224 */ /* 0x000fe200078e0015 */
[----:B------:R-:W-:Y:S02]  /*40880*/  F2FP.F16.E4M3.UNPACK_B R4, R2 ;  /* 0x00000002ff04723e */ /* 0x000fe400020006ff */
[----:B------:R-:W-:Y:S02]  /*40890*/  F2FP.F16.E4M3.UNPACK_B R6, R3 ;  /* 0x00000003ff06723e */ /* 0x000fe400020006ff */
[----:B------:R-:W-:Y:S02]  /*408a0*/  F2FP.F16.E4M3.UNPACK_B R5, R5 ;  /* 0x00000005ff05723e */ /* 0x000fe400020006ff */
[----:B------:R-:W-:-:S02]  /*408b0*/  F2FP.F16.E4M3.UNPACK_B R7, R0 ;  /* 0x00000000ff07723e */ /* 0x000fc400020006ff */
[----:B------:R-:W-:Y:S02]  /*408c0*/  F2FP.F16.E4M3.UNPACK_B R20, R13 ;  /* 0x0000000dff14723e */ /* 0x000fe400020006ff */
[----:B------:R-:W-:Y:S01]  /*408d0*/  F2FP.F16.E4M3.UNPACK_B R21, R12 ;  /* 0x0000000cff15723e */ /* 0x000fe200020006ff */
[----:B0-----:R-:W-:Y:S02]  /*408e0*/  IMAD.MOV.U32 R12, RZ, RZ, R24 ;  /* 0x000000ffff0c7224 */ /* 0x001fe400078e0018 */
[----:B------:R-:W-:Y:S01]  /*408f0*/  IMAD.MOV.U32 R13, RZ, RZ, R25 ;  /* 0x000000ffff0d7224 */ /* 0x000fe200078e0019 */
[----:B------:R-:W-:Y:S04]  /*40900*/  STL.64 [R1+0x180], R24 ;  /* 0x0001801801007387 */ /* 0x000fe80000100a00 */
[----:B------:R-:W-:Y:S04]  /*40910*/  STL.64 [R1+0x188], R26 ;  /* 0x0001881a01007387 */ /* 0x000fe80000100a00 */
[----:B------:R-:W-:Y:S04]  /*40920*/  STL.64 [R1+0x2c50], R14 ;  /* 0x002c500e01007387 */ /* 0x000fe80000100a00 */
[----:B------:R-:W0:Y:S04]  /*40930*/  LDSM.16.M88.4 R24, [R29+UR5+0xe000] ;  /* 0x00e000051d18783b */ /* 0x000e280008000200 */
[----:B------:R1:W-:Y:S04]  /*40940*/  STL.64 [R1+0x2c48], R12 ;  /* 0x002c480c01007387 */ /* 0x0003e80000100a00 */
[----:B-1----:R-:W2:Y:S04]  /*40950*/  LDL.LU.64 R12, [R1+0x400] ;  /* 0x00040000010c7983 */ /* 0x002ea80000300a00 */
[----:B------:R-:W2:Y:S01]  /*40960*/  LDL.LU.64 R14, [R1+0x408] ;  /* 0x00040800010e7983 */ /* 0x000ea20000300a00 */
[----:B----4-:R-:W-:-:S15]  /*40970*/  HMMA.16816.F32 R8, R4, R20, R8 ;  /* 0x000000140408723c */ /* 0x010fde0000001808 */
[----:B------:R-:W-:-:S04]  /*40980*/  NOP ;  /* 0x0000000000007918 */ /* 0x000fc80000000000 */
[----:B------:R-:W-:Y:S04]  /*40990*/  STL [R1+0x2bb4], R8 ;  /* 0x002bb40801007387 */ /* 0x000fe80000100800 */
[----:B------:R1:W-:Y:S04]  /*409a0*/  STL [R1+0x2bb0], R9 ;  /* 0x002bb00901007387 */ /* 0x0003e80000100800 */
[----:B------:R-:W-:Y:S04]  /*409b0*/  STL [R1+0x2bac], R10 ;  /* 0x002bac0a01007387 */ /* 0x000fe80000100800 */
[----:B------:R3:W-:Y:S04]  /*409c0*/  STL [R1+0x2ba8], R11 ;  /* 0x002ba80b01007387 */ /* 0x0007e80000100800 */
[----:B-1----:R-:W4:Y:S04]  /*409d0*/  LDL.LU.64 R8, [R1+0x410] ;  /* 0x0004100001087983 */ /* 0x002f280000300a00 */
[----:B---3--:R-:W4:Y:S01]  /*409e0*/  LDL.LU.64 R10, [R1+0x418] ;  /* 0x00041800010a7983 */ /* 0x008f220000300a00 */
[----:B------:R-:W-:-:S02]  /*409f0*/  F2FP.F16.E4M3.UNPACK_B R18, R18 ;  /* 0x00000012ff12723e */ /* 0x000fc400020006ff */
[----:B------:R-:W-:Y:S02]  /*40a00*/  F2FP.F16.E4M3.UNPACK_B R19, R19 ;  /* 0x00000013ff13723e */ /* 0x000fe400020006ff */
[----:B------:R-:W-:Y:S02]  /*40a10*/  F2FP.F16.E4M3.UNPACK_B R16, R16 ;  /* 0x00000010ff10723e */ /* 0x000fe400020006ff */
[----:B------:R-:W-:Y:S01]  /*40a20*/  F2FP.F16.E4M3.UNPACK_B R17, R17 ;  /* 0x00000011ff11723e */ /* 0x000fe200020006ff */
[----:B0-----:R0:W-:Y:S01]  /*40a30*/  STL.64 [R1+0x1a0], R24 ;  /* 0x0001a01801007387 */ /* 0x0011e20000100a00 */
[----:B------:R-:W-:-:S03]  /*40a40*/  IMAD.MOV.U32 R2, RZ, RZ, R24 ;  /* 0x000000ffff027224 */ /* 0x000fc600078e0018 */
[----:B------:R-:W-:Y:S01]  /*40a50*/  STL.64 [R1+0x1a8], R26 ;  /* 0x0001a81a01007387 */ /* 0x000fe20000100a00 */
[----:B------:R-:W-:-:S03]  /*40a60*/  IMAD.MOV.U32 R3, RZ, RZ, R25 ;  /* 0x000000ffff037224 */ /* 0x000fc600078e0019 */
[----:B0-----:R-:W3:Y:S04]  /*40a70*/  LDL.LU.64 R24, [R1+0x2c58] ;  /* 0x002c580001187983 */ /* 0x001ee80000300a00 */
[----:B------:R-:W-:Y:S01]  /*40a80*/  STL [R1+0x29d0], R29 ;  /* 0x0029d01d01007387 */ /* 0x000fe20000100800 */
[C---:B--2---:R-:W-:Y:S08]  /*40a90*/  HMMA.16816.F32 R12, R4.reuse, R16, R12 ;  /* 0x00000010040c723c */ /* 0x044ff0000000180c */
[----:B----4-:R-:W-:-:S15]  /*40aa0*/  HMMA.16816.F32 R8, R4, R18, R8 ;  /* 0x000000120408723c */ /* 0x010fde0000001808 */
[----:B------:R-:W-:-:S04]  /*40ab0*/  NOP ;  /* 0x0000000000007918 */ /* 0x000fc80000000000 */
[----:B------:R0:W-:Y:S04]  /*40ac0*/  STL.64 [R1+0x30], R8 ;  /* 0x0000300801007387 */ /* 0x0001e80000100a00 */
[----:B------:R1:W-:Y:S04]  /*40ad0*/  STL.64 [R1+0x38], R10 ;  /* 0x0000380a01007387 */ /* 0x0003e80000100a00 */
[----:B0-----:R-:W2:Y:S04]  /*40ae0*/  LDL.LU.64 R8, [R1+0x3e0] ;  /* 0x0003e00001087983 */ /* 0x001ea80000300a00 */
[----:B-1----:R-:W2:Y:S04]  /*40af0*/  LDL.LU.64 R10, [R1+0x3e8] ;  /* 0x0003e800010a7983 */ /* 0x002ea80000300a00 */
[----:B------:R-:W4:Y:S04]  /*40b00*/  LDL.LU R0, [R1+0x1b4] ;  /* 0x0001b40001007983 */ /* 0x000f280000300800 */
[----:B------:R-:W5:Y:S04]  /*40b10*/  LDL.LU R26, [R1+0x1e8] ;  /* 0x0001e800011a7983 */ /* 0x000f680000300800 */
[----:B------:R-:W5:Y:S04]  /*40b20*/  LDL.LU R27, [R1+0x1bc] ;  /* 0x0001bc00011b7983 */ /* 0x000f680000300800 */
[----:B------:R-:W2:Y:S04]  /*40b30*/  LDL.LU R29, [R1+0x1f4] ;  /* 0x0001f400011d7983 */ /* 0x000ea80000300800 */
[----:B------:R-:W2:Y:S04]  /*40b40*/  LDL.LU R28, [R1+0x1f0] ;  /* 0x0001f000011c7983 */ /* 0x000ea80000300800 */
[----:B------:R-:W-:Y:S04]  /*40b50*/  STL.64 [R1+0x50], R12 ;  /* 0x0000500c01007387 */ /* 0x000fe80000100a00 */
[----:B------:R0:W-:Y:S04]  /*40b60*/  STL.64 [R1+0x58], R14 ;  /* 0x0000580e01007387 */ /* 0x0001e80000100a00 */
[----:B0-----:R-:W2:Y:S04]  /*40b70*/  LDL.LU.64 R14, [R1+0x2c50] ;  /* 0x002c5000010e7983 */ /* 0x001ea80000300a00 */
[----:B------:R-:W2:Y:S04]  /*40b80*/  LDL.LU.64 R12, [R1+0x2c48] ;  /* 0x002c4800010c7983 */ /* 0x000ea80000300a00 */
[----:B------:R-:W-:Y:S04]  /*40b90*/  STL.64 [R1+0x2c20], R18 ;  /* 0x002c201201007387 */ /* 0x000fe80000100a00 */
[----:B------:R0:W-:Y:S04]  /*40ba0*/  STL.64 [R1+0x2c18], R16 ;  /* 0x002c181001007387 */ /* 0x0001e80000100a00 */
[----:B0-----:R-:W2:Y:S04]  /*40bb0*/  LDL.LU.64 R16, [R1+0x3f0] ;  /* 0x0003f00001107983 */ /* 0x001ea80000300a00 */
[----:B------:R-:W2:Y:S01]  /*40bc0*/  LDL.LU.64 R18, [R1+0x3f8] ;  /* 0x0003f80001127983 */ /* 0x000ea20000300a00 */
[----:B------:R-:W-:-:S02]  /*40bd0*/  F2FP.F16.E4M3.UNPACK_B R22, R22 ;  /* 0x00000016ff16723e */ /* 0x000fc400020006ff */
[----:B------:R-:W-:Y:S02]  /*40be0*/  F2FP.F16.E4M3.UNPACK_B R23, R23 ;  /* 0x00000017ff17723e */ /* 0x000fe400020006ff */
[----:B---3--:R-:W-:Y:S02]  /*40bf0*/  F2FP.F16.E4M3.UNPACK_B R24, R24 ;  /* 0x00000018ff18723e */ /* 0x008fe400020006ff */
[----:B------:R-:W-:Y:S01]  /*40c00*/  F2FP.F16.E4M3.UNPACK_B R25, R25 ;  /* 0x00000019ff19723e */ /* 0x000fe200020006ff */
[----:B------:R-:W-:Y:S04]  /*40c10*/  STL.64 [R1+0x2c30], R22 ;  /* 0x002c301601007387 */ /* 0x000fe80000100a00 */
[----:B------:R-:W-:Y:S01]  /*40c20*/  STL.64 [R1+0x2c28], R20 ;  /* 0x002c281401007387 */ /* 0x000fe20000100a00 */
[----:B--2---:R-:W-:-:S15]  /*40c30*/  HMMA.16816.F32 R16, R4, R22, R16 ;  /* 0x000000160410723c */ /* 0x004fde0000001810 */
[----:B------:R-:W-:-:S04]  /*40c40*/  NOP ;  /* 0x0000000000007918 */ /* 0x000fc80000000000 */
[----:B------:R-:W-:Y:S04]  /*40c50*/  STL.64 [R1+0x70], R16 ;  /* 0x0000701001007387 */ /* 0x000fe80000100a00 */
[----:B------:R0:W-:Y:S04]  /*40c60*/  STL.64 [R1+0x78], R18 ;  /* 0x0000781201007387 */ /* 0x0001e80000100a00 */
[----:B-----5:R-:W-:Y:S04]  /*40c70*/  STL.64 [R1+0x2c40], R26 ;  /* 0x002c401a01007387 */ /* 0x020fe80000100a00 */
[----:B------:R1:W-:Y:S01]  /*40c80*/  STL.64 [R1+0x2c38], R24 ;  /* 0x002c381801007387 */ /* 0x0003e20000100a00 */
[----:B0-----:R-:W-:Y:S03]  /*40c90*/  HMMA.16816.F32 R16, R4, R24, R8 ;  /* 0x000000180410723c */ /* 0x001fe60000001808 */
[----:B-1----:R-:W2:Y:S04]  /*40ca0*/  LDL.LU.64 R24, [R1+0x3d0] ;  /* 0x0003d00001187983 */ /* 0x002ea80000300a00 */
[----:B------:R-:W2:Y:S04]  /*40cb0*/  LDL.LU.64 R26, [R1+0x3d8] ;  /* 0x0003d800011a7983 */ /* 0x000ea80000300a00 */
[----:B------:R-:W3:Y:S04]  /*40cc0*/  LDL.LU.64 R20, [R1+0x3c0] ;  /* 0x0003c00001147983 */ /* 0x000ee80000300a00 */
[----:B------:R-:W3:Y:S04]  /*40cd0*/  LDL.LU.64 R22, [R1+0x3c8] ;  /* 0x0003c80001167983 */ /* 0x000ee80000300a00 */
[----:B------:R-:W-:-:S02]  /*40ce0*/  IMAD.MOV.U32 R8, RZ, RZ, R16 ;  /* 0x000000ffff087224 */ /* 0x000fc400078e0010 */
[----:B------:R-:W-:Y:S02]  /*40cf0*/  IMAD.MOV.U32 R9, RZ, RZ, R17 ;  /* 0x000000ffff097224 */ /* 0x000fe400078e0011 */
[----:B------:R-:W-:Y:S02]  /*40d00*/  IMAD.MOV.U32 R10, RZ, RZ, R18 ;  /* 0x000000ffff0a7224 */ /* 0x000fe400078e0012 */
[----:B------:R-:W-:Y:S01]  /*40d10*/  IMAD.MOV.U32 R11, RZ, RZ, R19 ;  /* 0x000000ffff0b7224 */ /* 0x000fe200078e0013 */
[----:B------:R-:W5:Y:S04]  /*40d20*/  LDL.LU.64 R16, [R1+0x420] ;  /* 0x0004200001107983 */ /* 0x000f680000300a00 */
[----:B------:R-:W5:Y:S01]  /*40d30*/  LDL.LU.64 R18, [R1+0x428] ;  /* 0x0004280001127983 */ /* 0x000f620000300a00 */
[----:B------:R-:W-:-:S02]  /*40d40*/  F2FP.F16.E4M3.UNPACK_B R14, R14 ;  /* 0x0000000eff0e723e */ /* 0x000fc400020006ff */
[----:B------:R-:W-:Y:S02]  /*40d50*/  F2FP.F16.E4M3.UNPACK_B R15, R15 ;  /* 0x0000000fff0f723e */ /* 0x000fe400020006ff */
[----:B------:R-:W-:Y:S02]  /*40d60*/  F2FP.F16.E4M3.UNPACK_B R12, R12 ;  /* 0x0000000cff0c723e */ /* 0x000fe400020006ff */
[----:B------:R-:W-:Y:S02]  /*40d70*/  F2FP.F16.E4M3.UNPACK_B R13, R13 ;  /* 0x0000000dff0d723e */ /* 0x000fe400020006ff */
[----:B------:R-:W-:Y:S02]  /*40d80*/  F2FP.F16.E4M3.UNPACK_B R2, R2 ;  /* 0x00000002ff02723e */ /* 0x000fe400020006ff */
[----:B------:R-:W-:Y:S01]  /*40d90*/  F2FP.F16.E4M3.UNPACK_B R3, R3 ;  /* 0x00000003ff03723e */ /* 0x000fe200020006ff */
[----:B------:R0:W-:Y:S04]  /*40da0*/  STL.64 [R1+0x2bc0], R10 ;  /* 0x002bc00a01007387 */ /* 0x0001e80000100a00 */
[----:B0-----:R-:W4:Y:S04]  /*40db0*/  LDL.LU R10, [R1+0x1ec] ;  /* 0x0001ec00010a7983 */ /* 0x001f280000300800 */
[----:B------:R-:W4:Y:S04]  /*40dc0*/  LDL.LU R11, [R1+0x1e4] ;  /* 0x0001e400010b7983 */ /* 0x000f280000300800 */
[----:B------:R0:W-:Y:S04]  /*40dd0*/  STL.64 [R1+0x2bb8], R8 ;  /* 0x002bb80801007387 */ /* 0x0001e80000100a00 */
[----:B0-----:R-:W4:Y:S01]  /*40de0*/  LDL.LU R9, [R1+0x1b8] ;  /* 0x0001b80001097983 */ /* 0x001f220000300800 */
[C---:B--2---:R-:W-:Y:S08]  /*40df0*/  HMMA.16816.F32 R24, R4.reuse, R14, R24 ;  /* 0x0000000e0418723c */ /* 0x044ff00000001818 */
[C---:B---3--:R-:W-:Y:S08]  /*40e00*/  HMMA.16816.F32 R20, R4.reuse, R12, R20 ;  /* 0x0000000c0414723c */ /* 0x048ff00000001814 */
[----:B-----5:R-:W-:Y:S03]  /*40e10*/  HMMA.16816.F32 R4, R4, R2, R16 ;  /* 0x000000020404723c */ /* 0x020fe60000001810 */
[----:B------:R-:W-:Y:S04]  /*40e20*/  STL.64 [R1+0xd0], R24 ;  /* 0x0000d01801007387 */ /* 0x000fe80000100a00 */
[----:B------:R0:W-:Y:S04]  /*40e30*/  STL.64 [R1+0xd8], R26 ;  /* 0x0000d81a01007387 */ /* 0x0001e80000100a00 */
[----:B0-----:R-:W2:Y:S04]  /*40e40*/  LDL.LU.64 R26, [R1+0x2c40] ;  /* 0x002c4000011a7983 */ /* 0x001ea80000300a00 */
[----:B------:R-:W3:Y:S04]  /*40e50*/  LDL.LU.64 R24, [R1+0x2c38] ;  /* 0x002c380001187983 */ /* 0x000ee80000300a00 */
[----:B------:R-:W-:Y:S04]  /*40e60*/  STL.64 [R1+0x100], R20 ;  /* 0x0001001401007387 */ /* 0x000fe80000100a00 */
[----:B------:R0:W-:Y:S04]  /*40e70*/  STL.64 [R1+0x108], R22 ;  /* 0x0001081601007387 */ /* 0x0001e80000100a00 */
[----:B0-----:R-:W5:Y:S04]  /*40e80*/  LDL.LU.64 R22, [R1+0x2c30] ;  /* 0x002c300001167983 */ /* 0x001f680000300a00 */
[----:B------:R-:W2:Y:S04]  /*40e90*/  LDL.LU.64 R20, [R1+0x2c28] ;  /* 0x002c280001147983 */ /* 0x000ea80000300a00 */
[----:B------:R-:W-:Y:S04]  /*40ea0*/  STL.64 [R1+0x2be0], R14 ;  /* 0x002be00e01007387 */ /* 0x000fe80000100a00 */
[----:B------:R0:W-:Y:S04]  /*40eb0*/  STL.64 [R1+0x2bd8], R12 ;  /* 0x002bd80c01007387 */ /* 0x0001e80000100a00 */
[----:B------:R-:W2:Y:S04]  /*40ec0*/  LDL.LU.64 R16, [R1+0x3a0] ;  /* 0x0003a00001107983 */ /* 0x000ea80000300a00 */
[----:B------:R-:W2:Y:S04]  /*40ed0*/  LDL.LU.64 R18, [R1+0x3a8] ;  /* 0x0003a80001127983 */ /* 0x000ea80000300a00 */
[----:B------:R-:W-:Y:S04]  /*40ee0*/  STL.64 [R1+0xc0], R4 ;  /* 0x0000c00401007387 */ /* 0x000fe80000100a00 */
[----:B------:R-:W-:Y:S04]  /*40ef0*/  STL.64 [R1+0xc8], R6 ;  /* 0x0000c80601007387 */ /* 0x000fe80000100a00 */
[----:B0-----:R-:W2:Y:S04]  /*40f00*/  LDL.LU.64 R12, [R1+0x1d0] ;  /* 0x0001d000010c7983 */ /* 0x001ea80000300a00 */
[----:B------:R-:W2:Y:S04]  /*40f10*/  LDL.LU.64 R14, [R1+0x1d8] ;  /* 0x0001d800010e7983 */ /* 0x000ea80000300a00 */
[----:B--2---:R-:W-:Y:S04]  /*40f20*/  STL.64 [R1+0x2bf0], R14 ;  /* 0x002bf00e01007387 */ /* 0x004fe80000100a00 */
[----:B------:R0:W-:Y:S04]  /*40f30*/  STL.64 [R1+0x2be8], R12 ;  /* 0x002be80c01007387 */ /* 0x0001e80000100a00 */
[----:B0-----:R-:W2:Y:S04]  /*40f40*/  LDL.LU.64 R12, [R1+0x370] ;  /* 0x00037000010c7983 */ /* 0x001ea80000300a00 */
[----:B------:R-:W2:Y:S04]  /*40f50*/  LDL.LU.64 R14, [R1+0x378] ;  /* 0x00037800010e7983 */ /* 0x000ea80000300a00 */
[----:B--2---:R-:W-:Y:S04]  /*40f60*/  STL.64 [R1+0x2c00], R14 ;  /* 0x002c000e01007387 */ /* 0x004fe80000100a00 */
[----:B------:R0:W-:Y:S04]  /*40f70*/  STL.64 [R1+0x2bf8], R12 ;  /* 0x002bf80c01007387 */ /* 0x0001e80000100a00 */
[----:B0-----:R-:W2:Y:S04]  /*40f80*/  LDL.LU.64 R12, [R1+0x380] ;  /* 0x00038000010c7983 */ /* 0x001ea80000300a00 */
[----:B------:R-:W2:Y:S01]  /*40f90*/  LDL.LU.64 R14, [R1+0x388] ;  /* 0x00038800010e7983 */ /* 0x000ea20000300a00 */
[----:B----4-:R-:W-:-:S02]  /*40fa0*/  IMAD R0, R0, 0x100, R9 ;  /* 0x0000010000007824 */ /* 0x010fc400078e0209 */
[----:B------:R-:W-:Y:S02]  /*40fb0*/  IMAD R26, R26, 0x100, R10 ;  /* 0x000001001a1a7824 */ /* 0x000fe400078e020a */
[----:B------:R-:W-:Y:S02]  /*40fc0*/  IMAD R27, R27, 0x100, R11 ;  /* 0x000001001b1b7824 */ /* 0x000fe400078e020b */
[----:B------:R-:W-:Y:S01]  /*40fd0*/  IMAD R28, R28, 0x100, R29 ;  /* 0x000001001c1c7824 */ /* 0x000fe200078e021d */
[----:B------:R-:W-:Y:S02]  /*40fe0*/  F2FP.F16.E4M3.UNPACK_B R4, R0 ;  /* 0x00000000ff04723e */ /* 0x000fe400020006ff */
[----:B------:R-:W-:Y:S02]  /*40ff0*/  F2FP.F16.E4M3.UNPACK_B R6, R26 ;  /* 0x0000001aff06723e */ /* 0x000fe400020006ff */
[----:B------:R-:W-:Y:S02]  /*41000*/  F2FP.F16.E4M3.UNPACK_B R5, R27 ;  /* 0x0000001bff05723e */ /* 0x000fe400020006ff */
[----:B------:R-:W-:Y:S01]  /*41010*/  F2FP.F16.E4M3.UNPACK_B R7, R28 ;  /* 0x0000001cff07723e */ /* 0x000fe200020006ff */
[----:B--2---:R-:W-:Y:S04]  /*41020*/  STL.64 [R1+0x2c10], R14 ;  /* 0x002c100e01007387 */ /* 0x004fe80000100a00 */
[----:B------:R0:W-:Y:S04]  /*41030*/  STL.64 [R1+0x2c08], R12 ;  /* 0x002c080c01007387 */ /* 0x0001e80000100a00 */
[----:B0-----:R-:W2:Y:S04]  /*41040*/  LDL.LU.64 R12, [R1+0x390] ;  /* 0x00039000010c7983 */ /* 0x001ea80000300a00 */
[----:B------:R-:W2:Y:S04]  /*41050*/  LDL.LU.64 R14, [R1+0x398] ;  /* 0x00039800010e7983 */ /* 0x000ea80000300a00 */
[----:B------:R-:W4:Y:S04]  /*41060*/  LDL.LU.64 R8, [R1+0x110] ;  /* 0x0001100001087983 */ /* 0x000f280000300a00 */
[----:B------:R-:W2:Y:S01]  /*41070*/  LDL.LU.64 R10, [R1+0x118] ;  /* 0x00011800010a7983 */ /* 0x000ea20000300a00 */
[C---:B------:R-:W-:Y:S03]  /*41080*/  HMMA.16816.F32 R16, R4.reuse, R20, R16 ;  /* 0x000000140410723c */ /* 0x040fe60000001810 */
[----:B--2---:R-:W-:Y:S04]  /*41090*/  STL.64 [R1+0x2bd0], R10 ;  /* 0x002bd00a01007387 */ /* 0x004fe80000100a00 */
[----:B----4-:R0:W-:Y:S04]  /*410a0*/  STL.64 [R1+0x2bc8], R8 ;  /* 0x002bc80801007387 */ /* 0x0101e80000100a00 */
[----:B0-----:R-:W2:Y:S04]  /*410b0*/  LDL.LU.64 R8, [R1+0x150] ;  /* 0x0001500001087983 */ /* 0x001ea80000300a00 */
[----:B------:R-:W2:Y:S04]  /*410c0*/  LDL.LU.64 R10, [R1+0x158] ;  /* 0x00015800010a7983 */ /* 0x000ea80000300a00 */
[----:B------:R-:W4:Y:S04]  /*410d0*/  LDL.LU R0, [R1+0x260] ;  /* 0x0002600001007983 */ /* 0x000f280000300800 */
[----:B------:R-:W2:Y:S04]  /*410e0*/  LDL.LU R26, [R1+0x278] ;  /* 0x00027800011a7983 */ /* 0x000ea80000300800 */
[----:B------:R-:W2:Y:S04]  /*410f0*/  LDL.LU R27, [R1+0x27c] ;  /* 0x00027c00011b7983 */ /* 0x000ea80000300800 */
[----:B------:R-:W2:Y:S04]  /*41100*/  LDL.LU R28, [R1+0x268] ;  /* 0x00026800011c7983 */ /* 0x000ea80000300800 */
[----:B------:R-:W-:Y:S04]  /*41110*/  STL.64 [R1+0xb0], R16 ;  /* 0x0000b01001007387 */ /* 0x000fe80000100a00 */
[----:B------:R0:W-:Y:S04]  /*41120*/  STL.64 [R1+0xb8], R18 ;  /* 0x0000b81201007387 */ /* 0x0001e80000100a00 */
[----:B0-----:R-:W2:Y:S04]  /*41130*/  LDL.LU.64 R18, [R1+0x2c20] ;  /* 0x002c200001127983 */ /* 0x001ea80000300a00 */
[----:B------:R-:W3:Y:S01]  /*41140*/  LDL.LU.64 R16, [R1+0x2c18] ;  /* 0x002c180001107983 */ /* 0x000ee20000300a00 */
[----:B--2---:R-:W-:-:S15]  /*41150*/  HMMA.16816.F32 R12, R4, R18, R12 ;  /* 0x00000012040c723c */ /* 0x004fde000000180c */
[----:B------:R-:W-:-:S04]  /*41160*/  NOP ;  /* 0x0000000000007918 */ /* 0x000fc80000000000 */
[----:B------:R-:W-:Y:S04]  /*41170*/  STL.64 [R1+0x80], R12 ;  /* 0x0000800c01007387 */ /* 0x000fe80000100a00 */
[----:B------:R0:W-:Y:S04]  /*41180*/  STL.64 [R1+0x88], R14 ;  /* 0x0000880e01007387 */ /* 0x0001e80000100a00 */
[----:B0-----:R-:W3:Y:S04]  /*41190*/  LDL.LU.64 R14, [R1+0x2c10] ;  /* 0x002c1000010e7983 */ /* 0x001ee80000300a00 */
[----:B------:R-:W3:Y:S04]  /*411a0*/  LDL.LU.64 R12, [R1+0x2c08] ;  /* 0x002c0800010c7983 */ /* 0x000ee80000300a00 */
[----:B------:R-:W2:Y:S04]  /*411b0*/  LDL.LU R18, [R1+0x270] ;  /* 0x0002700001127983 */ /* 0x000ea80000300800 */
[----:B------:R-:W2:Y:S01]  /*411c0*/  LDL.LU R19, [R1+0x26c] ;  /* 0x00026c0001137983 */ /* 0x000ea20000300800 */
[----:B---3--:R-:W-:-:S15]  /*411d0*/  HMMA.16816.F32 R12, R4, R16, R12 ;  /* 0x00000010040c723c */ /* 0x008fde000000180c */
[----:B------:R-:W-:-:S04]  /*411e0*/  NOP ;  /* 0x0000000000007918 */ /* 0x000fc80000000000 */
[----:B------:R-:W-:Y:S04]  /*411f0*/  STL.64 [R1+0x60], R12 ;  /* 0x0000600c01007387 */ /* 0x000fe80000100a00 */
[----:B------:R0:W-:Y:S04]  /*41200*/  STL.64 [R1+0x68], R14 ;  /* 0x0000680e01007387 */ /* 0x0001e80000100a00 */
[----:B0-----:R-:W5:Y:S04]  /*41210*/  LDL.LU.64 R14, [R1+0x2c00] ;  /* 0x002c0000010e7983 */ /* 0x001f680000300a00 */
[----:B------:R-:W5:Y:S04]  /*41220*/  LDL.LU.64 R12, [R1+0x2bf8] ;  /* 0x002bf800010c7983 */ /* 0x000f680000300a00 */
[----:B------:R-:W4:Y:S04]  /*41230*/  LDL.LU R16, [R1+0x264] ;  /* 0x0002640001107983 */ /* 0x000f280000300800 */
[----:B------:R-:W2:Y:S01]  /*41240*/  LDL.LU R17, [R1+0x274] ;  /* 0x0002740001117983 */ /* 0x000ea20000300800 */
[----:B-----5:R-:W-:Y:S03]  /*41250*/  HMMA.16816.F32 R20, R4, R22, R12 ;  /* 0x000000160414723c */ /* 0x020fe6000000180c */
[----:B------:R-:W3:Y:S04]  /*41260*/  LDL.LU.64 R14, [R1+0x2bf0] ;  /* 0x002bf000010e7983 */ /* 0x000ee80000300a00 */
[----:B------:R-:W3:-:S12]  /*41270*/  LDL.LU.64 R12, [R1+0x2be8] ;  /* 0x002be800010c7983 */ /* 0x000ed80000300a00 */
[----:B------:R0:W-:Y:S04]  /*41280*/  STL.64 [R1+0x40], R20 ;  /* 0x0000401401007387 */ /* 0x0001e80000100a00 */
[----:B------:R1:W-:Y:S04]  /*41290*/  STL.64 [R1+0x48], R22 ;  /* 0x0000481601007387 */ /* 0x0003e80000100a00 */
[----:B0-----:R-:W5:Y:S04]  /*412a0*/  LDL.LU.64 R20, [R1+0x1c0] ;  /* 0x0001c00001147983 */ /* 0x001f680000300a00 */
[----:B-1----:R-:W5:Y:S01]  /*412b0*/  LDL.LU.64 R22, [R1+0x1c8] ;  /* 0x0001c80001167983 */ /* 0x002f620000300a00 */
[----:B---3--:R-:W-:-:S15]  /*412c0*/  HMMA.16816.F32 R12, R4, R24, R12 ;  /* 0x00000018040c723c */ /* 0x008fde000000180c */
[----:B------:R-:W-:-:S04]  /*412d0*/  NOP ;  /* 0x0000000000007918 */ /* 0x000fc80000000000 */
[----:B------:R-:W-:Y:S04]  /*412e0*/  STL.64 [R1+0x10], R12 ;  /* 0x0000100c01007387 */ /* 0x000fe80000100a00 */
[----:B------:R0:W-:Y:S04]  /*412f0*/  STL.64 [R1+0x18], R14 ;  /* 0x0000180e01007387 */ /* 0x0001e80000100a00 */
[----:B0-----:R-:W3:Y:S04]  /*41300*/  LDL.LU.64 R14, [R1+0x2be0] ;  /* 0x002be000010e7983 */ /* 0x001ee80000300a00 */
[----:B------:R-:W2:Y:S01]  /*41310*/  LDL.LU.64 R12, [R1+0x2bd8] ;  /* 0x002bd800010c7983 */ /* 0x000ea20000300a00 */
[----:B---3--:R-:W-:-:S15]  /*41320*/  HMMA.16816.F32 R8, R4, R14, R8 ;  /* 0x0000000e0408723c */ /* 0x008fde0000001808 */
[----:B------:R-:W-:-:S04]  /*41330*/  NOP ;  /* 0x0000000000007918 */ /* 0x000fc80000000000 */
[----:B------:R-:W-:Y:S04]  /*41340*/  STL.64 [R1], R8 ;  /* 0x0000000801007387 */ /* 0x000fe80000100a00 */
[----:B------:R0:W-:Y:S01]  /*41350*/  STL [R1+0x8], R10 ;  /* 0x0000080a01007387 */ /* 0x0001e20000100800 */
[----:B------:R-:W-:-:S03]  /*41360*/  IMAD.MOV.U32 R29, RZ, RZ, R11 ;  /* 0x000000ffff1d7224 */ /* 0x000fc600078e000b */
[----:B0-----:R-:W2:Y:S04]  /*41370*/  LDL.LU.64 R10, [R1+0x2bd0] ;  /* 0x002bd000010a7983 */ /* 0x001ea80000300a00 */
[----:B------:R-:W2:Y:S02]  /*41380*/  LDL.LU.64 R8, [R1+0x2bc8] ;  /* 0x002bc80001087983 */ /* 0x000ea40000300a00 */
[C---:B--2---:R-:W-:Y:S08]  /*41390*/  HMMA.16816.F32 R12, R4.reuse, R12, R8 ;  /* 0x0000000c040c723c */ /* 0x044ff00000001808 */
[----:B-----5:R-:W-:Y:S01]  /*413a0*/  HMMA.16816.F32 R4, R4, R2, R20 ;  /* 0x000000020404723c */ /* 0x020fe20000001814 */
[----:B------:R-:W2:Y:S04]  /*413b0*/  LDL.LU.64 R10, [R1+0x2bc0] ;  /* 0x002bc000010a7983 */ /* 0x000ea80000300a00 */
[----:B------:R-:W3:Y:S06]  /*413c0*/  LDL.LU.64 R8, [R1+0x2bb8] ;  /* 0x002bb80001087983 */ /* 0x000eec0000300a00 */
[----:B------:R-:W-:Y:S04]  /*413d0*/  STL.64 [R1+0x2b00], R14 ;  /* 0x002b000e01007387 */ /* 0x000fe80000100a00 */
[----:B------:R-:W-:Y:S04]  /*413e0*/  STL.64 [R1+0x2af8], R12 ;  /* 0x002af80c01007387 */ /* 0x000fe80000100a00 */
[----:B------:R-:W5:Y:S04]  /*413f0*/  LDL.LU R20, [R1+0x170] ;  /* 0x0001700001147983 */ /* 0x000f680000300800 */
[----:B------:R-:W5:Y:S04]  /*41400*/  LDL.LU R21, [R1+0x174] ;  /* 0x0001740001157983 */ /* 0x000f680000300800 */
[----:B------:R-:W-:Y:S04]  /*41410*/  STL.64 [R1+0x20], R4 ;  /* 0x0000200401007387 */ /* 0x000fe80000100a00 */
[----:B------:R-:W-:Y:S04]  /*41420*/  STL.64 [R1+0x28], R6 ;  /* 0x0000280601007387 */ /* 0x000fe80000100a00 */
[----:B------:R-:W2:Y:S04]  /*41430*/  LDL.LU R22, [R1+0x180] ;  /* 0x0001800001167983 */ /* 0x000ea80000300800 */
[----:B------:R-:W2:Y:S04]  /*41440*/  LDL.LU R23, [R1+0x184] ;  /* 0x0001840001177983 */ /* 0x000ea80000300800 */
[----:B--2---:R-:W-:Y:S04]  /*41450*/  STL.64 [R1+0x2b80], R22 ;  /* 0x002b801601007387 */ /* 0x004fe80000100a00 */
[----:B-----5:R0:W-:Y:S04]  /*41460*/  STL.64 [R1+0x2b78], R20 ;  /* 0x002b781401007387 */ /* 0x0201e80000100a00 */
[----:B0-----:R-:W2:Y:S04]  /*41470*/  LDL.LU R20, [R1+0x70] ;  /* 0x0000700001147983 */ /* 0x001ea80000300800 */
[----:B------:R-:W2:Y:S04]  /*41480*/  LDL.LU R21, [R1+0x74] ;  /* 0x0000740001157983 */ /* 0x000ea80000300800 */
[----:B------:R-:W5:Y:S04]  /*41490*/  LDL.LU R22, [R1+0x78] ;  /* 0x0000780001167983 */ /* 0x000f680000300800 */
[----:B------:R-:W5:Y:S04]  /*414a0*/  LDL.LU R23, [R1+0x7c] ;  /* 0x00007c0001177983 */ /* 0x000f680000300800 */
[----:B------:R-:W2:Y:S04]  /*414b0*/  LDL.LU R2, [R1+0x120] ;  /* 0x0001200001027983 */ /* 0x000ea80000300800 */
[----:B------:R-:W3:Y:S04]  /*414c0*/  LDL.LU R3, [R1+0x124] ;  /* 0x0001240001037983 */ /* 0x000ee80000300800 */
[----:B------:R-:W3:Y:S04]  /*414d0*/  LDL.LU R4, [R1+0x190] ;  /* 0x0001900001047983 */ /* 0x000ee80000300800 */
[----:B------:R-:W3:Y:S04]  /*414e0*/  LDL.LU R7, [R1+0x134] ;  /* 0x0001340001077983 */ /* 0x000ee80000300800 */
[----:B-----5:R-:W-:Y:S04]  /*414f0*/  STL.64 [R1+0x2b90], R22 ;  /* 0x002b901601007387 */ /* 0x020fe80000100a00 */
[----:B--2---:R0:W-:Y:S04]  /*41500*/  STL.64 [R1+0x2b88], R20 ;  /* 0x002b881401007387 */ /* 0x0041e80000100a00 */
[----:B0-----:R-:W2:Y:S04]  /*41510*/  LDL.LU R20, [R1+0x50] ;  /* 0x0000500001147983 */ /* 0x001ea80000300800 */
[----:B------:R-:W2:Y:S04]  /*41520*/  LDL.LU R21, [R1+0x54] ;  /* 0x0000540001157983 */ /* 0x000ea80000300800 */
[----:B------:R-:W5:Y:S04]  /*41530*/  LDL.LU R22, [R1+0x58] ;  /* 0x0000580001167983 */ /* 0x000f680000300800 */
[----:B------:R-:W5:Y:S04]  /*41540*/  LDL.LU R23, [R1+0x5c] ;  /* 0x00005c0001177983 */ /* 0x000f680000300800 */
[----:B------:R-:W2:Y:S04]  /*41550*/  LDL.LU R5, [R1+0x194] ;  /* 0x0001940001057983 */ /* 0x000ea80000300800 */
[----:B------:R-:W3:Y:S04]  /*41560*/  LDL.LU R6, [R1+0x130] ;  /* 0x0001300001067983 */ /* 0x000ee80000300800 */
[----:B-----5:R-:W-:Y:S04]  /*41570*/  STL.64 [R1+0x2ba0], R22 ;  /* 0x002ba01601007387 */ /* 0x020fe80000100a00 */
[----:B--2---:R0:W-:Y:S04]  /*41580*/  STL.64 [R1+0x2b98], R20 ;  /* 0x002b981401007387 */ /* 0x0041e80000100a00 */
[----:B0-----:R-:W2:Y:S04]  /*41590*/  LDL.LU R20, [R1+0x30] ;  /* 0x0000300001147983 */ /* 0x001ea80000300800 */
[----:B------:R-:W2:Y:S04]  /*415a0*/  LDL.LU R21, [R1+0x34] ;  /* 0x0000340001157983 */ /* 0x000ea80000300800 */
[----:B------:R-:W2:Y:S04]  /*415b0*/  LDL.LU R22, [R1+0x38] ;  /* 0x0000380001167983 */ /* 0x000ea80000300800 */
[----:B------:R-:W2:Y:S04]  /*415c0*/  LDL.LU R23, [R1+0x3c] ;  /* 0x00003c0001177983 */ /* 0x000ea80000300800 */
[----:B------:R-:W5:Y:S04]  /*415d0*/  LDL.LU R24, [R1+0x1a0] ;  /* 0x0001a00001187983 */ /* 0x000f680000300800 */
[----:B------:R-:W2:Y:S04]  /*415e0*/  LDL.LU R25, [R1+0x1a4] ;  /* 0x0001a40001197983 */ /* 0x000ea80000300800 */
[----:B------:R-:W2:Y:S04]  /*415f0*/  LDL.LU R13, [R1+0x460] ;  /* 0x00046000010d7983 */ /* 0x000ea80000300800 */
[----:B------:R-:W2:Y:S04]  /*41600*/  LDL.LU R14, [R1+0x45c] ;  /* 0x00045c00010e7983 */ /* 0x000ea80000300800 */
[----:B------:R-:W2:Y:S01]  /*41610*/  LDL.LU R15, [R1+0x480] ;  /* 0x00048000010f7983 */ /* 0x000ea20000300800 */
[----:B---3--:R-:W-:-:S02]  /*41620*/  IMAD.MOV.U32 R12, RZ, RZ, R8 ;  /* 0x000000ffff0c7224 */ /* 0x008fc400078e0008 */
[----:B------:R-:W-:Y:S02]  /*41630*/  IMAD R18, R18, 0x100, R17 ;  /* 0x0000010012127824 */ /* 0x000fe400078e0211 */
[----:B------:R-:W-:Y:S02]  /*41640*/  IMAD R17, R28, 0x100, R19 ;  /* 0x000001001c117824 */ /* 0x000fe400078e0213 */
[----:B----4-:R-:W-:Y:S02]  /*41650*/  IMAD R0, R0, 0x100, R16 ;  /* 0x0000010000007824 */ /* 0x010fe400078e0210 */
[----:B------:R-:W-:Y:S01]  /*41660*/  IMAD R19, R26, 0x100, R27 ;  /* 0x000001001a137824 */ /* 0x000fe200078e021b */
[----:B--2---:R-:W-:Y:S04]  /*41670*/  STL.64 [R1+0x2b70], R14 ;  /* 0x002b700e01007387 */ /* 0x004fe80000100a00 */
[----:B------:R0:W-:Y:S04]  /*41680*/  STL [R1+0x2b68], R13 ;  /* 0x002b680d01007387 */ /* 0x0001e80000100800 */
[----:B------:R-:W2:Y:S01]  /*41690*/  LDL.LU R8, [R1+0x2bb4] ;  /* 0x002bb40001087983 */ /* 0x000ea20000300800 */
[----:B0-----:R-:W-:-:S02]  /*416a0*/  IMAD.MOV.U32 R13, RZ, RZ, R9 ;  /* 0x000000ffff0d7224 */ /* 0x001fc400078e0009 */
[----:B------:R-:W-:Y:S01]  /*416b0*/  IMAD.MOV.U32 R14, RZ, RZ, R10 ;  /* 0x000000ffff0e7224 */ /* 0x000fe200078e000a */
[----:B------:R-:W2:Y:S04]  /*416c0*/  LDL.LU R9, [R1+0x2bb0] ;  /* 0x002bb00001097983 */ /* 0x000ea80000300800 */
[----:B------:R-:W2:Y:S01]  /*416d0*/  LDL.LU R10, [R1+0x2bac] ;  /* 0x002bac00010a7983 */ /* 0x000ea20000300800 */
[----:B------:R-:W-:-:S03]  /*416e0*/  IMAD.MOV.U32 R15, RZ, RZ, R11 ;  /* 0x000000ffff0f7224 */ /* 0x000fc600078e000b */
[----:B------:R-:W2:Y:S01]  /*416f0*/  LDL.LU R11, [R1+0x2ba8] ;  /* 0x002ba800010b7983 */ /* 0x000ea20000300800 */
[----:B------:R-:W-:Y:S02]  /*41700*/  F2FP.F16.E4M3.UNPACK_B R16, R0 ;  /* 0x00000000ff10723e */ /* 0x000fe400020006ff */
[----:B------:R-:W-:Y:S02]  /*41710*/  F2FP.F16.E4M3.UNPACK_B R18, R18 ;  /* 0x00000012ff12723e */ /* 0x000fe400020006ff */
[----:B------:R-:W-:Y:S02]  /*41720*/  F2FP.F16.E4M3.UNPACK_B R17, R17 ;  /* 0x00000011ff11723e */ /* 0x000fe400020006ff */
[----:B------:R-:W-:Y:S02]  /*41730*/  F2FP.F16.E4M3.UNPACK_B R19, R19 ;  /* 0x00000013ff13723e */ /* 0x000fe400020006ff */
[----:B------:R-:W-:Y:S02]  /*41740*/  F2FP.F16.E4M3.UNPACK_B R2, R2.H1 ;  /* 0x00000002ff02723e */ /* 0x000fe400030006ff */
[----:B------:R-:W-:-:S02]  /*41750*/  F2FP.F16.E4M3.UNPACK_B R3, R3.H1 ;  /* 0x00000003ff03723e */ /* 0x000fc400030006ff */
[----:B------:R-:W-:Y:S02]  /*41760*/  F2FP.F16.E4M3.UNPACK_B R4, R4.H1 ;  /* 0x00000004ff04723e */ /* 0x000fe400030006ff */
[----:B------:R-:W-:Y:S01]  /*41770*/  F2FP.F16.E4M3.UNPACK_B R5, R5.H1 ;  /* 0x00000005ff05723e */ /* 0x000fe200030006ff */
[----:B------:R-:W3:Y:S04]  /*41780*/  LDL.LU R26, [R1+0x478] ;  /* 0x00047800011a7983 */ /* 0x000ee80000300800 */
[----:B------:R-:W4:Y:S04]  /*41790*/  LDL.LU R28, [R1+0x470] ;  /* 0x00047000011c7983 */ /* 0x000f280000300800 */
[----:B------:R-:W4:Y:S04]  /*417a0*/  LDL.LU R27, [R1+0x46c] ;  /* 0x00046c00011b7983 */ /* 0x000f280000300800 */
[----:B------:R-:W3:Y:S01]  /*417b0*/  LDL.LU R0, [R1+0x164] ;  /* 0x0001640001007983 */ /* 0x000ee20000300800 */
[C---:B------:R-:W-:Y:S08]  /*417c0*/  HMMA.16816.F32 R20, R16.reuse, R4, R20 ;  /* 0x000000041014723c */ /* 0x040ff00000001814 */
[----:B--2---:R-:W-:-:S15]  /*417d0*/  HMMA.16816.F32 R8, R16, R2, R8 ;  /* 0x000000021008723c */ /* 0x004fde0000001808 */
[----:B------:R-:W-:-:S04]  /*417e0*/  NOP ;  /* 0x0000000000007918 */ /* 0x000fc80000000000 */
[----:B------:R0:W-:Y:S04]  /*417f0*/  STL.64 [R1+0xa0], R8 ;  /* 0x0000a00801007387 */ /* 0x0001e80000100a00 */
[----:B------:R1:W-:Y:S04]  /*41800*/  STL.64 [R1+0xa8], R10 ;  /* 0x0000a80a01007387 */ /* 0x0003e80000100a00 */
[----:B0-----:R-:W2:Y:S04]  /*41810*/  LDL.LU R9, [R1+0x140] ;  /* 0x0001400001097983 */ /* 0x001ea80000300800 */
[----:B-1----:R-:W2:Y:S04]  /*41820*/  LDL.LU R10, [R1+0x144] ;  /* 0x00014400010a7983 */ /* 0x002ea80000300800 */
[----:B------:R-:W2:Y:S04]  /*41830*/  LDL.LU R11, [R1+0x160] ;  /* 0x00016000010b7983 */ /* 0x000ea80000300800 */
[----:B------:R-:W-:Y:S04]  /*41840*/  STL.64 [R1+0xf0], R20 ;  /* 0x0000f01401007387 */ /* 0x000fe80000100a00 */
[----:B------:R0:W-:Y:S04]  /*41850*/  STL.64 [R1+0xf8], R22 ;  /* 0x0000f81601007387 */ /* 0x0001e80000100a00 */
[----:B0-----:R-:W2:Y:S04]  /*41860*/  LDL.LU.64 R22, [R1+0x2ba0] ;  /* 0x002ba00001167983 */ /* 0x001ea80000300a00 */
[----:B------:R-:W2:Y:S01]  /*41870*/  LDL.LU.64 R20, [R1+0x2b98] ;  /* 0x002b980001147983 */ /* 0x000ea20000300a00 */
[----:B------:R-:W-:-:S02]  /*41880*/  F2FP.F16.E4M3.UNPACK_B R6, R6.H1 ;  /* 0x00000006ff06723e */ /* 0x000fc400030006ff */
[----:B------:R-:W-:-:S07]  /*41890*/  F2FP.F16.E4M3.UNPACK_B R7, R7.H1 ;  /* 0x00000007ff07723e */ /* 0x000fce00030006ff */
[----:B--2---:R-:W-:-:S15]  /*418a0*/  HMMA.16816.F32 R20, R16, R6, R20 ;  /* 0x000000061014723c */ /* 0x004fde0000001814 */
[----:B------:R-:W-:-:S04]  /*418b0*/  NOP ;  /* 0x0000000000007918 */ /* 0x000fc80000000000 */
[----:B------:R-:W-:Y:S04]  /*418c0*/  STL.64 [R1+0xe0], R20 ;  /* 0x0000e01401007387 */ /* 0x000fe80000100a00 */
[----:B------:R0:W-:Y:S04]  /*418d0*/  STL.64 [R1+0xe8], R22 ;  /* 0x0000e81601007387 */ /* 0x0001e80000100a00 */
[----:B0-----:R-:W2:Y:S04]  /*418e0*/  LDL.LU.64 R22, [R1+0x2b90] ;  /* 0x002b900001167983 */ /* 0x001ea80000300a00 */
[----:B------:R-:W2:Y:S01]  /*418f0*/  LDL.LU.64 R20, [R1+0x2b88] ;  /* 0x002b880001147983 */ /* 0x000ea20000300a00 */
[----:B------:R-:W-:-:S02]  /*41900*/  F2FP.F16.E4M3.UNPACK_B R8, R9.H1 ;  /* 0x00000009ff08723e */ /* 0x000fc400030006ff */
[----:B------:R-:W-:Y:S02]  /*41910*/  F2FP.F16.E4M3.UNPACK_B R9, R10.H1 ;  /* 0x0000000aff09723e */ /* 0x000fe400030006ff */
[----:B------:R-:W-:Y:S02]  /*41920*/  F2FP.F16.E4M3.UNPACK_B R10, R11.H1 ;  /* 0x0000000bff0a723e */ /* 0x000fe400030006ff */
[----:B---3--:R-:W-:-:S07]  /*41930*/  F2FP.F16.E4M3.UNPACK_B R11, R0.H1 ;  /* 0x00000000ff0b723e */ /* 0x008fce00030006ff */
[C---:B------:R-:W-:Y:S01]  /*41940*/  HMMA.16816.F32 R12, R16.reuse, R10, R12 ;  /* 0x0000000a100c723c */ /* 0x040fe2000000180c */
[----:B------:R-:W-:Y:S04]  /*41950*/  STL.64 [R1+0x2b50], R6 ;  /* 0x002b500601007387 */ /* 0x000fe80000100a00 */
[----:B------:R0:W-:Y:S04]  /*41960*/  STL.64 [R1+0x2b48], R4 ;  /* 0x002b480401007387 */ /* 0x0001e80000100a00 */
[----:B0-----:R-:W3:Y:S04]  /*41970*/  LDL.LU R4, [R1+0x100] ;  /* 0x0001000001047983 */ /* 0x001ee80000300800 */
[----:B------:R-:W3:Y:S04]  /*41980*/  LDL.LU R5, [R1+0x104] ;  /* 0x0001040001057983 */ /* 0x000ee80000300800 */
[----:B------:R-:W3:Y:S04]  /*41990*/  LDL.LU R6, [R1+0x108] ;  /* 0x0001080001067983 */ /* 0x000ee80000300800 */
[----:B------:R-:W3:Y:S01]  /*419a0*/  LDL.LU R7, [R1+0x10c] ;  /* 0x00010c0001077983 */ /* 0x000ee20000300800 */
[----:B--2---:R-:W-:-:S15]  /*419b0*/  HMMA.16816.F32 R20, R16, R8, R20 ;  /* 0x000000081014723c */ /* 0x004fde0000001814 */
[----:B------:R-:W-:-:S04]  /*419c0*/  NOP ;  /* 0x0000000000007918 */ /* 0x000fc80000000000 */
[----:B------:R-:W-:Y:S04]  /*419d0*/  STL.64 [R1+0x70], R20 ;  /* 0x0000701401007387 */ /* 0x000fe80000100a00 */
[----:B------:R0:W-:Y:S04]  /*419e0*/  STL.64 [R1+0x78], R22 ;  /* 0x0000781601007387 */ /* 0x0001e80000100a00 */
[----:B0-----:R-:W2:Y:S04]  /*419f0*/  LDL.LU.64 R22, [R1+0x2b80] ;  /* 0x002b800001167983 */ /* 0x001ea80000300a00 */
[----:B------:R-:W2:Y:S04]  /*41a00*/  LDL.LU.64 R20, [R1+0x2b78] ;  /* 0x002b780001147983 */ /* 0x000ea80000300a00 */
[----:B------:R-:W-:Y:S04]  /*41a10*/  STL.64 [R1+0x90], R12 ;  /* 0x0000900c01007387 */ /* 0x000fe80000100a00 */
[----:B------:R0:W-:Y:S04]  /*41a20*/  STL.64 [R1+0x98], R14 ;  /* 0x0000980e01007387 */ /* 0x0001e80000100a00 */
[----:B0-----:R-:W5:Y:S04]  /*41a30*/  LDL.LU.64 R14, [R1+0x2b70] ;  /* 0x002b7000010e7983 */ /* 0x001f680000300a00 */
[----:B------:R-:W5:Y:S04]  /*41a40*/  LDL.LU R13, [R1+0x2b68] ;  /* 0x002b6800010d7983 */ /* 0x000f680000300800 */
[----:B------:R-:W-:Y:S04]  /*41a50*/  STL.64 [R1+0x2b30], R10 ;  /* 0x002b300a01007387 */ /* 0x000fe80000100a00 */
[----:B------:R0:W-:Y:S04]  /*41a60*/  STL.64 [R1+0x2b28], R8 ;  /* 0x002b280801007387 */ /* 0x0001e80000100a00 */
[----:B0-----:R-:W5:Y:S04]  /*41a70*/  LDL.LU R8, [R1+0xd0] ;  /* 0x0000d00001087983 */ /* 0x001f680000300800 */
[----:B------:R-:W5:Y:S04]  /*41a80*/  LDL.LU R9, [R1+0xd4] ;  /* 0x0000d40001097983 */ /* 0x000f680000300800 */
[----:B------:R-:W5:Y:S04]  /*41a90*/  LDL.LU R10, [R1+0xd8] ;  /* 0x0000d800010a7983 */ /* 0x000f680000300800 */
[----:B------:R-:W5:Y:S01]  /*41aa0*/  LDL.LU R11, [R1+0xdc] ;  /* 0x0000dc00010b7983 */ /* 0x000f620000300800 */
[----:B----4-:R-:W-:Y:S01]  /*41ab0*/  IMAD R27, R27, 0x100, R28 ;  /* 0x000001001b1b7824 */ /* 0x010fe200078e021c */
[----:B--2---:R-:W-:-:S02]  /*41ac0*/  F2FP.F16.E4M3.UNPACK_B R20, R20.H1 ;  /* 0x00000014ff14723e */ /* 0x004fc400030006ff */
[----:B------:R-:W-:Y:S02]  /*41ad0*/  F2FP.F16.E4M3.UNPACK_B R21, R21.H1 ;  /* 0x00000015ff15723e */ /* 0x000fe400030006ff */
[----:B------:R-:W-:Y:S02]  /*41ae0*/  F2FP.F16.E4M3.UNPACK_B R22, R22.H1 ;  /* 0x00000016ff16723e */ /* 0x000fe400030006ff */
[----:B------:R-:W-:-:S07]  /*41af0*/  F2FP.F16.E4M3.UNPACK_B R23, R23.H1 ;  /* 0x00000017ff17723e */ /* 0x000fce00030006ff */
[C---:B---3--:R-:W-:Y:S08]  /*41b00*/  HMMA.16816.F32 R4, R16.reuse, R22, R4 ;  /* 0x000000161004723c */ /* 0x048ff00000001804 */
[----:B-----5:R-:W-:Y:S01]  /*41b10*/  HMMA.16816.F32 R8, R16, R20, R8 ;  /* 0x000000141008723c */ /* 0x020fe20000001808 */
[----:B------:R-:W-:-:S15]  /*41b20*/  IMAD R26, R26, 0x100, R15 ;  /* 0x000001001a1a7824 */ /* 0x000fde00078e020f */
[----:B------:R-:W-:-:S03]  /*41b30*/  NOP ;  /* 0x0000000000007918 */ /* 0x000fc60000000000 */
[----:B------:R-:W-:Y:S04]  /*41b40*/  STL.64 [R1+0x110], R8 ;  /* 0x0001100801007387 */ /* 0x000fe80000100a00 */
[----:B------:R-:W-:Y:S04]  /*41b50*/  STL.64 [R1+0x118], R10 ;  /* 0x0001180a01007387 */ /* 0x000fe80000100a00 */
[----:B------:R-:W-:Y:S04]  /*41b60*/  STL.64 [R1+0x2b10], R22 ;  /* 0x002b101601007387 */ /* 0x000fe80000100a00 */
[----:B------:R-:W-:Y:S04]  /*41b70*/  STL.64 [R1+0x2b08], R20 ;  /* 0x002b081401007387 */ /* 0x000fe80000100a00 */
[----:B------:R0:W-:Y:S04]  /*41b80*/  STL.64 [R1+0x100], R4 ;  /* 0x0001000401007387 */ /* 0x0001e80000100a00 */
[----:B------:R1:W-:Y:S04]  /*41b90*/  STL.64 [R1+0x108], R6 ;  /* 0x0001080601007387 */ /* 0x0003e80000100a00 */
[----:B------:R-:W2:Y:S04]  /*41ba0*/  LDL.LU R15, [R1+0x490] ;  /* 0x00049000010f7983 */ /* 0x000ea80000300800 */
[----:B------:R-:W2:Y:S04]  /*41bb0*/  LDL.LU R28, [R1+0x48c] ;  /* 0x00048c00011c7983 */ /* 0x000ea80000300800 */
[----:B0-----:R-:W3:Y:S04]  /*41bc0*/  LDL.LU R4, [R1+0xb0] ;  /* 0x0000b00001047983 */ /* 0x001ee80000300800 */
[----:B------:R-:W3:Y:S04]  /*41bd0*/  LDL.LU R5, [R1+0xb4] ;  /* 0x0000b40001057983 */ /* 0x000ee80000300800 */
[----:B-1----:R-:W4:Y:S04]  /*41be0*/  LDL.LU R6, [R1+0xb8] ;  /* 0x0000b80001067983 */ /* 0x002f280000300800 */
[----:B------:R-:W4:Y:S04]  /*41bf0*/  LDL.LU R7, [R1+0xbc] ;  /* 0x0000bc0001077983 */ /* 0x000f280000300800 */
[----:B----4-:R-:W-:Y:S04]  /*41c00*/  STL.64 [R1+0x2b60], R6 ;  /* 0x002b600601007387 */ /* 0x010fe80000100a00 */
[----:B---3--:R0:W-:Y:S04]  /*41c10*/  STL.64 [R1+0x2b58], R4 ;  /* 0x002b580401007387 */ /* 0x0081e80000100a00 */
[----:B0-----:R-:W3:Y:S04]  /*41c20*/  LDL.LU R4, [R1+0xc0] ;  /* 0x0000c00001047983 */ /* 0x001ee80000300800 */
[----:B------:R-:W3:Y:S04]  /*41c30*/  LDL.LU R5, [R1+0xc4] ;  /* 0x0000c40001057983 */ /* 0x000ee80000300800 */
[----:B------:R-:W3:Y:S04]  /*41c40*/  LDL.LU R6, [R1+0xc8] ;  /* 0x0000c80001067983 */ /* 0x000ee80000300800 */
[----:B------:R-:W3:Y:S04]  /*41c50*/  LDL.LU R7, [R1+0xcc] ;  /* 0x0000cc0001077983 */ /* 0x000ee80000300800 */
[----:B------:R-:W4:Y:S04]  /*41c60*/  LDL.LU R20, [R1+0x10] ;  /* 0x0000100001147983 */ /* 0x000f280000300800 */
[----:B------:R-:W4:Y:S04]  /*41c70*/  LDL.LU R21, [R1+0x14] ;  /* 0x0000140001157983 */ /* 0x000f280000300800 */
[----:B------:R-:W5:Y:S04]  /*41c80*/  LDL.LU R22, [R1+0x18] ;  /* 0x0000180001167983 */ /* 0x000f680000300800 */
[----:B------:R-:W5:Y:S04]  /*41c90*/  LDL.LU R23, [R1+0x1c] ;  /* 0x00001c0001177983 */ /* 0x000f680000300800 */
[----:B------:R-:W2:Y:S04]  /*41ca0*/  LDL.LU R8, [R1+0x60] ;  /* 0x0000600001087983 */ /* 0x000ea80000300800 */
[----:B------:R-:W2:Y:S04]  /*41cb0*/  LDL.LU R9, [R1+0x64] ;  /* 0x0000640001097983 */ /* 0x000ea80000300800 */
[----:B------:R-:W2:Y:S04]  /*41cc0*/  LDL.LU R10, [R1+0x68] ;  /* 0x00006800010a7983 */ /* 0x000ea80000300800 */
[----:B------:R-:W2:Y:S01]  /*41cd0*/  LDL.LU R11, [R1+0x6c] ;  /* 0x00006c00010b7983 */ /* 0x000ea20000300800 */
[----:B------:R-:W-:-:S02]  /*41ce0*/  F2FP.F16.E4M3.UNPACK_B R24, R24.H1 ;  /* 0x00000018ff18723e */ /* 0x000fc400030006ff */
[----:B------:R-:W-:Y:S01]  /*41cf0*/  F2FP.F16.E4M3.UNPACK_B R25, R25.H1 ;  /* 0x00000019ff19723e */ /* 0x000fe200030006ff */
[----:B------:R-:W-:Y:S01]  /*41d00*/  IMAD R0, R14, 0x100, R13 ;  /* 0x000001000e007824 */ /* 0x000fe200078e020d */
[----:B--2---:R-:W-:Y:S04]  /*41d10*/  STL.64 [R1+0x2b40], R10 ;  /* 0x002b400a01007387 */ /* 0x004fe80000100a00 */
[----:B------:R0:W-:Y:S04]  /*41d20*/  STL.64 [R1+0x2b38], R8 ;  /* 0x002b380801007387 */ /* 0x0001e80000100a00 */
[----:B0-----:R-:W2:Y:S04]  /*41d30*/  LDL.LU R8, [R1+0x80] ;  /* 0x0000800001087983 */ /* 0x001ea80000300800 */
[----:B------:R-:W2:Y:S04]  /*41d40*/  LDL.LU R9, [R1+0x84] ;  /* 0x0000840001097983 */ /* 0x000ea80000300800 */
[----:B------:R-:W2:Y:S04]  /*41d50*/  LDL.LU R10, [R1+0x88] ;  /* 0x00008800010a7983 */ /* 0x000ea80000300800 */
[----:B------:R-:W2:Y:S04]  /*41d60*/  LDL.LU R11, [R1+0x8c] ;  /* 0x00008c00010b7983 */ /* 0x000ea80000300800 */
[----:B-----5:R-:W-:Y:S04]  /*41d70*/  STL.64 [R1+0x2b20], R22 ;  /* 0x002b201601007387 */ /* 0x020fe80000100a00 */
[----:B----4-:R0:W-:Y:S01]  /*41d80*/  STL.64 [R1+0x2b18], R20 ;  /* 0x002b181401007387 */ /* 0x0101e20000100a00 */
[----:B---3--:R-:W-:Y:S03]  /*41d90*/  HMMA.16816.F32 R16, R16, R24, R4 ;  /* 0x000000181010723c */ /* 0x008fe60000001804 */
[----:B0-----:R-:W3:Y:S04]  /*41da0*/  LDL.LU R20, [R1+0x40] ;  /* 0x0000400001147983 */ /* 0x001ee80000300800 */
[----:B------:R-:W3:Y:S04]  /*41db0*/  LDL.LU R21, [R1+0x44] ;  /* 0x0000440001157983 */ /* 0x000ee80000300800 */
[----:B------:R-:W3:Y:S04]  /*41dc0*/  LDL.LU R22, [R1+0x48] ;  /* 0x0000480001167983 */ /* 0x000ee80000300800 */
[----:B------:R-:W3:Y:S04]  /*41dd0*/  LDL.LU R23, [R1+0x4c] ;  /* 0x00004c0001177983 */ /* 0x000ee80000300800 */
[----:B------:R-:W4:Y:S04]  /*41de0*/  LDL.LU R12, [R1] ;  /* 0x00000000010c7983 */ /* 0x000f280000300800 */
[----:B------:R-:W4:Y:S04]  /*41df0*/  LDL.LU R13, [R1+0x4] ;  /* 0x00000400010d7983 */ /* 0x000f280000300800 */
[----:B------:R-:W4:Y:S04]  /*41e00*/  LDL.LU R14, [R1+0x8] ;  /* 0x00000800010e7983 */ /* 0x000f280000300800 */
[----:B------:R-:W5:Y:S04]  /*41e10*/  LDL.LU.64 R6, [R1+0x2b60] ;  /* 0x002b600001067983 */ /* 0x000f680000300a00 */
[----:B------:R-:W5:Y:S01]  /*41e20*/  LDL.LU.64 R4, [R1+0x2b58] ;  /* 0x002b580001047983 */ /* 0x000f620000300a00 */
[----:B------:R-:W-:-:S03]  /*41e30*/  IMAD R28, R28, 0x100, R15 ;  /* 0x000001001c1c7824 */ /* 0x000fc600078e020f */
[----:B------:R-:W-:Y:S04]  /*41e40*/  STL [R1+0x2af0], R25 ;  /* 0x002af01901007387 */ /* 0x000fe80000100800 */
[----:B------:R0:W-:Y:S04]  /*41e50*/  STL.64 [R1+0xc0], R16 ;  /* 0x0000c01001007387 */ /* 0x0001e80000100a00 */
[----:B------:R1:W-:Y:S01]  /*41e60*/  STL.64 [R1+0xc8], R18 ;  /* 0x0000c81201007387 */ /* 0x0003e20000100a00 */
[----:B0-----:R-:W-:Y:S02]  /*41e70*/  F2FP.F16.E4M3.UNPACK_B R16, R0 ;  /* 0x00000000ff10723e */ /* 0x001fe400020006ff */
[----:B-1----:R-:W-:-:S02]  /*41e80*/  F2FP.F16.E4M3.UNPACK_B R18, R26 ;  /* 0x0000001aff12723e */ /* 0x002fc400020006ff */
[----:B------:R-:W-:Y:S02]  /*41e90*/  F2FP.F16.E4M3.UNPACK_B R17, R27 ;  /* 0x0000001bff11723e */ /* 0x000fe400020006ff */
[----:B------:R-:W-:-:S07]  /*41ea0*/  F2FP.F16.E4M3.UNPACK_B R19, R28 ;  /* 0x0000001cff13723e */ /* 0x000fce00020006ff */
[----:B-----5:R-:W-:-:S15]  /*41eb0*/  HMMA.16816.F32 R4, R16, R2, R4 ;  /* 0x000000021004723c */ /* 0x020fde0000001804 */
[----:B------:R-:W-:-:S04]  /*41ec0*/  NOP ;  /* 0x0000000000007918 */ /* 0x000fc80000000000 */
[----:B------:R-:W-:Y:S02]  /*41ed0*/  IMAD.MOV.U32 R26, RZ, RZ, R6 ;  /* 0x000000ffff1a7224 */ /* 0x000fe400078e0006 */
[----:B------:R-:W-:Y:S02]  /*41ee0*/  IMAD.MOV.U32 R0, RZ, RZ, R7 ;  /* 0x000000ffff007224 */ /* 0x000fe400078e0007 */
[----:B------:R-:W-:Y:S02]  /*41ef0*/  IMAD.MOV.U32 R28, RZ, RZ, R4 ;  /* 0x000000ffff1c7224 */ /* 0x000fe400078e0004 */
[----:B------:R-:W-:Y:S01]  /*41f00*/  IMAD.MOV.U32 R27, RZ, RZ, R5 ;  /* 0x000000ffff1b7224 */ /* 0x000fe200078e0005 */
[----:B------:R-:W5:Y:S04]  /*41f10*/  LDL.LU.64 R6, [R1+0x2b50] ;  /* 0x002b500001067983 */ /* 0x000f680000300a00 */
[----:B------:R-:W2:Y:S04]  /*41f20*/  LDL.LU.64 R4, [R1+0x2b48] ;  /* 0x002b480001047983 */ /* 0x000ea80000300a00 */
[----:B------:R-:W3:Y:S04]  /*41f30*/  LDL.LU R25, [R1+0x52c] ;  /* 0x00052c0001197983 */ /* 0x000ee80000300800 */
[----:B------:R-:W3:Y:S04]  /*41f40*/  LDL R2, [R1+0x128] ;  /* 0x0001280001027983 */ /* 0x000ee80000100800 */
[----:B------:R-:W3:Y:S04]  /*41f50*/  LDL R3, [R1+0x12c] ;  /* 0x00012c0001037983 */ /* 0x000ee80000100800 */
[----:B------:R-:W-:Y:S04]  /*41f60*/  STL [R1+0x2aa8], R26 ;  /* 0x002aa81a01007387 */ /* 0x000fe80000100800 */
[----:B------:R-:W-:Y:S04]  /*41f70*/  STL [R1+0x2aa4], R28 ;  /* 0x002aa41c01007387 */ /* 0x000fe80000100800 */
[----:B------:R-:W-:Y:S04]  /*41f80*/  STL [R1+0x2aa0], R27 ;  /* 0x002aa01b01007387 */ /* 0x000fe80000100800 */
[----:B------:R-:W-:Y:S01]  /*41f90*/  STL [R1+0x2a9c], R0 ;  /* 0x002a9c0001007387 */ /* 0x000fe20000100800 */
[----:B------:R-:W-:Y:S01]  /*41fa0*/  IMAD.MOV.U32 R15, RZ, RZ, R29 ;  /* 0x000000ffff0f7224 */ /* 0x000fe200078e001d */
[----:B--2---:R-:W-:-:S15]  /*41fb0*/  HMMA.16816.F32 R8, R16, R4, R8 ;  /* 0x000000041008723c */ /* 0x004fde0000001808 */
[----:B------:R-:W-:-:S04]  /*41fc0*/  NOP ;  /* 0x0000000000007918 */ /* 0x000fc80000000000 */
[----:B------:R-:W-:Y:S04]  /*41fd0*/  STL.64 [R1+0x80], R8 ;  /* 0x0000800801007387 */ /* 0x000fe80000100a00 */
[----:B------:R0:W-:Y:S01]  /*41fe0*/  STL [R1+0x88], R10 ;  /* 0x0000880a01007387 */ /* 0x0001e20000100800 */
[----:B------:R-:W-:-:S03]  /*41ff0*/  IMAD.MOV.U32 R29, RZ, RZ, R11 ;  /* 0x000000ffff1d7224 */ /* 0x000fc600078e000b */
[----:B0-----:R-:W5:Y:S04]  /*42000*/  LDL.LU.64 R10, [R1+0x2b40] ;  /* 0x002b4000010a7983 */ /* 0x001f680000300a00 */
[----:B------:R-:W5:Y:S04]  /*42010*/  LDL.LU.64 R8, [R1+0x2b38] ;  /* 0x002b380001087983 */ /* 0x000f680000300a00 */
[----:B------:R-:W2:Y:S01]  /*42020*/  LDL.LU R5, [R1+0x554] ;  /* 0x0005540001057983 */ /* 0x000ea20000300800 */
[----:B-----5:R-:W-:-:S15]  /*42030*/  HMMA.16816.F32 R8, R16, R6, R8 ;  /* 0x000000061008723c */ /* 0x020fde0000001808 */
[----:B------:R-:W-:-:S04]  /*42040*/  NOP ;  /* 0x0000000000007918 */ /* 0x000fc80000000000 */
[----:B------:R-:W-:Y:S04]  /*42050*/  STL.64 [R1+0x60], R8 ;  /* 0x0000600801007387 */ /* 0x000fe80000100a00 */
[----:B------:R0:W-:Y:S04]  /*42060*/  STL.64 [R1+0x68], R10 ;  /* 0x0000680a01007387 */ /* 0x0001e80000100a00 */
[----:B0-----:R-:W5:Y:S04]  /*42070*/  LDL.LU.64 R10, [R1+0x2b30] ;  /* 0x002b3000010a7983 */ /* 0x001f680000300a00 */
        /* <DEDUP_REMOVED lines=8> */
[----:B------:R-:W5:Y:S02]  /*42100*/  LDL.LU.64 R20, [R1+0x2b18] ;  /* 0x002b180001147983 */ /* 0x000f640000300a00 */
[----:B-----5:R-:W-:Y:S02]  /*42110*/  HMMA.16816.F32 R8, R16, R10, R20 ;  /* 0x0000000a1008723c */ /* 0x020fe40000001814 */
[----:B------:R-:W3:Y:S04]  /*42120*/  LDL.LU.64 R22, [R1+0x2b10] ;  /* 0x002b100001167983 */ /* 0x000ee80000300a00 */
[----:B------:R-:W4:-:S13]  /*42130*/  LDL.LU.64 R20, [R1+0x2b08] ;  /* 0x002b080001147983 */ /* 0x000f1a0000300a00 */
[----:B------:R0:W-:Y:S04]  /*42140*/  STL.64 [R1+0x30], R8 ;  /* 0x0000300801007387 */ /* 0x0001e80000100a00 */
[----:B------:R1:W-:Y:S04]  /*42150*/  STL.64 [R1+0x38], R10 ;  /* 0x0000380a01007387 */ /* 0x0003e80000100a00 */
[----:B0-----:R-:W5:Y:S04]  /*42160*/  LDL.LU R8, [R1+0x20] ;  /* 0x0000200001087983 */ /* 0x001f680000300800 */
[----:B------:R-:W5:Y:S04]  /*42170*/  LDL.LU R9, [R1+0x24] ;  /* 0x0000240001097983 */ /* 0x000f680000300800 */
[----:B-1----:R-:W5:Y:S04]  /*42180*/  LDL.LU R10, [R1+0x28] ;  /* 0x00002800010a7983 */ /* 0x002f680000300800 */
[----:B------:R-:W5:Y:S01]  /*42190*/  LDL.LU R11, [R1+0x2c] ;  /* 0x00002c00010b7983 */ /* 0x000f620000300800 */
[----:B----4-:R-:W-:-:S15]  /*421a0*/  HMMA.16816.F32 R12, R16, R20, R12 ;  /* 0x00000014100c723c */ /* 0x010fde000000180c */
[----:B------:R-:W-:-:S04]  /*421b0*/  NOP ;  /* 0x0000000000007918 */ /* 0x000fc80000000000 */
[----:B------:R-:W-:Y:S04]  /*421c0*/  STL.64 [R1+0x10], R12 ;  /* 0x0000100c01007387 */ /* 0x000fe80000100a00 */
[----:B------:R0:W-:Y:S04]  /*421d0*/  STL.64 [R1+0x18], R14 ;  /* 0x0000180e01007387 */ /* 0x0001e80000100a00 */
[----:B0-----:R-:W3:Y:S04]  /*421e0*/  LDL.LU.64 R14, [R1+0x2b00] ;  /* 0x002b0000010e7983 */ /* 0x001ee80000300a00 */
[----:B------:R-:W3:Y:S02]  /*421f0*/  LDL.LU.64 R12, [R1+0x2af8] ;  /* 0x002af800010c7983 */ /* 0x000ee40000300a00 */
[----:B---3--:R-:W-:-:S15]  /*42200*/  HMMA.16816.F32 R12, R16, R22, R12 ;  /* 0x00000016100c723c */ /* 0x008fde000000180c */
[----:B------:R-:W-:-:S04]  /*42210*/  NOP ;  /* 0x0000000000007918 */ /* 0x000fc80000000000 */
[----:B------:R-:W-:Y:S02]  /*42220*/  IMAD.MOV.U32 R26, RZ, RZ, R12 ;  /* 0x000000ffff1a7224 */ /* 0x000fe400078e000c */
[----:B------:R-:W3:Y:S01]  /*42230*/  LDL.LU R12, [R1+0x524] ;  /* 0x00052400010c7983 */ /* 0x000ee20000300800 */
[----:B------:R-:W-:Y:S02]  /*42240*/  IMAD.MOV.U32 R28, RZ, RZ, R13 ;  /* 0x000000ffff1c7224 */ /* 0x000fe400078e000d */
[----:B------:R-:W-:Y:S01]  /*42250*/  IMAD.MOV.U32 R27, RZ, RZ, R14 ;  /* 0x000000ffff1b7224 */ /* 0x000fe200078e000e */
[----:B------:R-:W4:Y:S01]  /*42260*/  LDL.LU R13, [R1+0x548] ;  /* 0x00054800010d7983 */ /* 0x000f220000300800 */
[----:B------:R-:W-:-:S03]  /*42270*/  IMAD.MOV.U32 R0, RZ, RZ, R15 ;  /* 0x000000ffff007224 */ /* 0x000fc600078e000f */
[----:B------:R-:W4:Y:S04]  /*42280*/  LDL.LU R14, [R1+0x544] ;  /* 0x00054400010e7983 */ /* 0x000f280000300800 */
[----:B------:R-:W2:Y:S04]  /*42290*/  LDL.LU R15, [R1+0x540] ;  /* 0x00054000010f7983 */ /* 0x000ea80000300800 */
[----:B------:R-:W5:Y:S04]  /*422a0*/  LDL R4, [R1+0x198] ;  /* 0x0001980001047983 */ /* 0x000f680000100800 */
[----:B------:R-:W5:Y:S04]  /*422b0*/  LDL.LU R20, [R1+0xa0] ;  /* 0x0000a00001147983 */ /* 0x000f680000300800 */
[----:B------:R-:W5:Y:S04]  /*422c0*/  LDL.LU R21, [R1+0xa4] ;  /* 0x0000a40001157983 */ /* 0x000f680000300800 */
[----:B------:R-:W5:Y:S04]  /*422d0*/  LDL.LU R22, [R1+0xa8] ;  /* 0x0000a80001167983 */ /* 0x000f680000300800 */
[----:B------:R-:W5:Y:S01]  /*422e0*/  LDL.LU R23, [R1+0xac] ;  /* 0x0000ac0001177983 */ /* 0x000f620000300800 */
[----:B---3--:R-:W-:-:S03]  /*422f0*/  IMAD R12, R12, 0x100, R25 ;  /* 0x000001000c0c7824 */ /* 0x008fc600078e0219 */
[----:B------:R-:W5:Y:S01]  /*42300*/  LDL.LU R25, [R1+0x2af0] ;  /* 0x002af00001197983 */ /* 0x000f620000300800 */
[----:B----4-:R-:W-:Y:S02]  /*42310*/  IMAD R14, R14, 0x100, R13 ;  /* 0x000001000e0e7824 */ /* 0x010fe400078e020d */
[----:B--2---:R-:W-:Y:S02]  /*42320*/  IMAD R13, R6, 0x100, R15 ;  /* 0x00000100060d7824 */ /* 0x004fe400078e020f */
[----:B------:R-:W-:Y:S01]  /*42330*/  IMAD R15, R5, 0x100, R7 ;  /* 0x00000100050f7824 */ /* 0x000fe200078e0207 */
[----:B-----5:R-:W-:-:S15]  /*42340*/  HMMA.16816.F32 R16, R16, R24, R8 ;  /* 0x000000181010723c */ /* 0x020fde0000001808 */
[----:B------:R-:W-:-:S04]  /*42350*/  NOP ;  /* 0x0000000000007918 */ /* 0x000fc80000000000 */
[----:B------:R-:W-:Y:S04]  /*42360*/  STL [R1+0x2a08], R19 ;  /* 0x002a081301007387 */ /* 0x000fe80000100800 */
[----:B------:R-:W-:Y:S04]  /*42370*/  STL [R1+0x2ad8], R18 ;  /* 0x002ad81201007387 */ /* 0x000fe80000100800 */
[----:B------:R0:W-:Y:S04]  /*42380*/  STL.64 [R1+0x2ad0], R16 ;  /* 0x002ad01001007387 */ /* 0x0001e80000100a00 */
[----:B------:R-:W2:Y:S04]  /*42390*/  LDL R7, [R1+0x13c] ;  /* 0x00013c0001077983 */ /* 0x000ea80000100800 */
[----:B------:R-:W3:Y:S04]  /*423a0*/  LDL R8, [R1+0x148] ;  /* 0x0001480001087983 */ /* 0x000ee80000100800 */
[----:B0-----:R-:W4:Y:S04]  /*423b0*/  LDL.LU R16, [R1+0xe0] ;  /* 0x0000e00001107983 */ /* 0x001f280000300800 */
[----:B------:R-:W4:Y:S04]  /*423c0*/  LDL.LU R17, [R1+0xe4] ;  /* 0x0000e40001117983 */ /* 0x000f280000300800 */
[----:B------:R-:W5:Y:S04]  /*423d0*/  LDL.LU R18, [R1+0xe8] ;  /* 0x0000e80001127983 */ /* 0x000f680000300800 */
[----:B------:R-:W5:Y:S01]  /*423e0*/  LDL.LU R19, [R1+0xec] ;  /* 0x0000ec0001137983 */ /* 0x000f620000300800 */
[----:B------:R-:W-:-:S02]  /*423f0*/  F2FP.F16.E4M3.UNPACK_B R12, R12 ;  /* 0x0000000cff0c723e */ /* 0x000fc400020006ff */
[----:B------:R-:W-:Y:S02]  /*42400*/  F2FP.F16.E4M3.UNPACK_B R14, R14 ;  /* 0x0000000eff0e723e */ /* 0x000fe400020006ff */
[----:B------:R-:W-:Y:S02]  /*42410*/  F2FP.F16.E4M3.UNPACK_B R13, R13 ;  /* 0x0000000dff0d723e */ /* 0x000fe400020006ff */
[----:B------:R-:W-:Y:S02]  /*42420*/  F2FP.F16.E4M3.UNPACK_B R15, R15 ;  /* 0x0000000fff0f723e */ /* 0x000fe400020006ff */
[----:B------:R-:W-:Y:S02]  /*42430*/  F2FP.F16.E4M3.UNPACK_B R2, R2 ;  /* 0x00000002ff02723e */ /* 0x000fe400020006ff */
[----:B------:R-:W-:Y:S01]  /*42440*/  F2FP.F16.E4M3.UNPACK_B R3, R3 ;  /* 0x00000003ff03723e */ /* 0x000fe200020006ff */
[----:B------:R-:W2:Y:S04]  /*42450*/  LDL R5, [R1+0x19c] ;  /* 0x00019c0001057983 */ /* 0x000ea80000100800 */
[----:B------:R-:W2:Y:S02]  /*42460*/  LDL R6, [R1+0x138] ;  /* 0x0001380001067983 */ /* 0x000ea40000100800 */
[----:B------:R-:W-:Y:S02]  /*42470*/  HMMA.16816.F32 R20, R12, R2, R20 ;  /* 0x000000020c14723c */ /* 0x000fe40000001814 */
[----:B-----5:R-:W-:Y:S04]  /*42480*/  STL.64 [R1+0x2ae8], R18 ;  /* 0x002ae81201007387 */ /* 0x020fe80000100a00 */
[----:B----4-:R0:W-:Y:S04]  /*42490*/  STL.64 [R1+0x2ae0], R16 ;  /* 0x002ae01001007387 */ /* 0x0101e80000100a00 */
[----:B0-----:R-:W4:Y:S04]  /*424a0*/  LDL.LU R16, [R1+0xf0] ;  /* 0x0000f00001107983 */ /* 0x001f280000300800 */
[----:B------:R-:W4:Y:S04]  /*424b0*/  LDL.LU R17, [R1+0xf4] ;  /* 0x0000f40001117983 */ /* 0x000f280000300800 */
[----:B------:R-:W4:Y:S04]  /*424c0*/  LDL.LU R18, [R1+0xf8] ;  /* 0x0000f80001127983 */ /* 0x000f280000300800 */
[----:B------:R-:W4:Y:S04]  /*424d0*/  LDL.LU R19, [R1+0xfc] ;  /* 0x0000fc0001137983 */ /* 0x000f280000300800 */
[----:B------:R-:W5:Y:S04]  /*424e0*/  LDL R11, [R1+0x16c] ;  /* 0x00016c00010b7983 */ /* 0x000f680000100800 */
[----:B------:R0:W-:Y:S04]  /*424f0*/  STL.64 [R1+0x20], R20 ;  /* 0x0000201401007387 */ /* 0x0001e80000100a00 */
[----:B------:R1:W-:Y:S04]  /*42500*/  STL.64 [R1+0x28], R22 ;  /* 0x0000281601007387 */ /* 0x0003e80000100a00 */
[----:B0-----:R-:W3:Y:S04]  /*42510*/  LDL R20, [R1+0x178] ;  /* 0x0001780001147983 */ /* 0x001ee80000100800 */
[----:B-1----:R-:W3:Y:S04]  /*42520*/  LDL R22, [R1+0x188] ;  /* 0x0001880001167983 */ /* 0x002ee80000100800 */
[----:B------:R-:W3:Y:S04]  /*42530*/  LDL R23, [R1+0x18c] ;  /* 0x00018c0001177983 */ /* 0x000ee80000100800 */
[----:B------:R-:W4:Y:S01]  /*42540*/  LDL R21, [R1+0x17c] ;  /* 0x00017c0001157983 */ /* 0x000f220000100800 */
[----:B------:R-:W-:-:S02]  /*42550*/  F2FP.F16.E4M3.UNPACK_B R4, R4 ;  /* 0x00000004ff04723e */ /* 0x000fc400020006ff */
[----:B--2---:R-:W-:Y:S01]  /*42560*/  F2FP.F16.E4M3.UNPACK_B R5, R5 ;  /* 0x00000005ff05723e */ /* 0x004fe200020006ff */
[----:B---3--:R-:W-:Y:S04]  /*42570*/  STL.64 [R1+0x2ac8], R22 ;  /* 0x002ac81601007387 */ /* 0x008fe80000100a00 */
[----:B----4-:R0:W-:Y:S04]  /*42580*/  STL.64 [R1+0x2ac0], R20 ;  /* 0x002ac01401007387 */ /* 0x0101e80000100a00 */
[----:B0-----:R-:W2:Y:S04]  /*42590*/  LDL.LU R20, [R1+0x70] ;  /* 0x0000700001147983 */ /* 0x001ea80000300800 */
[----:B------:R-:W2:Y:S04]  /*425a0*/  LDL.LU R21, [R1+0x74] ;  /* 0x0000740001157983 */ /* 0x000ea80000300800 */
[----:B------:R-:W2:Y:S04]  /*425b0*/  LDL.LU R22, [R1+0x78] ;  /* 0x0000780001167983 */ /* 0x000ea80000300800 */
[----:B------:R-:W2:Y:S04]  /*425c0*/  LDL.LU R23, [R1+0x7c] ;  /* 0x00007c0001177983 */ /* 0x000ea80000300800 */
[----:B------:R-:W3:Y:S04]  /*425d0*/  LDL R24, [R1+0x1a8] ;  /* 0x0001a80001187983 */ /* 0x000ee80000100800 */
[----:B------:R-:W3:Y:S01]  /*425e0*/  LDL R25, [R1+0x1ac] ;  /* 0x0001ac0001197983 */ /* 0x000ee20000100800 */
[----:B------:R-:W-:Y:S03]  /*425f0*/  HMMA.16816.F32 R16, R12, R4, R16 ;  /* 0x000000040c10723c */ /* 0x000fe60000001810 */
[----:B------:R-:W4:Y:S04]  /*42600*/  LDL R9, [R1+0x14c] ;  /* 0x00014c0001097983 */ /* 0x000f280000100800 */
[----:B------:R-:W2:Y:S04]  /*42610*/  LDL R10, [R1+0x168] ;  /* 0x00016800010a7983 */ /* 0x000ea80000100800 */
[----:B------:R-:W-:Y:S04]  /*42620*/  STL.64 [R1+0x2ab8], R26 ;  /* 0x002ab81a01007387 */ /* 0x000fe80000100a00 */
[----:B---3--:R0:W-:Y:S04]  /*42630*/  STL.64 [R1+0x2ab0], R24 ;  /* 0x002ab01801007387 */ /* 0x0081e80000100a00 */
[----:B0-----:R-:W3:Y:S04]  /*42640*/  LDL.LU R24, [R1+0x90] ;  /* 0x0000900001187983 */ /* 0x001ee80000300800 */
[----:B------:R-:W3:Y:S04]  /*42650*/  LDL.LU R25, [R1+0x94] ;  /* 0x0000940001197983 */ /* 0x000ee80000300800 */
[----:B------:R-:W3:Y:S04]  /*42660*/  LDL.LU R26, [R1+0x98] ;  /* 0x00009800011a7983 */ /* 0x000ee80000300800 */
[----:B------:R-:W3:Y:S04]  /*42670*/  LDL.LU R27, [R1+0x9c] ;  /* 0x00009c00011b7983 */ /* 0x000ee80000300800 */
[----:B------:R-:W-:Y:S04]  /*42680*/  STL [R1+0x2a94], R2 ;  /* 0x002a940201007387 */ /* 0x000fe80000100800 */
[----:B------:R-:W-:Y:S04]  /*42690*/  STL [R1+0x2a90], R3 ;  /* 0x002a900301007387 */ /* 0x000fe80000100800 */
[----:B------:R-:W-:Y:S04]  /*426a0*/  STL.64 [R1+0x150], R16 ;  /* 0x0001501001007387 */ /* 0x000fe80000100a00 */
[----:B------:R0:W-:Y:S04]  /*426b0*/  STL.64 [R1+0x158], R18 ;  /* 0x0001581201007387 */ /* 0x0001e80000100a00 */
[----:B0-----:R-:W2:Y:S04]  /*426c0*/  LDL.LU.64 R18, [R1+0x2ae8] ;  /* 0x002ae80001127983 */ /* 0x001ea80000300a00 */
[----:B------:R-:W2:Y:S01]  /*426d0*/  LDL.LU.64 R16, [R1+0x2ae0] ;  /* 0x002ae00001107983 */ /* 0x000ea20000300a00 */
[----:B------:R-:W-:-:S02]  /*426e0*/  F2FP.F16.E4M3.UNPACK_B R6, R6 ;  /* 0x00000006ff06723e */ /* 0x000fc400020006ff */
[----:B------:R-:W-:-:S07]  /*426f0*/  F2FP.F16.E4M3.UNPACK_B R7, R7 ;  /* 0x00000007ff07723e */ /* 0x000fce00020006ff */
[----:B--2---:R-:W-:-:S15]  /*42700*/  HMMA.16816.F32 R16, R12, R6, R16 ;  /* 0x000000060c10723c */ /* 0x004fde0000001810 */
[----:B------:R-:W-:-:S04]  /*42710*/  NOP ;  /* 0x0000000000007918 */ /* 0x000fc80000000000 */
[----:B------:R-:W-:Y:S04]  /*42720*/  STL [R1+0x44], R17 ;  /* 0x0000441101007387 */ /* 0x000fe80000100800 */
[----:B------:R0:W-:Y:S02]  /*42730*/  STL.64 [R1+0x48], R18 ;  /* 0x0000481201007387 */ /* 0x0001e40000100a00 */
[----:B0-----:R-:W-:Y:S02]  /*42740*/  IMAD.MOV.U32 R19, RZ, RZ, R16 ;  /* 0x000000ffff137224 */ /* 0x001fe400078e0010 */
[----:B------:R-:W2:Y:S04]  /*42750*/  LDL.LU R18, [R1+0x2ad8] ;  /* 0x002ad80001127983 */ /* 0x000ea80000300800 */
[----:B------:R-:W2:Y:S01]  /*42760*/  LDL.LU.64 R16, [R1+0x2ad0] ;  /* 0x002ad00001107983 */ /* 0x000ea20000300a00 */
[----:B------:R-:W-:-:S02]  /*42770*/  F2FP.F16.E4M3.UNPACK_B R8, R8 ;  /* 0x00000008ff08723e */ /* 0x000fc400020006ff */
[----:B----4-:R-:W-:-:S07]  /*42780*/  F2FP.F16.E4M3.UNPACK_B R9, R9 ;  /* 0x00000009ff09723e */ /* 0x010fce00020006ff */
[C---:B------:R-:W-:Y:S01]  /*42790*/  HMMA.16816.F32 R20, R12.reuse, R8, R20 ;  /* 0x000000080c14723c */ /* 0x040fe20000001814 */
[----:B------:R-:W-:Y:S04]  /*427a0*/  STL.64 [R1+0x2a78], R6 ;  /* 0x002a780601007387 */ /* 0x000fe80000100a00 */
[----:B------:R0:W-:Y:S01]  /*427b0*/  STL.64 [R1+0x2a70], R4 ;  /* 0x002a700401007387 */ /* 0x0001e20000100a00 */
[----:B------:R-:W-:Y:S02]  /*427c0*/  F2FP.F16.E4M3.UNPACK_B R10, R10 ;  /* 0x0000000aff0a723e */ /* 0x000fe400020006ff */
[----:B-----5:R-:W-:Y:S01]  /*427d0*/  F2FP.F16.E4M3.UNPACK_B R11, R11 ;  /* 0x0000000bff0b723e */ /* 0x020fe200020006ff */
[----:B0-----:R-:W4:Y:S04]  /*427e0*/  LDL.LU R4, [R1+0x100] ;  /* 0x0001000001047983 */ /* 0x001f280000300800 */
[----:B------:R-:W4:Y:S04]  /*427f0*/  LDL.LU R5, [R1+0x104] ;  /* 0x0001040001057983 */ /* 0x000f280000300800 */
[----:B------:R-:W4:Y:S04]  /*42800*/  LDL.LU R6, [R1+0x108] ;  /* 0x0001080001067983 */ /* 0x000f280000300800 */
[----:B------:R-:W4:Y:S01]  /*42810*/  LDL.LU R7, [R1+0x10c] ;  /* 0x00010c0001077983 */ /* 0x000f220000300800 */
[----:B---3--:R-:W-:Y:S03]  /*42820*/  HMMA.16816.F32 R24, R12, R10, R24 ;  /* 0x0000000a0c18723c */ /* 0x008fe60000001818 */
[----:B--2---:R-:W-:Y:S04]  /*42830*/  STL.64 [R1+0x2a18], R18 ;  /* 0x002a181201007387 */ /* 0x004fe80000100a00 */
[----:B------:R0:W-:Y:S04]  /*42840*/  STL.64 [R1+0x2a10], R16 ;  /* 0x002a101001007387 */ /* 0x0001e80000100a00 */
[----:B0-----:R-:W2:Y:S04]  /*42850*/  LDL.LU R16, [R1+0x110] ;  /* 0x0001100001107983 */ /* 0x001ea80000300800 */
[----:B------:R-:W2:Y:S04]  /*42860*/  LDL.LU R17, [R1+0x114] ;  /* 0x0001140001117983 */ /* 0x000ea80000300800 */
[----:B------:R-:W2:Y:S04]  /*42870*/  LDL.LU R18, [R1+0x118] ;  /* 0x0001180001127983 */ /* 0x000ea80000300800 */
[----:B------:R-:W2:Y:S04]  /*42880*/  LDL.LU R19, [R1+0x11c] ;  /* 0x00011c0001137983 */ /* 0x000ea80000300800 */
[----:B------:R-:W-:Y:S04]  /*42890*/  STL.64 [R1+0x70], R20 ;  /* 0x0000701401007387 */ /* 0x000fe80000100a00 */
[----:B------:R0:W-:Y:S04]  /*428a0*/  STL.64 [R1+0x78], R22 ;  /* 0x0000781601007387 */ /* 0x0001e80000100a00 */
[----:B0-----:R-:W3:Y:S04]  /*428b0*/  LDL.LU.64 R22, [R1+0x2ac8] ;  /* 0x002ac80001167983 */ /* 0x001ee80000300a00 */
[----:B------:R-:W5:Y:S04]  /*428c0*/  LDL.LU.64 R20, [R1+0x2ac0] ;  /* 0x002ac00001147983 */ /* 0x000f680000300a00 */
[----:B------:R-:W-:Y:S04]  /*428d0*/  STL.64 [R1+0x90], R24 ;  /* 0x0000901801007387 */ /* 0x000fe80000100a00 */
[----:B------:R0:W-:Y:S04]  /*428e0*/  STL.64 [R1+0x98], R26 ;  /* 0x0000981a01007387 */ /* 0x0001e80000100a00 */
[----:B0-----:R-:W4:Y:S04]  /*428f0*/  LDL.LU.64 R26, [R1+0x2ab8] ;  /* 0x002ab800011a7983 */ /* 0x001f280000300a00 */
[----:B------:R-:W4:Y:S04]  /*42900*/  LDL.LU.64 R24, [R1+0x2ab0] ;  /* 0x002ab00001187983 */ /* 0x000f280000300a00 */
[----:B------:R-:W-:Y:S04]  /*42910*/  STL.64 [R1+0x2a68], R10 ;  /* 0x002a680a01007387 */ /* 0x000fe80000100a00 */
[----:B------:R2:W-:Y:S01]  /*42920*/  STL.64 [R1+0x2a60], R8 ;  /* 0x002a600801007387 */ /* 0x0005e20000100a00 */
[----:B-----5:R-:W-:-:S02]  /*42930*/  F2FP.F16.E4M3.UNPACK_B R20, R20 ;  /* 0x00000014ff14723e */ /* 0x020fc400020006ff */
[----:B------:R-:W-:Y:S02]  /*42940*/  F2FP.F16.E4M3.UNPACK_B R21, R21 ;  /* 0x00000015ff15723e */ /* 0x000fe400020006ff */
[----:B---3--:R-:W-:Y:S02]  /*42950*/  F2FP.F16.E4M3.UNPACK_B R22, R22 ;  /* 0x00000016ff16723e */ /* 0x008fe400020006ff */
[----:B------:R-:W-:-:S03]  /*42960*/  F2FP.F16.E4M3.UNPACK_B R23, R23 ;  /* 0x00000017ff17723e */ /* 0x000fc600020006ff */
[C---:B--2---:R-:W-:Y:S08]  /*42970*/  HMMA.16816.F32 R8, R12.reuse, R20, R16 ;  /* 0x000000140c08723c */ /* 0x044ff00000001810 */
[----:B----4-:R-:W-:Y:S01]  /*42980*/  HMMA.16816.F32 R4, R12, R22, R4 ;  /* 0x000000160c04723c */ /* 0x010fe20000001804 */
[----:B------:R-:W-:Y:S01]  /*42990*/  F2FP.F16.E4M3.UNPACK_B R24, R24 ;  /* 0x00000018ff18723e */ /* 0x000fe200020006ff */
[----:B------:R-:W-:-:S02]  /*429a0*/  IMAD.MOV.U32 R16, RZ, RZ, R26 ;  /* 0x000000ffff107224 */ /* 0x000fc400078e001a */
[----:B------:R-:W-:Y:S02]  /*429b0*/  IMAD.MOV.U32 R17, RZ, RZ, R28 ;  /* 0x000000ffff117224 */ /* 0x000fe400078e001c */
[----:B------:R-:W-:-:S05]  /*429c0*/  IMAD.MOV.U32 R18, RZ, RZ, R27 ;  /* 0x000000ffff127224 */ /* 0x000fca00078e001b */
[----:B------:R-:W-:Y:S04]  /*429d0*/  STL.64 [R1+0xa0], R8 ;  /* 0x0000a00801007387 */ /* 0x000fe80000100a00 */
[----:B------:R-:W-:Y:S04]  /*429e0*/  STL.64 [R1+0xa8], R10 ;  /* 0x0000a80a01007387 */ /* 0x000fe80000100a00 */
[----:B------:R-:W-:Y:S04]  /*429f0*/  STL [R1+0x2a98], R24 ;  /* 0x002a981801007387 */ /* 0x000fe80000100800 */
[----:B------:R-:W-:Y:S04]  /*42a00*/  STL.64 [R1+0x2a38], R22 ;  /* 0x002a381601007387 */ /* 0x000fe80000100a00 */
[----:B------:R0:W-:Y:S04]  /*42a10*/  STL.64 [R1+0x2a30], R20 ;  /* 0x002a301401007387 */ /* 0x0001e80000100a00 */
[----:B------:R-:W-:Y:S04]  /*42a20*/  STL.64 [R1+0xb0], R4 ;  /* 0x0000b00401007387 */ /* 0x000fe80000100a00 */
[----:B------:R1:W-:Y:S04]  /*42a30*/  STL.64 [R1+0xb8], R6 ;  /* 0x0000b80601007387 */ /* 0x0003e80000100a00 */
[----:B------:R-:W1:Y:S04]  /*42a40*/  LDL.LU R26, [R1+0x2aa8] ;  /* 0x002aa800011a7983 */ /* 0x000e680000300800 */
[----:B------:R-:W2:Y:S04]  /*42a50*/  LDL.LU R28, [R1+0x2aa4] ;  /* 0x002aa400011c7983 */ /* 0x000ea80000300800 */
[----:B------:R-:W3:Y:S01]  /*42a60*/  LDL.LU R27, [R1+0x2aa0] ;  /* 0x002aa000011b7983 */ /* 0x000ee20000300800 */
[----:B------:R-:W-:-:S03]  /*42a70*/  IMAD.MOV.U32 R19, RZ, RZ, R0 ;  /* 0x000000ffff137224 */ /* 0x000fc600078e0000 */
[----:B------:R-:W4:Y:S04]  /*42a80*/  LDL.LU R0, [R1+0x2a9c] ;  /* 0x002a9c0001007983 */ /* 0x000f280000300800 */
[----:B0-----:R-:W5:Y:S04]  /*42a90*/  LDL.LU R20, [R1+0x80] ;  /* 0x0000800001147983 */ /* 0x001f680000300800 */
[----:B------:R-:W5:Y:S04]  /*42aa0*/  LDL.LU R21, [R1+0x84] ;  /* 0x0000840001157983 */ /* 0x000f680000300800 */
[----:B------:R-:W5:Y:S04]  /*42ab0*/  LDL.LU R22, [R1+0x88] ;  /* 0x0000880001167983 */ /* 0x000f680000300800 */
[----:B------:R-:W5:Y:S01]  /*42ac0*/  LDL.LU R24, [R1+0x63c] ;  /* 0x00063c0001187983 */ /* 0x000f620000300800 */
[----:B------:R-:W-:-:S02]  /*42ad0*/  IMAD.MOV.U32 R23, RZ, RZ, R29 ;  /* 0x000000ffff177224 */ /* 0x000fc400078e001d */
[----:B-1----:R-:W-:Y:S02]  /*42ae0*/  IMAD.MOV.U32 R6, RZ, RZ, R26 ;  /* 0x000000ffff067224 */ /* 0x002fe400078e001a */
[----:B--2---:R-:W-:Y:S02]  /*42af0*/  IMAD.MOV.U32 R4, RZ, RZ, R28 ;  /* 0x000000ffff047224 */ /* 0x004fe400078e001c */
[----:B----4-:R-:W-:Y:S02]  /*42b00*/  IMAD.MOV.U32 R7, RZ, RZ, R0 ;  /* 0x000000ffff077224 */ /* 0x010fe400078e0000 */
[----:B------:R-:W2:Y:S04]  /*42b10*/  LDL.LU R0, [R1+0x638] ;  /* 0x0006380001007983 */ /* 0x000ea80000300800 */
[----:B------:R-:W4:Y:S04]  /*42b20*/  LDL.LU R2, [R1+0x654] ;  /* 0x0006540001027983 */ /* 0x000f280000300800 */
[----:B------:R-:W4:Y:S01]  /*42b30*/  LDL.LU R26, [R1+0x650] ;  /* 0x00065000011a7983 */ /* 0x000f220000300800 */
[----:B---3--:R-:W-:-:S03]  /*42b40*/  IMAD.MOV.U32 R5, RZ, RZ, R27 ;  /* 0x000000ffff057224 */ /* 0x008fc600078e001b */
[----:B------:R-:W3:Y:S04]  /*42b50*/  LDL.LU R3, [R1+0x64c] ;  /* 0x00064c0001037983 */ /* 0x000ee80000300800 */
[----:B------:R-:W3:Y:S04]  /*42b60*/  LDL.LU R27, [R1+0x648] ;  /* 0x00064800011b7983 */ /* 0x000ee80000300800 */
[----:B------:R-:W3:Y:S04]  /*42b70*/  LDL.LU R28, [R1+0x65c] ;  /* 0x00065c00011c7983 */ /* 0x000ee80000300800 */
[----:B------:R-:W3:Y:S04]  /*42b80*/  LDL.LU R29, [R1+0x658] ;  /* 0x00065800011d7983 */ /* 0x000ee80000300800 */
[----:B------:R-:W-:Y:S04]  /*42b90*/  STL.64 [R1+0x2a88], R6 ;  /* 0x002a880601007387 */ /* 0x000fe80000100a00 */
[----:B------:R0:W-:Y:S04]  /*42ba0*/  STL.64 [R1+0x2a80], R4 ;  /* 0x002a800401007387 */ /* 0x0001e80000100a00 */
        /* <DEDUP_REMOVED lines=8> */
[----:B-----5:R-:W-:Y:S04]  /*42c30*/  STL.64 [R1+0x2a48], R22 ;  /* 0x002a481601007387 */ /* 0x020fe80000100a00 */
[----:B------:R0:W-:Y:S04]  /*42c40*/  STL.64 [R1+0x2a40], R20 ;  /* 0x002a401401007387 */ /* 0x0001e80000100a00 */
[----:B0-----:R-:W5:Y:S04]  /*42c50*/  LDL.LU R20, [R1+0x30] ;  /* 0x0000300001147983 */ /* 0x001f680000300800 */
[----:B------:R-:W5:Y:S04]  /*42c60*/  LDL.LU R21, [R1+0x34] ;  /* 0x0000340001157983 */ /* 0x000f680000300800 */
[----:B------:R-:W3:Y:S04]  /*42c70*/  LDL.LU R22, [R1+0x38] ;  /* 0x0000380001167983 */ /* 0x000ee80000300800 */
[----:B------:R-:W3:Y:S01]  /*42c80*/  LDL.LU R23, [R1+0x3c] ;  /* 0x00003c0001177983 */ /* 0x000ee20000300800 */
[----:B--2---:R-:W-:-:S03]  /*42c90*/  IMAD R0, R0, 0x100, R24 ;  /* 0x0000010000007824 */ /* 0x004fc600078e0218 */
[----:B---3--:R-:W-:Y:S04]  /*42ca0*/  STL.64 [R1+0x2a58], R22 ;  /* 0x002a581601007387 */ /* 0x008fe80000100a00 */
[----:B-----5:R0:W-:Y:S04]  /*42cb0*/  STL.64 [R1+0x2a50], R20 ;  /* 0x002a501401007387 */ /* 0x0201e80000100a00 */
[----:B0-----:R-:W2:Y:S04]  /*42cc0*/  LDL.LU R20, [R1+0x50] ;  /* 0x0000500001147983 */ /* 0x001ea80000300800 */
[----:B------:R-:W2:Y:S04]  /*42cd0*/  LDL.LU R21, [R1+0x54] ;  /* 0x0000540001157983 */ /* 0x000ea80000300800 */
[----:B------:R-:W2:Y:S04]  /*42ce0*/  LDL.LU R22, [R1+0x58] ;  /* 0x0000580001167983 */ /* 0x000ea80000300800 */
[----:B------:R-:W2:Y:S04]  /*42cf0*/  LDL.LU R23, [R1+0x5c] ;  /* 0x00005c0001177983 */ /* 0x000ea80000300800 */
[----:B------:R-:W-:Y:S04]  /*42d00*/  STL.64 [R1+0x2a28], R18 ;  /* 0x002a281201007387 */ /* 0x000fe80000100a00 */
[----:B------:R0:W-:Y:S04]  /*42d10*/  STL.64 [R1+0x2a20], R16 ;  /* 0x002a201001007387 */ /* 0x0001e80000100a00 */
[----:B0-----:R-:W3:Y:S04]  /*42d20*/  LDL.LU R16, [R1+0x10] ;  /* 0x0000100001107983 */ /* 0x001ee80000300800 */
[----:B------:R-:W3:Y:S04]  /*42d30*/  LDL.LU R17, [R1+0x14] ;  /* 0x0000140001117983 */ /* 0x000ee80000300800 */
[----:B------:R-:W3:Y:S04]  /*42d40*/  LDL.LU R18, [R1+0x18] ;  /* 0x0000180001127983 */ /* 0x000ee80000300800 */
[----:B------:R-:W3:Y:S04]  /*42d50*/  LDL.LU R19, [R1+0x1c] ;  /* 0x00001c0001137983 */ /* 0x000ee80000300800 */
[----:B------:R-:W5:Y:S01]  /*42d60*/  LDL.LU R24, [R1+0x2a98] ;  /* 0x002a980001187983 */ /* 0x000f620000300800 */
[----:B------:R-:W-:Y:S01]  /*42d70*/  F2FP.F16.E4M3.UNPACK_B R25, R25 ;  /* 0x00000019ff19723e */ /* 0x000fe200020006ff */
[----:B----4-:R-:W-:-:S02]  /*42d80*/  IMAD R26, R26, 0x100, R2 ;  /* 0x000001001a1a7824 */ /* 0x010fc400078e0202 */
[----:B------:R-:W-:Y:S01]  /*42d90*/  IMAD R27, R27, 0x100, R3 ;  /* 0x000001001b1b7824 */ /* 0x000fe200078e0203 */
[----:B------:R-:W4:Y:S04]  /*42da0*/  LDL.LU R2, [R1+0x2a94] ;  /* 0x002a940001027983 */ /* 0x000f280000300800 */
[----:B------:R-:W4:Y:S01]  /*42db0*/  LDL.LU R3, [R1+0x2a90] ;  /* 0x002a900001037983 */ /* 0x000f220000300800 */
[----:B------:R-:W-:Y:S01]  /*42dc0*/  IMAD R28, R29, 0x100, R28 ;  /* 0x000001001d1c7824 */ /* 0x000fe200078e021c */
[----:B-----5:R-:W-:Y:S02]  /*42dd0*/  HMMA.16816.F32 R12, R12, R24, R4 ;  /* 0x000000180c0c723c */ /* 0x020fe40000001804 */
[----:B------:R-:W4:Y:S04]  /*42de0*/  LDL.LU.64 R6, [R1+0x2a88] ;  /* 0x002a880001067983 */ /* 0x000f280000300a00 */
[----:B------:R-:W4:-:S13]  /*42df0*/  LDL.LU.64 R4, [R1+0x2a80] ;  /* 0x002a800001047983 */ /* 0x000f1a0000300a00 */
[----:B------:R0:W-:Y:S04]  /*42e00*/  STL.64 [R1+0xc0], R12 ;  /* 0x0000c00c01007387 */ /* 0x0001e80000100a00 */
[----:B------:R1:W-:Y:S01]  /*42e10*/  STL.64 [R1+0xc8], R14 ;  /* 0x0000c80e01007387 */ /* 0x0003e20000100a00 */
[----:B0-----:R-:W-:Y:S02]  /*42e20*/  F2FP.F16.E4M3.UNPACK_B R12, R0 ;  /* 0x00000000ff0c723e */ /* 0x001fe400020006ff */
[----:B-1----:R-:W-:Y:S02]  /*42e30*/  F2FP.F16.E4M3.UNPACK_B R14, R26 ;  /* 0x0000001aff0e723e */ /* 0x002fe400020006ff */
[----:B------:R-:W-:Y:S02]  /*42e40*/  F2FP.F16.E4M3.UNPACK_B R13, R27 ;  /* 0x0000001bff0d723e */ /* 0x000fe400020006ff */
[----:B------:R-:W-:Y:S01]  /*42e50*/  F2FP.F16.E4M3.UNPACK_B R15, R28 ;  /* 0x0000001cff0f723e */ /* 0x000fe200020006ff */
[----:B------:R-:W5:Y:S04]  /*42e60*/  LDL.LU R27, [R1+0x12c] ;  /* 0x00012c00011b7983 */ /* 0x000f680000300800 */
[----:B------:R-:W2:Y:S02]  /*42e70*/  LDL.LU R28, [R1+0x128] ;  /* 0x00012800011c7983 */ /* 0x000ea40000300800 */
[----:B----4-:R-:W-:-:S15]  /*42e80*/  HMMA.16816.F32 R4, R12, R2, R4 ;  /* 0x000000020c04723c */ /* 0x010fde0000001804 */
[----:B------:R-:W-:-:S04]  /*42e90*/  NOP ;  /* 0x0000000000007918 */ /* 0x000fc80000000000 */
[----:B------:R-:W-:Y:S04]  /*42ea0*/  STL.64 [R1+0xf0], R4 ;  /* 0x0000f00401007387 */ /* 0x000fe80000100a00 */
[----:B------:R0:W-:Y:S04]  /*42eb0*/  STL.64 [R1+0xf8], R6 ;  /* 0x0000f80601007387 */ /* 0x0001e80000100a00 */
[----:B0-----:R-:W4:Y:S04]  /*42ec0*/  LDL.LU.64 R6, [R1+0x2a78] ;  /* 0x002a780001067983 */ /* 0x001f280000300a00 */
[----:B------:R-:W2:Y:S04]  /*42ed0*/  LDL.LU.64 R4, [R1+0x2a70] ;  /* 0x002a700001047983 */ /* 0x000ea80000300a00 */
[----:B------:R-:W2:Y:S01]  /*42ee0*/  LDL.LU R3, [R1+0x734] ;  /* 0x0007340001037983 */ /* 0x000ea20000300800 */
[----:B----4-:R-:W-:-:S15]  /*42ef0*/  HMMA.16816.F32 R8, R12, R6, R8 ;  /* 0x000000060c08723c */ /* 0x010fde0000001808 */
[----:B------:R-:W-:-:S04]  /*42f00*/  NOP ;  /* 0x0000000000007918 */ /* 0x000fc80000000000 */
[----:B------:R-:W-:Y:S04]  /*42f10*/  STL.64 [R1+0xe0], R8 ;  /* 0x0000e00801007387 */ /* 0x000fe80000100a00 */
[----:B------:R0:W-:Y:S04]  /*42f20*/  STL.64 [R1+0xe8], R10 ;  /* 0x0000e80a01007387 */ /* 0x0001e80000100a00 */
[----:B0-----:R-:W4:Y:S04]  /*42f30*/  LDL.LU.64 R10, [R1+0x2a68] ;  /* 0x002a6800010a7983 */ /* 0x001f280000300a00 */
[----:B------:R-:W2:Y:S04]  /*42f40*/  LDL.LU.64 R8, [R1+0x2a60] ;  /* 0x002a600001087983 */ /* 0x000ea80000300a00 */
[----:B------:R-:W3:Y:S04]  /*42f50*/  LDL.LU R6, [R1+0x718] ;  /* 0x0007180001067983 */ /* 0x000ee80000300800 */
[----:B------:R-:W3:Y:S04]  /*42f60*/  LDL.LU R7, [R1+0x738] ;  /* 0x0007380001077983 */ /* 0x000ee80000300800 */
[----:B------:R-:W3:Y:S01]  /*42f70*/  LDL.LU R26, [R1+0x138] ;  /* 0x00013800011a7983 */ /* 0x000ee20000300800 */
[----:B--2---:R-:W-:-:S15]  /*42f80*/  HMMA.16816.F32 R20, R12, R8, R20 ;  /* 0x000000080c14723c */ /* 0x004fde0000001814 */
[----:B------:R-:W-:-:S04]  /*42f90*/  NOP ;  /* 0x0000000000007918 */ /* 0x000fc80000000000 */
[----:B------:R-:W-:Y:S04]  /*42fa0*/  STL.64 [R1+0x50], R20 ;  /* 0x0000501401007387 */ /* 0x000fe80000100a00 */
[----:B------:R0:W-:Y:S01]  /*42fb0*/  STL [R1+0x58], R22 ;  /* 0x0000581601007387 */ /* 0x0001e20000100800 */
[----:B------:R-:W-:-:S03]  /*42fc0*/  IMAD.MOV.U32 R29, RZ, RZ, R23 ;  /* 0x000000ffff1d7224 */ /* 0x000fc600078e0017 */
[----:B0-----:R-:W4:Y:S04]  /*42fd0*/  LDL.LU.64 R22, [R1+0x2a58] ;  /* 0x002a580001167983 */ /* 0x001f280000300a00 */
[----:B------:R-:W4:Y:S04]  /*42fe0*/  LDL.LU.64 R20, [R1+0x2a50] ;  /* 0x002a500001147983 */ /* 0x000f280000300a00 */
[----:B------:R-:W2:Y:S04]  /*42ff0*/  LDL.LU R8, [R1+0x704] ;  /* 0x0007040001087983 */ /* 0x000ea80000300800 */
[----:B------:R-:W2:Y:S04]  /*43000*/  LDL.LU R9, [R1+0x720] ;  /* 0x0007200001097983 */ /* 0x000ea80000300800 */
[----:B------:R-:W2:Y:S04]  /*43010*/  LDL.LU R0, [R1+0x13c] ;  /* 0x00013c0001007983 */ /* 0x000ea80000300800 */
[----:B------:R0:W-:Y:S04]  /*43020*/  STL [R1+0x29d4], R29 ;  /* 0x0029d41d01007387 */ /* 0x0001e80000100800 */
[----:B0-----:R-:W2:Y:S01]  /*43030*/  LDL.LU R29, [R1+0x724] ;  /* 0x00072400011d7983 */ /* 0x001ea20000300800 */
[----:B----4-:R-:W-:-:S15]  /*43040*/  HMMA.16816.F32 R20, R12, R10, R20 ;  /* 0x0000000a0c14723c */ /* 0x010fde0000001814 */
[----:B------:R-:W-:-:S04]  /*43050*/  NOP ;  /* 0x0000000000007918 */ /* 0x000fc80000000000 */
[----:B------:R-:W-:Y:S04]  /*43060*/  STL.64 [R1+0x60], R20 ;  /* 0x0000601401007387 */ /* 0x000fe80000100a00 */
[----:B------:R0:W-:Y:S04]  /*43070*/  STL.64 [R1+0x68], R22 ;  /* 0x0000681601007387 */ /* 0x0001e80000100a00 */
[----:B0-----:R-:W4:Y:S04]  /*43080*/  LDL.LU.64 R22, [R1+0x2a48] ;  /* 0x002a480001167983 */ /* 0x001f280000300a00 */
[----:B------:R-:W4:Y:S04]  /*43090*/  LDL.LU.64 R20, [R1+0x2a40] ;  /* 0x002a400001147983 */ /* 0x000f280000300a00 */
[----:B------:R-:W2:Y:S04]  /*430a0*/  LDL.LU R10, [R1+0x70c] ;  /* 0x00070c00010a7983 */ /* 0x000ea80000300800 */
[----:B------:R-:W2:Y:S01]  /*430b0*/  LDL.LU R11, [R1+0x728] ;  /* 0x00072800010b7983 */ /* 0x000ea20000300800 */
[----:B----4-:R-:W-:-:S15]  /*430c0*/  HMMA.16816.F32 R20, R12, R4, R20 ;  /* 0x000000040c14723c */ /* 0x010fde0000001814 */
[----:B------:R-:W-:-:S04]  /*430d0*/  NOP ;  /* 0x0000000000007918 */ /* 0x000fc80000000000 */
[----:B------:R-:W-:Y:S04]  /*430e0*/  STL.64 [R1+0x30], R20 ;  /* 0x0000301401007387 */ /* 0x000fe80000100a00 */
[----:B------:R0:W-:Y:S04]  /*430f0*/  STL.64 [R1+0x38], R22 ;  /* 0x0000381601007387 */ /* 0x0001e80000100a00 */
[----:B0-----:R-:W4:Y:S04]  /*43100*/  LDL.LU.64 R22, [R1+0x2a38] ;  /* 0x002a380001167983 */ /* 0x001f280000300a00 */
[----:B------:R-:W3:Y:S04]  /*43110*/  LDL.LU.64 R20, [R1+0x2a30] ;  /* 0x002a300001147983 */ /* 0x000ee80000300a00 */
[----:B------:R-:W2:Y:S01]  /*43120*/  LDL.LU R2, [R1+0x148] ;  /* 0x0001480001027983 */ /* 0x000ea20000300800 */
[----:B---3--:R-:W-:-:S15]  /*43130*/  HMMA.16816.F32 R16, R12, R20, R16 ;  /* 0x000000140c10723c */ /* 0x008fde0000001810 */
[----:B------:R-:W-:-:S04]  /*43140*/  NOP ;  /* 0x0000000000007918 */ /* 0x000fc80000000000 */
[----:B------:R-:W-:Y:S04]  /*43150*/  STL.64 [R1+0x10], R16 ;  /* 0x0000101001007387 */ /* 0x000fe80000100a00 */
[----:B------:R0:W-:Y:S04]  /*43160*/  STL.64 [R1+0x18], R18 ;  /* 0x0000181201007387 */ /* 0x0001e80000100a00 */
[----:B0-----:R-:W4:Y:S04]  /*43170*/  LDL.LU.64 R18, [R1+0x2a28] ;  /* 0x002a280001127983 */ /* 0x001f280000300a00 */
[----:B------:R-:W4:Y:S02]  /*43180*/  LDL.LU.64 R16, [R1+0x2a20] ;  /* 0x002a200001107983 */ /* 0x000f240000300a00 */
[----:B----4-:R-:W-:Y:S02]  /*43190*/  HMMA.16816.F32 R20, R12, R22, R16 ;  /* 0x000000160c14723c */ /* 0x010fe40000001810 */
[----:B------:R-:W3:Y:S04]  /*431a0*/  LDL.LU.64 R18, [R1+0x2a18] ;  /* 0x002a180001127983 */ /* 0x000ee80000300a00 */
[----:B------:R-:W4:-:S13]  /*431b0*/  LDL.LU.64 R16, [R1+0x2a10] ;  /* 0x002a100001107983 */ /* 0x000f1a0000300a00 */
[----:B------:R3:W-:Y:S04]  /*431c0*/  STL.64 [R1], R20 ;  /* 0x0000001401007387 */ /* 0x0007e80000100a00 */
[----:B------:R0:W-:Y:S01]  /*431d0*/  STL.64 [R1+0x8], R22 ;  /* 0x0000081601007387 */ /* 0x0001e20000100a00 */
[----:B---3--:R-:W-:-:S03]  /*431e0*/  IMAD.MOV.U32 R20, RZ, RZ, R19 ;  /* 0x000000ffff147224 */ /* 0x008fc600078e0013 */
[----:B------:R-:W4:Y:S04]  /*431f0*/  LDL.LU R19, [R1+0x2a08] ;  /* 0x002a080001137983 */ /* 0x000f280000300800 */
[----:B------:R-:W3:Y:S04]  /*43200*/  LDL.LU R21, [R1+0x44] ;  /* 0x0000440001157983 */ /* 0x000ee80000300800 */
[----:B0-----:R-:W3:Y:S04]  /*43210*/  LDL.LU R22, [R1+0x48] ;  /* 0x0000480001167983 */ /* 0x001ee80000300800 */
[----:B------:R-:W3:Y:S01]  /*43220*/  LDL.LU R23, [R1+0x4c] ;  /* 0x00004c0001177983 */ /* 0x000ee20000300800 */
[----:B--2---:R-:W-:-:S02]  /*43230*/  IMAD R8, R8, 0x100, R10 ;  /* 0x0000010008087824 */ /* 0x004fc400078e020a */
[----:B------:R-:W-:Y:S02]  /*43240*/  IMAD R10, R29, 0x100, R11 ;  /* 0x000001001d0a7824 */ /* 0x000fe400078e020b */
[----:B------:R-:W-:Y:S02]  /*43250*/  IMAD R9, R6, 0x100, R9 ;  /* 0x0000010006097824 */ /* 0x000fe400078e0209 */
[----:B------:R-:W-:Y:S01]  /*43260*/  IMAD R11, R3, 0x100, R7 ;  /* 0x00000100030b7824 */ /* 0x000fe200078e0207 */
[----:B----4-:R-:W-:Y:S01]  /*43270*/  HMMA.16816.F32 R12, R12, R24, R16 ;  /* 0x000000180c0c723c */ /* 0x010fe20000001810 */
[----:B------:R-:W2:Y:S04]  /*43280*/  LDL.LU R16, [R1+0x20] ;  /* 0x0000200001107983 */ /* 0x000ea80000300800 */
[----:B------:R-:W2:Y:S04]  /*43290*/  LDL.LU R17, [R1+0x24] ;  /* 0x0000240001117983 */ /* 0x000ea80000300800 */
[----:B------:R-:W2:Y:S04]  /*432a0*/  LDL.LU R18, [R1+0x28] ;  /* 0x0000280001127983 */ /* 0x000ea80000300800 */
[----:B------:R-:W2:Y:S01]  /*432b0*/  LDL.LU R19, [R1+0x2c] ;  /* 0x00002c0001137983 */ /* 0x000ea20000300800 */
[----:B------:R-:W-:-:S02]  /*432c0*/  F2FP.F16.E4M3.UNPACK_B R4, R28.H1 ;  /* 0x0000001cff04723e */ /* 0x000fc400030006ff */
[----:B-----5:R-:W-:Y:S02]  /*432d0*/  F2FP.F16.E4M3.UNPACK_B R5, R27.H1 ;  /* 0x0000001bff05723e */ /* 0x020fe400030006ff */
[----:B------:R-:W-:Y:S02]  /*432e0*/  F2FP.F16.E4M3.UNPACK_B R8, R8 ;  /* 0x00000008ff08723e */ /* 0x000fe400020006ff */
[----:B------:R-:W-:Y:S02]  /*432f0*/  F2FP.F16.E4M3.UNPACK_B R10, R10 ;  /* 0x0000000aff0a723e */ /* 0x000fe400020006ff */
[----:B------:R-:W-:Y:S02]  /*43300*/  F2FP.F16.E4M3.UNPACK_B R9, R9 ;  /* 0x00000009ff09723e */ /* 0x000fe400020006ff */
[----:B------:R-:W-:Y:S01]  /*43310*/  F2FP.F16.E4M3.UNPACK_B R11, R11 ;  /* 0x0000000bff0b723e */ /* 0x000fe200020006ff */
[----:B------:R-:W-:Y:S04]  /*43320*/  STL.64 [R1+0x2978], R14 ;  /* 0x0029780e01007387 */ /* 0x000fe80000100a00 */
[----:B------:R2:W-:Y:S01]  /*43330*/  STL.64 [R1+0x2970], R12 ;  /* 0x0029700c01007387 */ /* 0x0005e20000100a00 */
[----:B------:R-:W-:-:S02]  /*43340*/  F2FP.F16.E4M3.UNPACK_B R6, R26.H1 ;  /* 0x0000001aff06723e */ /* 0x000fc400030006ff */
[----:B------:R-:W-:Y:S01]  /*43350*/  F2FP.F16.E4M3.UNPACK_B R7, R0.H1 ;  /* 0x00000000ff07723e */ /* 0x000fe200030006ff */
[----:B------:R-:W4:Y:S04]  /*43360*/  LDL.LU R3, [R1+0x14c] ;  /* 0x00014c0001037983 */ /* 0x000f280000300800 */
[----:B------:R-:W5:Y:S04]  /*43370*/  LDL.LU R28, [R1+0x16c] ;  /* 0x00016c00011c7983 */ /* 0x000f680000300800 */
[----:B------:R-:W3:Y:S01]  /*43380*/  LDL.LU R27, [R1+0x178] ;  /* 0x00017800011b7983 */ /* 0x000ee20000300800 */
[----:B--2---:R-:W-:-:S15]  /*43390*/  HMMA.16816.F32 R12, R8, R4, R16 ;  /* 0x00000004080c723c */ /* 0x004fde0000001810 */
[----:B------:R-:W-:-:S04]  /*433a0*/  NOP ;  /* 0x0000000000007918 */ /* 0x000fc80000000000 */
[----:B------:R-:W-:Y:S04]  /*433b0*/  STL.64 [R1+0x20], R12 ;  /* 0x0000200c01007387 */ /* 0x000fe80000100a00 */
[----:B------:R3:W-:Y:S02]  /*433c0*/  STL.64 [R1+0x28], R14 ;  /* 0x0000280e01007387 */ /* 0x0007e40000100a00 */
[----:B---3--:R-:W-:Y:S02]  /*433d0*/  HMMA.16816.F32 R12, R8, R6, R20 ;  /* 0x00000006080c723c */ /* 0x008fe40000001814 */
[----:B------:R0:W-:Y:S04]  /*433e0*/  STL [R1+0x29dc], R4 ;  /* 0x0029dc0401007387 */ /* 0x0001e80000100800 */
[----:B------:R1:W-:Y:S04]  /*433f0*/  STL [R1+0x29d8], R5 ;  /* 0x0029d80501007387 */ /* 0x0003e80000100800 */
[----:B------:R-:W2:Y:S04]  /*43400*/  LDL.LU R29, [R1+0x168] ;  /* 0x00016800011d7983 */ /* 0x000ea80000300800 */
[----:B------:R-:W3:Y:S04]  /*43410*/  LDL.LU R26, [R1+0x17c] ;  /* 0x00017c00011a7983 */ /* 0x000ee80000300800 */
[----:B------:R-:W2:Y:S04]  /*43420*/  LDL.LU R0, [R1+0x188] ;  /* 0x0001880001007983 */ /* 0x000ea80000300800 */
[----:B------:R-:W-:Y:S04]  /*43430*/  STL [R1+0x29e0], R7 ;  /* 0x0029e00701007387 */ /* 0x000fe80000100800 */
[----:B------:R0:W-:Y:S04]  /*43440*/  STL [R1+0x29e4], R6 ;  /* 0x0029e40601007387 */ /* 0x0001e80000100800 */
[----:B------:R-:W-:Y:S04]  /*43450*/  STL.64 [R1+0x80], R12 ;  /* 0x0000800c01007387 */ /* 0x000fe80000100a00 */
[----:B------:R-:W-:Y:S04]  /*43460*/  STL.64 [R1+0x88], R14 ;  /* 0x0000880e01007387 */ /* 0x000fe80000100a00 */
[----:B0-----:R-:W2:Y:S04]  /*43470*/  LDL.LU R4, [R1+0xa0] ;  /* 0x0000a00001047983 */ /* 0x001ea80000300800 */
[----:B-1----:R-:W2:Y:S04]  /*43480*/  LDL.LU R5, [R1+0xa4] ;  /* 0x0000a40001057983 */ /* 0x002ea80000300800 */
[----:B------:R-:W2:Y:S04]  /*43490*/  LDL.LU R6, [R1+0xa8] ;  /* 0x0000a80001067983 */ /* 0x000ea80000300800 */
[----:B------:R-:W2:Y:S04]  /*434a0*/  LDL.LU R7, [R1+0xac] ;  /* 0x0000ac0001077983 */ /* 0x000ea80000300800 */
[----:B--2---:R-:W-:Y:S04]  /*434b0*/  STL.64 [R1+0x29f0], R6 ;  /* 0x0029f00601007387 */ /* 0x004fe80000100a00 */
[----:B------:R0:W-:Y:S04]  /*434c0*/  STL.64 [R1+0x29e8], R4 ;  /* 0x0029e80401007387 */ /* 0x0001e80000100a00 */
[----:B0-----:R-:W2:Y:S04]  /*434d0*/  LDL.LU R4, [R1+0x90] ;  /* 0x0000900001047983 */ /* 0x001ea80000300800 */
[----:B------:R-:W2:Y:S04]  /*434e0*/  LDL.LU R5, [R1+0x94] ;  /* 0x0000940001057983 */ /* 0x000ea80000300800 */
[----:B------:R-:W2:Y:S04]  /*434f0*/  LDL.LU R6, [R1+0x98] ;  /* 0x0000980001067983 */ /* 0x000ea80000300800 */
[----:B------:R-:W2:Y:S01]  /*43500*/  LDL.LU R7, [R1+0x9c] ;  /* 0x00009c0001077983 */ /* 0x000ea20000300800 */
[----:B------:R-:W-:-:S02]  /*43510*/  F2FP.F16.E4M3.UNPACK_B R16, R2.H1 ;  /* 0x00000002ff10723e */ /* 0x000fc400030006ff */
[----:B----4-:R-:W-:Y:S01]  /*43520*/  F2FP.F16.E4M3.UNPACK_B R17, R3.H1 ;  /* 0x00000003ff11723e */ /* 0x010fe200030006ff */
[----:B--2---:R-:W-:Y:S04]  /*43530*/  STL.64 [R1+0x2a00], R6 ;  /* 0x002a000601007387 */ /* 0x004fe80000100a00 */
[----:B------:R0:W-:Y:S04]  /*43540*/  STL.64 [R1+0x29f8], R4 ;  /* 0x0029f80401007387 */ /* 0x0001e80000100a00 */
[----:B0-----:R-:W2:Y:S04]  /*43550*/  LDL.LU R4, [R1+0x70] ;  /* 0x0000700001047983 */ /* 0x001ea80000300800 */
[----:B------:R-:W2:Y:S04]  /*43560*/  LDL.LU R5, [R1+0x74] ;  /* 0x0000740001057983 */ /* 0x000ea80000300800 */
[----:B------:R-:W2:Y:S04]  /*43570*/  LDL.LU R6, [R1+0x78] ;  /* 0x0000780001067983 */ /* 0x000ea80000300800 */
[----:B------:R-:W2:Y:S04]  /*43580*/  LDL.LU R7, [R1+0x7c] ;  /* 0x00007c0001077983 */ /* 0x000ea80000300800 */
[----:B------:R-:W4:Y:S04]  /*43590*/  LDL.LU R23, [R1+0x18c] ;  /* 0x00018c0001177983 */ /* 0x000f280000300800 */
        /* <DEDUP_REMOVED lines=13> */
[----:B------:R-:W2:Y:S01]  /*43670*/  LDL.LU.64 R4, [R1+0x29f8] ;  /* 0x0029f80001047983 */ /* 0x000ea20000300a00 */
[----:B------:R-:W-:-:S02]  /*43680*/  F2FP.F16.E4M3.UNPACK_B R18, R29.H1 ;  /* 0x0000001dff12723e */ /* 0x000fc400030006ff */
[----:B-----5:R-:W-:-:S07]  /*43690*/  F2FP.F16.E4M3.UNPACK_B R19, R28.H1 ;  /* 0x0000001cff13723e */ /* 0x020fce00030006ff */
        /* <DEDUP_REMOVED lines=8> */
[----:B0-----:R-:W5:Y:S04]  /*43720*/  LDL.LU R16, [R1+0xb0] ;  /* 0x0000b00001107983 */ /* 0x001f680000300800 */
[----:B------:R-:W5:Y:S04]  /*43730*/  LDL.LU R17, [R1+0xb4] ;  /* 0x0000b40001117983 */ /* 0x000f680000300800 */
[----:B------:R-:W5:Y:S04]  /*43740*/  LDL.LU R18, [R1+0xb8] ;  /* 0x0000b80001127983 */ /* 0x000f680000300800 */
[----:B------:R-:W5:Y:S01]  /*43750*/  LDL.LU R19, [R1+0xbc] ;  /* 0x0000bc0001137983 */ /* 0x000f620000300800 */
[----:B------:R-:W-:-:S02]  /*43760*/  F2FP.F16.E4M3.UNPACK_B R20, R27.H1 ;  /* 0x0000001bff14723e */ /* 0x000fc400030006ff */
[----:B---3--:R-:W-:Y:S02]  /*43770*/  F2FP.F16.E4M3.UNPACK_B R21, R26.H1 ;  /* 0x0000001aff15723e */ /* 0x008fe400030006ff */
[----:B------:R-:W-:Y:S02]  /*43780*/  F2FP.F16.E4M3.UNPACK_B R22, R0.H1 ;  /* 0x00000000ff16723e */ /* 0x000fe400030006ff */
[----:B----4-:R-:W-:Y:S02]  /*43790*/  F2FP.F16.E4M3.UNPACK_B R23, R23.H1 ;  /* 0x00000017ff17723e */ /* 0x010fe400030006ff */
[----:B------:R-:W-:Y:S02]  /*437a0*/  F2FP.F16.E4M3.UNPACK_B R24, R24.H1 ;  /* 0x00000018ff18723e */ /* 0x000fe400030006ff */
[----:B------:R-:W-:-:S07]  /*437b0*/  F2FP.F16.E4M3.UNPACK_B R25, R25.H1 ;  /* 0x00000019ff19723e */ /* 0x000fce00030006ff */
[C---:B------:R-:W-:Y:S08]  /*437c0*/  HMMA.16816.F32 R12, R8.reuse, R24, R12 ;  /* 0x00000018080c723c */ /* 0x040ff0000000180c */
[C---:B--2---:R-:W-:Y:S08]  /*437d0*/  HMMA.16816.F32 R4, R8.reuse, R20, R4 ;  /* 0x000000140804723c */ /* 0x044ff00000001804 */
[----:B-----5:R-:W-:Y:S11]  /*437e0*/  HMMA.16816.F32 R16, R8, R22, R16 ;  /* 0x000000160810723c */ /* 0x020ff60000001810 */
[----:B------:R-:W-:Y:S04]  /*437f0*/  STL.64 [R1+0x110], R4 ;  /* 0x0001100401007387 */ /* 0x000fe80000100a00 */
[----:B------:R0:W-:Y:S04]  /*43800*/  STL.64 [R1+0x118], R6 ;  /* 0x0001180601007387 */ /* 0x0001e80000100a00 */
[----:B0-----:R-:W2:Y:S04]  /*43810*/  LDL.LU R6, [R1+0x29e4] ;  /* 0x0029e40001067983 */ /* 0x001ea80000300800 */
        /* <DEDUP_REMOVED lines=8> */
[----:B------:R-:W-:Y:S04]  /*438a0*/  STL.64 [R1+0x2998], R22 ;  /* 0x0029981601007387 */ /* 0x000fe80000100a00 */
[----:B------:R0:W-:Y:S04]  /*438b0*/  STL.64 [R1+0x2990], R20 ;  /* 0x0029901401007387 */ /* 0x0001e80000100a00 */
[----:B------:R1:W-:Y:S04]  /*438c0*/  STL.64 [R1+0x120], R16 ;  /* 0x0001201001007387 */ /* 0x0003e80000100a00 */
[----:B------:R1:W-:Y:S04]  /*438d0*/  STL.64 [R1+0x128], R18 ;  /* 0x0001281201007387 */ /* 0x0003e80000100a00 */
[----:B0-----:R-:W2:Y:S04]  /*438e0*/  LDL.LU R20, [R1+0xc0] ;  /* 0x0000c00001147983 */ /* 0x001ea80000300800 */
[----:B------:R-:W2:Y:S04]  /*438f0*/  LDL.LU R21, [R1+0xc4] ;  /* 0x0000c40001157983 */ /* 0x000ea80000300800 */
[----:B------:R-:W2:Y:S04]  /*43900*/  LDL.LU R22, [R1+0xc8] ;  /* 0x0000c80001167983 */ /* 0x000ea80000300800 */
[----:B------:R-:W2:Y:S04]  /*43910*/  LDL.LU R23, [R1+0xcc] ;  /* 0x0000cc0001177983 */ /* 0x000ea80000300800 */
[----:B-1----:R-:W2:Y:S04]  /*43920*/  LDL.LU R16, [R1+0x30] ;  /* 0x0000300001107983 */ /* 0x002ea80000300800 */
[----:B------:R-:W-:Y:S04]  /*43930*/  STL.64 [R1+0x40], R12 ;  /* 0x0000400c01007387 */ /* 0x000fe80000100a00 */
[----:B------:R-:W-:Y:S04]  /*43940*/  STL.64 [R1+0x48], R14 ;  /* 0x0000480e01007387 */ /* 0x000fe80000100a00 */
[----:B------:R-:W2:Y:S04]  /*43950*/  LDL.LU R17, [R1+0x34] ;  /* 0x0000340001117983 */ /* 0x000ea80000300800 */
[----:B------:R-:W2:Y:S04]  /*43960*/  LDL.LU R18, [R1+0x38] ;  /* 0x0000380001127983 */ /* 0x000ea80000300800 */
[----:B------:R-:W2:Y:S01]  /*43970*/  LDL.LU R19, [R1+0x3c] ;  /* 0x00003c0001137983 */ /* 0x000ea20000300800 */
[----:B------:R-:W-:-:S02]  /*43980*/  F2FP.F16.E4M3.UNPACK_B R2, R2.H1 ;  /* 0x00000002ff02723e */ /* 0x000fc400030006ff */
[----:B------:R-:W-:Y:S01]  /*43990*/  F2FP.F16.E4M3.UNPACK_B R3, R3.H1 ;  /* 0x00000003ff03723e */ /* 0x000fe200030006ff */
[----:B---3--:R-:W-:Y:S02]  /*439a0*/  IMAD R0, R0, 0x100, R7 ;  /* 0x0000010000007824 */ /* 0x008fe400078e0207 */
[----:B----4-:R-:W-:Y:S02]  /*439b0*/  IMAD R26, R26, 0x100, R4 ;  /* 0x000001001a1a7824 */ /* 0x010fe400078e0204 */
[----:B-----5:R-:W-:Y:S02]  /*439c0*/  IMAD R27, R27, 0x100, R5 ;  /* 0x000001001b1b7824 */ /* 0x020fe400078e0205 */
[----:B--2---:R-:W-:Y:S01]  /*439d0*/  IMAD R28, R28, 0x100, R29 ;  /* 0x000001001c1c7824 */ /* 0x004fe200078e021d */
[----:B------:R-:W-:Y:S01]  /*439e0*/  HMMA.16816.F32 R8, R8, R2, R20 ;  /* 0x000000020808723c */ /* 0x000fe20000001814 */
[----:B------:R-:W-:Y:S04]  /*439f0*/  STL.64 [R1+0x29c8], R18 ;  /* 0x0029c81201007387 */ /* 0x000fe80000100a00 */
[----:B------:R0:W-:Y:S04]  /*43a00*/  STL.64 [R1+0x29c0], R16 ;  /* 0x0029c01001007387 */ /* 0x0001e80000100a00 */
[----:B0-----:R-:W2:Y:S04]  /*43a10*/  LDL.LU R16, [R1+0xf0] ;  /* 0x0000f00001107983 */ /* 0x001ea80000300800 */
[----:B------:R-:W2:Y:S04]  /*43a20*/  LDL.LU R17, [R1+0xf4] ;  /* 0x0000f40001117983 */ /* 0x000ea80000300800 */
[----:B------:R-:W2:Y:S04]  /*43a30*/  LDL.LU R18, [R1+0xf8] ;  /* 0x0000f80001127983 */ /* 0x000ea80000300800 */
[----:B------:R-:W2:Y:S04]  /*43a40*/  LDL.LU R19, [R1+0xfc] ;  /* 0x0000fc0001137983 */ /* 0x000ea80000300800 */
[----:B------:R-:W3:Y:S04]  /*43a50*/  LDL.LU R12, [R1+0xe0] ;  /* 0x0000e000010c7983 */ /* 0x000ee80000300800 */
[----:B------:R-:W3:Y:S04]  /*43a60*/  LDL.LU R13, [R1+0xe4] ;  /* 0x0000e400010d7983 */ /* 0x000ee80000300800 */
[----:B------:R-:W3:Y:S04]  /*43a70*/  LDL.LU R14, [R1+0xe8] ;  /* 0x0000e800010e7983 */ /* 0x000ee80000300800 */
[----:B------:R-:W3:Y:S04]  /*43a80*/  LDL.LU R15, [R1+0xec] ;  /* 0x0000ec00010f7983 */ /* 0x000ee80000300800 */
[----:B------:R-:W3:Y:S04]  /*43a90*/  LDL.LU R7, [R1+0x29e0] ;  /* 0x0029e00001077983 */ /* 0x000ee80000300800 */
[----:B------:R-:W2:Y:S04]  /*43aa0*/  LDL.LU R4, [R1+0x29dc] ;  /* 0x0029dc0001047983 */ /* 0x000ea80000300800 */
[----:B------:R-:W2:Y:S04]  /*43ab0*/  LDL.LU R5, [R1+0x29d8] ;  /* 0x0029d80001057983 */ /* 0x000ea80000300800 */
[----:B------:R-:W4:Y:S04]  /*43ac0*/  LDL.LU R29, [R1+0x29d4] ;  /* 0x0029d400011d7983 */ /* 0x000f280000300800 */
[----:B------:R-:W5:Y:S04]  /*43ad0*/  LDL.LU R20, [R1+0x60] ;  /* 0x0000600001147983 */ /* 0x000f680000300800 */
[----:B------:R0:W-:Y:S04]  /*43ae0*/  STL.64 [R1+0xb0], R8 ;  /* 0x0000b00801007387 */ /* 0x0001e80000100a00 */
[----:B------:R1:W-:Y:S04]  /*43af0*/  STL.64 [R1+0xb8], R10 ;  /* 0x0000b80a01007387 */ /* 0x0003e80000100a00 */
[----:B------:R-:W5:Y:S04]  /*43b00*/  LDL.LU R21, [R1+0x64] ;  /* 0x0000640001157983 */ /* 0x000f680000300800 */
[----:B------:R-:W3:Y:S04]  /*43b10*/  LDL.LU R22, [R1+0x68] ;  /* 0x0000680001167983 */ /* 0x000ee80000300800 */
[----:B------:R-:W3:Y:S01]  /*43b20*/  LDL.LU R23, [R1+0x6c] ;  /* 0x00006c0001177983 */ /* 0x000ee20000300800 */
[----:B0-----:R-:W-:-:S02]  /*43b30*/  F2FP.F16.E4M3.UNPACK_B R8, R0 ;  /* 0x00000000ff08723e */ /* 0x001fc400020006ff */
[----:B-1----:R-:W-:Y:S02]  /*43b40*/  F2FP.F16.E4M3.UNPACK_B R10, R26 ;  /* 0x0000001aff0a723e */ /* 0x002fe400020006ff */
[----:B------:R-:W-:Y:S02]  /*43b50*/  F2FP.F16.E4M3.UNPACK_B R9, R27 ;  /* 0x0000001bff09723e */ /* 0x000fe400020006ff */
[----:B------:R-:W-:-:S07]  /*43b60*/  F2FP.F16.E4M3.UNPACK_B R11, R28 ;  /* 0x0000001cff0b723e */ /* 0x000fce00020006ff */
[----:B--2---:R-:W-:Y:S01]  /*43b70*/  HMMA.16816.F32 R16, R8, R4, R16 ;  /* 0x000000040810723c */ /* 0x004fe20000001810 */
[----:B---3--:R-:W-:Y:S04]  /*43b80*/  STL.64 [R1+0x29a8], R22 ;  /* 0x0029a81601007387 */ /* 0x008fe80000100a00 */
[----:B-----5:R0:W-:Y:S04]  /*43b90*/  STL.64 [R1+0x29a0], R20 ;  /* 0x0029a01401007387 */ /* 0x0201e80000100a00 */
[----:B0-----:R-:W2:Y:S04]  /*43ba0*/  LDL.LU R20, [R1+0x50] ;  /* 0x0000500001147983 */ /* 0x001ea80000300800 */
[----:B------:R-:W2:Y:S04]  /*43bb0*/  LDL.LU R21, [R1+0x54] ;  /* 0x0000540001157983 */ /* 0x000ea80000300800 */
[----:B------:R-:W2:Y:S01]  /*43bc0*/  LDL.LU R22, [R1+0x58] ;  /* 0x0000580001167983 */ /* 0x000ea20000300800 */
[----:B----4-:R-:W-:-:S02]  /*43bd0*/  IMAD.MOV.U32 R23, RZ, RZ, R29 ;  /* 0x000000ffff177224 */ /* 0x010fc400078e001d */
[----:B------:R-:W-:Y:S01]  /*43be0*/  IMAD.MOV.U32 R26, RZ, RZ, R18 ;  /* 0x000000ffff1a7224 */ /* 0x000fe200078e0012 */
[----:B------:R-:W3:Y:S01]  /*43bf0*/  LDL.LU R29, [R1+0x29d0] ;  /* 0x0029d000011d7983 */ /* 0x000ee20000300800 */
[----:B------:R-:W-:Y:S02]  /*43c00*/  IMAD.MOV.U32 R0, RZ, RZ, R19 ;  /* 0x000000ffff007224 */ /* 0x000fe400078e0013 */
[----:B------:R-:W-:Y:S02]  /*43c10*/  IMAD.MOV.U32 R28, RZ, RZ, R16 ;  /* 0x000000ffff1c7224 */ /* 0x000fe400078e0010 */
[----:B------:R-:W-:Y:S01]  /*43c20*/  IMAD.MOV.U32 R27, RZ, RZ, R17 ;  /* 0x000000ffff1b7224 */ /* 0x000fe200078e0011 */
[----:B------:R-:W4:Y:S04]  /*43c30*/  LDL.LU.64 R18, [R1+0x29c8] ;  /* 0x0029c80001127983 */ /* 0x000f280000300a00 */
[----:B------:R-:W4:Y:S04]  /*43c40*/  LDL.LU.64 R16, [R1+0x29c0] ;  /* 0x0029c00001107983 */ /* 0x000f280000300a00 */
[----:B------:R-:W-:Y:S04]  /*43c50*/  STL [R1+0x2904], R0 ;  /* 0x0029040001007387 */ /* 0x000fe80000100800 */
[----:B------:R-:W-:Y:S04]  /*43c60*/  STL [R1+0x2900], R27 ;  /* 0x0029001b01007387 */ /* 0x000fe80000100800 */
[----:B------:R-:W-:Y:S04]  /*43c70*/  STL [R1+0x28fc], R28 ;  /* 0x0028fc1c01007387 */ /* 0x000fe80000100800 */
[----:B------:R4:W-:Y:S01]  /*43c80*/  STL [R1+0x28f8], R26 ;  /* 0x0028f81a01007387 */ /* 0x0009e20000100800 */
[C---:B------:R-:W-:Y:S08]  /*43c90*/  HMMA.16816.F32 R4, R8.reuse, R6, R12 ;  /* 0x000000060804723c */ /* 0x040ff0000000180c */
[----:B----4-:R-:W-:Y:S01]  /*43ca0*/  HMMA.16816.F32 R24, R8, R24, R16 ;  /* 0x000000180818723c */ /* 0x010fe20000001810 */
[----:B------:R-:W4:Y:S04]  /*43cb0*/  LDL.LU.64 R18, [R1+0x29b8] ;  /* 0x0029b80001127983 */ /* 0x000f280000300a00 */
[----:B------:R-:W2:-:S14]  /*43cc0*/  LDL.LU.64 R16, [R1+0x29b0] ;  /* 0x0029b00001107983 */ /* 0x000e9c0000300a00 */
[----:B------:R-:W-:Y:S04]  /*43cd0*/  STL.64 [R1+0x90], R24 ;  /* 0x0000901801007387 */ /* 0x000fe80000100a00 */
[----:B------:R-:W-:Y:S04]  /*43ce0*/  STL.64 [R1+0x98], R26 ;  /* 0x0000981a01007387 */ /* 0x000fe80000100a00 */
[----:B------:R-:W5:Y:S04]  /*43cf0*/  LDL.LU R12, [R1] ;  /* 0x00000000010c7983 */ /* 0x000f680000300800 */
[----:B------:R-:W-:Y:S04]  /*43d00*/  STL.64 [R1+0x70], R4 ;  /* 0x0000700401007387 */ /* 0x000fe80000100a00 */
[----:B------:R-:W-:Y:S04]  /*43d10*/  STL.64 [R1+0x78], R6 ;  /* 0x0000780601007387 */ /* 0x000fe80000100a00 */
[----:B------:R-:W5:Y:S04]  /*43d20*/  LDL.LU R13, [R1+0x4] ;  /* 0x00000400010d7983 */ /* 0x000f680000300800 */
[----:B------:R-:W2:Y:S04]  /*43d30*/  LDL.LU R14, [R1+0x8] ;  /* 0x00000800010e7983 */ /* 0x000ea80000300800 */
[----:B------:R-:W2:Y:S01]  /*43d40*/  LDL.LU R15, [R1+0xc] ;  /* 0x00000c00010f7983 */ /* 0x000ea20000300800 */
[----:B---3--:R-:W-:-:S05]  /*43d50*/  LOP3.LUT R29, R29, 0x40, RZ, 0x3c, !PT ;  /* 0x000000401d1d7812 */ /* 0x008fca00078e3cff */
[----:B------:R-:W0:Y:S02]  /*43d60*/  LDSM.16.M88.4 R4, [R29+UR5] ;  /* 0x000000051d04783b */ /* 0x000e240008000200 */
[----:B0-----:R-:W-:Y:S02]  /*43d70*/  IMAD.MOV.U32 R25, RZ, RZ, R4 ;  /* 0x000000ffff197224 */ /* 0x001fe400078e0004 */
[----:B------:R-:W-:Y:S01]  /*43d80*/  IMAD.MOV.U32 R24, RZ, RZ, R5 ;  /* 0x000000ffff187224 */ /* 0x000fe200078e0005 */
[----:B--2---:R-:W-:Y:S04]  /*43d90*/  STL.64 [R1+0x2988], R14 ;  /* 0x0029880e01007387 */ /* 0x004fe80000100a00 */
[----:B-----5:R0:W-:Y:S04]  /*43da0*/  STL.64 [R1+0x2980], R12 ;  /* 0x0029800c01007387 */ /* 0x0201e80000100a00 */
[----:B0-----:R-:W2:Y:S04]  /*43db0*/  LDL.LU R12, [R1+0x10] ;  /* 0x00001000010c7983 */ /* 0x001ea80000300800 */
[----:B------:R-:W2:Y:S04]  /*43dc0*/  LDL.LU R13, [R1+0x14] ;  /* 0x00001400010d7983 */ /* 0x000ea80000300800 */
[----:B------:R-:W2:Y:S04]  /*43dd0*/  LDL.LU R14, [R1+0x18] ;  /* 0x00001800010e7983 */ /* 0x000ea80000300800 */
[----:B------:R-:W2:Y:S04]  /*43de0*/  LDL.LU R15, [R1+0x1c] ;  /* 0x00001c00010f7983 */ /* 0x000ea80000300800 */
[----:B------:R-:W-:Y:S04]  /*43df0*/  STL.64 [R1+0x140], R4 ;  /* 0x0001400401007387 */ /* 0x000fe80000100a00 */
[----:B------:R0:W-:Y:S02]  /*43e00*/  STL.64 [R1+0x148], R6 ;  /* 0x0001480601007387 */ /* 0x0001e40000100a00 */
[----:B0-----:R-:W-:Y:S02]  /*43e10*/  HMMA.16816.F32 R4, R8, R16, R20 ;  /* 0x000000100804723c */ /* 0x001fe40000001814 */
[----:B------:R-:W0:Y:S04]  /*43e20*/  LDSM.16.M88.4 R20, [R29+UR5+0x2000] ;  /* 0x002000051d14783b */ /* 0x000e280008000200 */
[----:B------:R-:W3:Y:S04]  /*43e30*/  LDL.LU R16, [R1+0x920] ;  /* 0x0009200001107983 */ /* 0x000ee80000300800 */
[----:B------:R-:W5:Y:S09]  /*43e40*/  LDL.LU R17, [R1+0x944] ;  /* 0x0009440001117983 */ /* 0x000f720000300800 */
[----:B------:R1:W-:Y:S04]  /*43e50*/  STL.64 [R1+0x50], R4 ;  /* 0x0000500401007387 */ /* 0x0003e80000100a00 */
[----:B------:R-:W-:Y:S04]  /*43e60*/  STL.64 [R1+0x58], R6 ;  /* 0x0000580601007387 */ /* 0x000fe80000100a00 */
[----:B0-----:R-:W-:Y:S04]  /*43e70*/  STL.64 [R1+0x180], R20 ;  /* 0x0001801401007387 */ /* 0x001fe80000100a00 */
[----:B------:R0:W-:Y:S01]  /*43e80*/  STL.64 [R1+0x188], R22 ;  /* 0x0001881601007387 */ /* 0x0001e20000100a00 */
[----:B-1----:R-:W-:-:S02]  /*43e90*/  IMAD.MOV.U32 R4, RZ, RZ, R20 ;  /* 0x000000ffff047224 */ /* 0x002fc400078e0014 */
[----:B------:R-:W-:Y:S01]  /*43ea0*/  IMAD.MOV.U32 R5, RZ, RZ, R21 ;  /* 0x000000ffff057224 */ /* 0x000fe200078e0015 */
[----:B0-----:R-:W4:Y:S04]  /*43eb0*/  LDL.LU.64 R22, [R1+0x29a8] ;  /* 0x0029a80001167983 */ /* 0x001f280000300a00 */
[----:B------:R-:W4:Y:S02]  /*43ec0*/  LDL.LU.64 R20, [R1+0x29a0] ;  /* 0x0029a00001147983 */ /* 0x000f240000300a00 */
[----:B----4-:R-:W-:Y:S02]  /*43ed0*/  HMMA.16816.F32 R20, R8, R18, R20 ;  /* 0x000000120814723c */ /* 0x010fe40000001814 */
[----:B------:R-:W4:Y:S04]  /*43ee0*/  LDL.LU R18, [R1+0x928] ;  /* 0x0009280001127983 */ /* 0x000f280000300800 */
[----:B------:R-:W2:-:S13]  /*43ef0*/  LDL.LU R19, [R1+0x954] ;  /* 0x0009540001137983 */ /* 0x000e9a0000300800 */
[----:B------:R-:W-:Y:S04]  /*43f00*/  STL.64 [R1+0x30], R20 ;  /* 0x0000301401007387 */ /* 0x000fe80000100a00 */
[----:B------:R-:W-:Y:S04]  /*43f10*/  STL.64 [R1+0x38], R22 ;  /* 0x0000381601007387 */ /* 0x000fe80000100a00 */
[----:B------:R-:W0:Y:S04]  /*43f20*/  LDSM.16.M88.4 R20, [R29+UR5+0x4000] ;  /* 0x004000051d14783b */ /* 0x000e280008000200 */
[----:B0-----:R-:W-:Y:S04]  /*43f30*/  STL.64 [R1+0x170], R20 ;  /* 0x0001701401007387 */ /* 0x001fe80000100a00 */
[----:B------:R0:W-:Y:S01]  /*43f40*/  STL.64 [R1+0x178], R22 ;  /* 0x0001781601007387 */ /* 0x0001e20000100a00 */
[----:B------:R-:W-:-:S02]  /*43f50*/  IMAD.MOV.U32 R6, RZ, RZ, R20 ;  /* 0x000000ffff067224 */ /* 0x000fc400078e0014 */
[----:B------:R-:W-:Y:S01]  /*43f60*/  IMAD.MOV.U32 R7, RZ, RZ, R21 ;  /* 0x000000ffff077224 */ /* 0x000fe200078e0015 */
[----:B0-----:R-:W2:Y:S04]  /*43f70*/  LDL.LU.64 R22, [R1+0x2998] ;  /* 0x0029980001167983 */ /* 0x001ea80000300a00 */
[----:B------:R-:W2:Y:S04]  /*43f80*/  LDL.LU.64 R20, [R1+0x2990] ;  /* 0x0029900001147983 */ /* 0x000ea80000300a00 */
[----:B------:R0:W-:Y:S04]  /*43f90*/  STL.64 [R1+0x2968], R6 ;  /* 0x0029680601007387 */ /* 0x0001e80000100a00 */
[----:B0-----:R-:W5:Y:S04]  /*43fa0*/  LDL.LU R6, [R1+0x948] ;  /* 0x0009480001067983 */ /* 0x001f680000300800 */
[----:B------:R-:W3:Y:S04]  /*43fb0*/  LDL.LU R7, [R1+0x958] ;  /* 0x0009580001077983 */ /* 0x000ee80000300800 */
[----:B------:R0:W-:Y:S04]  /*43fc0*/  STL.64 [R1+0x2960], R4 ;  /* 0x0029600401007387 */ /* 0x0001e80000100a00 */
[----:B0-----:R-:W3:Y:S04]  /*43fd0*/  LDL.LU R4, [R1+0x924] ;  /* 0x0009240001047983 */ /* 0x001ee80000300800 */
[----:B------:R-:W4:Y:S01]  /*43fe0*/  LDL.LU R5, [R1+0x92c] ;  /* 0x00092c0001057983 */ /* 0x000f220000300800 */
[----:B--2---:R-:W-:-:S15]  /*43ff0*/  HMMA.16816.F32 R12, R8, R20, R12 ;  /* 0x00000014080c723c */ /* 0x004fde000000180c */
[----:B------:R-:W-:-:S04]  /*44000*/  NOP ;  /* 0x0000000000007918 */ /* 0x000fc80000000000 */
[----:B------:R-:W-:Y:S02]  /*44010*/  IMAD.MOV.U32 R0, RZ, RZ, R12 ;  /* 0x000000ffff007224 */ /* 0x000fe400078e000c */
[----:B------:R-:W-:Y:S02]  /*44020*/  IMAD.MOV.U32 R27, RZ, RZ, R13 ;  /* 0x000000ffff1b7224 */ /* 0x000fe400078e000d */
[----:B------:R-:W-:Y:S02]  /*44030*/  IMAD.MOV.U32 R28, RZ, RZ, R14 ;  /* 0x000000ffff1c7224 */ /* 0x000fe400078e000e */
[----:B------:R-:W-:Y:S02]  /*44040*/  IMAD.MOV.U32 R26, RZ, RZ, R15 ;  /* 0x000000ffff1a7224 */ /* 0x000fe400078e000f */
[----:B------:R-:W0:Y:S04]  /*44050*/  LDSM.16.M88.4 R12, [R29+UR5+0x6000] ;  /* 0x006000051d0c783b */ /* 0x000e280008000200 */
[----:B------:R-:W-:Y:S04]  /*44060*/  STL [R1+0x2930], R0 ;  /* 0x0029300001007387 */ /* 0x000fe80000100800 */
[----:B------:R-:W-:Y:S04]  /*44070*/  STL [R1+0x2910], R27 ;  /* 0x0029101b01007387 */ /* 0x000fe80000100800 */
[----:B------:R-:W-:Y:S04]  /*44080*/  STL [R1+0x290c], R28 ;  /* 0x00290c1c01007387 */ /* 0x000fe80000100800 */
[----:B------:R-:W-:Y:S04]  /*44090*/  STL [R1+0x2908], R26 ;  /* 0x0029081a01007387 */ /* 0x000fe80000100800 */
[----:B0-----:R-:W-:Y:S04]  /*440a0*/  STL.64 [R1+0x160], R12 ;  /* 0x0001600c01007387 */ /* 0x001fe80000100a00 */
[----:B------:R0:W-:Y:S04]  /*440b0*/  STL.64 [R1+0x168], R14 ;  /* 0x0001680e01007387 */ /* 0x0001e80000100a00 */
[----:B0-----:R-:W2:Y:S04]  /*440c0*/  LDL.LU.64 R14, [R1+0x2988] ;  /* 0x00298800010e7983 */ /* 0x001ea80000300a00 */
[----:B------:R-:W2:Y:S01]  /*440d0*/  LDL.LU.64 R12, [R1+0x2980] ;  /* 0x00298000010c7983 */ /* 0x000ea20000300a00 */
[----:B---3--:R-:W-:-:S02]  /*440e0*/  IMAD R16, R16, 0x100, R4 ;  /* 0x0000010010107824 */ /* 0x008fc400078e0204 */
[----:B----4-:R-:W-:Y:S02]  /*440f0*/  IMAD R18, R18, 0x100, R5 ;  /* 0x0000010012127824 */ /* 0x010fe400078e0205 */
[----:B-----5:R-:W-:Y:S02]  /*44100*/  IMAD R17, R17, 0x100, R6 ;  /* 0x0000010011117824 */ /* 0x020fe400078e0206 */
[----:B------:R-:W-:Y:S02]  /*44110*/  IMAD R19, R19, 0x100, R7 ;  /* 0x0000010013137824 */ /* 0x000fe400078e0207 */
[----:B------:R-:W-:Y:S01]  /*44120*/  LDSM.16.M88.4 R4, [R29+UR5+0xa000] ;  /* 0x00a000051d04783b */ /* 0x000fe20008000200 */
[----:B--2---:R-:W-:Y:S03]  /*44130*/  HMMA.16816.F32 R20, R8, R22, R12 ;  /* 0x000000160814723c */ /* 0x004fe6000000180c */
[----:B------:R-:W2:Y:S04]  /*44140*/  LDL.LU.64 R14, [R1+0x2978] ;  /* 0x00297800010e7983 */ /* 0x000ea80000300a00 */
[----:B------:R-:W2:-:S12]  /*44150*/  LDL.LU.64 R12, [R1+0x2970] ;  /* 0x00297000010c7983 */ /* 0x000e980000300a00 */
[----:B------:R-:W-:Y:S02]  /*44160*/  IMAD.MOV.U32 R27, RZ, RZ, R20 ;  /* 0x000000ffff1b7224 */ /* 0x000fe400078e0014 */
[----:B------:R-:W-:Y:S01]  /*44170*/  IMAD.MOV.U32 R28, RZ, RZ, R21 ;  /* 0x000000ffff1c7224 */ /* 0x000fe200078e0015 */
[----:B------:R-:W-:Y:S01]  /*44180*/  STL [R1+0xc], R23 ;  /* 0x00000c1701007387 */ /* 0x000fe20000100800 */
[----:B------:R-:W-:-:S03]  /*44190*/  IMAD.MOV.U32 R26, RZ, RZ, R22 ;  /* 0x000000ffff1a7224 */ /* 0x000fc600078e0016 */
[----:B------:R-:W0:Y:S02]  /*441a0*/  LDSM.16.M88.4 R20, [R29+UR5+0x8000] ;  /* 0x008000051d14783b */ /* 0x000e240008000200 */
[----:B0-----:R-:W-:Y:S02]  /*441b0*/  IMAD.MOV.U32 R0, RZ, RZ, R20 ;  /* 0x000000ffff007224 */ /* 0x001fe400078e0014 */
[----:B------:R0:W-:Y:S04]  /*441c0*/  STL.64 [R1+0x150], R20 ;  /* 0x0001501401007387 */ /* 0x0001e80000100a00 */
[----:B------:R-:W-:Y:S01]  /*441d0*/  STL.64 [R1+0x158], R22 ;  /* 0x0001581601007387 */ /* 0x000fe20000100a00 */
[----:B0-----:R-:W-:Y:S01]  /*441e0*/  IMAD.MOV.U32 R20, RZ, RZ, R4 ;  /* 0x000000ffff147224 */ /* 0x001fe200078e0004 */
[----:B--2---:R-:W-:-:S15]  /*441f0*/  HMMA.16816.F32 R12, R8, R2, R12 ;  /* 0x00000002080c723c */ /* 0x004fde000000180c */
[----:B------:R-:W-:-:S04]  /*44200*/  NOP ;  /* 0x0000000000007918 */ /* 0x000fc80000000000 */
[----:B------:R-:W-:Y:S04]  /*44210*/  STL.64 [R1+0x2860], R14 ;  /* 0x0028600e01007387 */ /* 0x000fe80000100a00 */
[----:B------:R-:W-:Y:S04]  /*44220*/  STL.64 [R1+0x2858], R12 ;  /* 0x0028580c01007387 */ /* 0x000fe80000100a00 */
[----:B------:R-:W-:Y:S04]  /*44230*/  STL.64 [R1+0x130], R4 ;  /* 0x0001300401007387 */ /* 0x000fe80000100a00 */
[----:B------:R-:W-:Y:S04]  /*44240*/  STL.64 [R1+0x138], R6 ;  /* 0x0001380601007387 */ /* 0x000fe80000100a00 */
[----:B------:R-:W-:Y:S04]  /*44250*/  STL.64 [R1+0x2928], R20 ;  /* 0x0029281401007387 */ /* 0x000fe80000100a00 */
[----:B------:R-:W2:Y:S04]  /*44260*/  LDL R10, [R1+0x160] ;  /* 0x00016000010a7983 */ /* 0x000ea80000100800 */
[----:B------:R-:W2:Y:S04]  /*44270*/  LDL R11, [R1+0x164] ;  /* 0x00016400010b7983 */ /* 0x000ea80000100800 */
[----:B--2---:R0:W-:Y:S04]  /*44280*/  STL.64 [R1+0x2948], R10 ;  /* 0x0029480a01007387 */ /* 0x0041e80000100a00 */
[----:B------:R-:W2:Y:S04]  /*44290*/  LDL.LU R8, [R1+0x40] ;  /* 0x0000400001087983 */ /* 0x000ea80000300800 */
[----:B------:R-:W2:Y:S04]  /*442a0*/  LDL.LU R9, [R1+0x44] ;  /* 0x0000440001097983 */ /* 0x000ea80000300800 */
[----:B0-----:R-:W3:Y:S04]  /*442b0*/  LDL.LU R10, [R1+0x48] ;  /* 0x00004800010a7983 */ /* 0x001ee80000300800 */
[----:B------:R-:W3:Y:S01]  /*442c0*/  LDL.LU R11, [R1+0x4c] ;  /* 0x00004c00010b7983 */ /* 0x000ee20000300800 */
[----:B------:R-:W-:-:S03]  /*442d0*/  IMAD.MOV.U32 R14, RZ, RZ, R5 ;  /* 0x000000ffff0e7224 */ /* 0x000fc600078e0005 */
[----:B------:R-:W0:Y:S04]  /*442e0*/  LDSM.16.M88.4 R4, [R29+UR5+0xc000] ;  /* 0x00c000051d04783b */ /* 0x000e280008000200 */
[----:B---3--:R-:W-:Y:S04]  /*442f0*/  STL.64 [R1+0x2958], R10 ;  /* 0x0029580a01007387 */ /* 0x008fe80000100a00 */
[----:B--2---:R1:W-:Y:S04]  /*44300*/  STL.64 [R1+0x2950], R8 ;  /* 0x0029500801007387 */ /* 0x0043e80000100a00 */
[----:B-1----:R-:W2:Y:S04]  /*44310*/  LDL.LU R8, [R1+0x20] ;  /* 0x0000200001087983 */ /* 0x002ea80000300800 */
[----:B------:R-:W2:Y:S04]  /*44320*/  LDL.LU R9, [R1+0x24] ;  /* 0x0000240001097983 */ /* 0x000ea80000300800 */
[----:B------:R-:W2:Y:S04]  /*44330*/  LDL.LU R10, [R1+0x28] ;  /* 0x00002800010a7983 */ /* 0x000ea80000300800 */
[----:B------:R-:W2:Y:S04]  /*44340*/  LDL.LU R11, [R1+0x2c] ;  /* 0x00002c00010b7983 */ /* 0x000ea80000300800 */
[----:B------:R-:W3:Y:S04]  /*44350*/  LDL.LU R20, [R1+0xd0] ;  /* 0x0000d00001147983 */ /* 0x000ee80000300800 */
[----:B------:R-:W3:Y:S04]  /*44360*/  LDL.LU R21, [R1+0xd4] ;  /* 0x0000d40001157983 */ /* 0x000ee80000300800 */
[----:B------:R-:W4:Y:S04]  /*44370*/  LDL.LU R22, [R1+0xd8] ;  /* 0x0000d80001167983 */ /* 0x000f280000300800 */
[----:B------:R-:W4:Y:S01]  /*44380*/  LDL.LU R23, [R1+0xdc] ;  /* 0x0000dc0001177983 */ /* 0x000f220000300800 */
[----:B------:R-:W-:-:S02]  /*44390*/  F2FP.F16.E4M3.UNPACK_B R16, R16 ;  /* 0x00000010ff10723e */ /* 0x000fc400020006ff */
[----:B------:R-:W-:Y:S02]  /*443a0*/  F2FP.F16.E4M3.UNPACK_B R18, R18 ;  /* 0x00000012ff12723e */ /* 0x000fe400020006ff */
[----:B------:R-:W-:Y:S02]  /*443b0*/  F2FP.F16.E4M3.UNPACK_B R17, R17 ;  /* 0x00000011ff11723e */ /* 0x000fe400020006ff */
[----:B------:R-:W-:Y:S02]  /*443c0*/  F2FP.F16.E4M3.UNPACK_B R19, R19 ;  /* 0x00000013ff13723e */ /* 0x000fe400020006ff */
[----:B------:R-:W-:Y:S02]  /*443d0*/  F2FP.F16.E4M3.UNPACK_B R2, R25 ;  /* 0x00000019ff02723e */ /* 0x000fe400020006ff */
[----:B------:R-:W-:Y:S01]  /*443e0*/  F2FP.F16.E4M3.UNPACK_B R3, R24 ;  /* 0x00000018ff03723e */ /* 0x000fe200020006ff */
[----:B0-----:R-:W-:Y:S02]  /*443f0*/  IMAD.MOV.U32 R13, RZ, RZ, R4 ;  /* 0x000000ffff0d7224 */ /* 0x001fe400078e0004 */
[----:B------:R-:W-:-:S04]  /*44400*/  IMAD.MOV.U32 R12, RZ, RZ, R5 ;  /* 0x000000ffff0c7224 */ /* 0x000fc800078e0005 */
[----:B--2---:R-:W-:Y:S01]  /*44410*/  HMMA.16816.F32 R8, R16, R2, R8 ;  /* 0x000000021008723c */ /* 0x004fe20000001808 */
[----:B----4-:R-:W-:Y:S04]  /*44420*/  STL.64 [R1+0x2940], R22 ;  /* 0x0029401601007387 */ /* 0x010fe80000100a00 */
[----:B---3--:R0:W-:Y:S04]  /*44430*/  STL.64 [R1+0x2938], R20 ;  /* 0x0029381401007387 */ /* 0x0081e80000100a00 */
[----:B0-----:R-:W2:Y:S04]  /*44440*/  LDL.LU R20, [R1+0x80] ;  /* 0x0000800001147983 */ /* 0x001ea80000300800 */
[----:B------:R-:W2:Y:S04]  /*44450*/  LDL.LU R21, [R1+0x84] ;  /* 0x0000840001157983 */ /* 0x000ea80000300800 */
[----:B------:R-:W2:Y:S04]  /*44460*/  LDL.LU R22, [R1+0x88] ;  /* 0x0000880001167983 */ /* 0x000ea80000300800 */
[----:B------:R-:W2:Y:S04]  /*44470*/  LDL.LU R23, [R1+0x8c] ;  /* 0x00008c0001177983 */ /* 0x000ea80000300800 */
[----:B------:R-:W-:Y:S04]  /*44480*/  STL.64 [R1+0x190], R4 ;  /* 0x0001900401007387 */ /* 0x000fe80000100a00 */
[----:B------:R0:W-:Y:S04]  /*44490*/  STL.64 [R1+0x198], R6 ;  /* 0x0001980601007387 */ /* 0x0001e80000100a00 */
[----:B0-----:R-:W3:Y:S04]  /*444a0*/  LDL.LU.64 R6, [R1+0x2968] ;  /* 0x0029680001067983 */ /* 0x001ee80000300a00 */
[----:B------:R-:W4:Y:S04]  /*444b0*/  LDL.LU.64 R4, [R1+0x2960] ;  /* 0x0029600001047983 */ /* 0x000f280000300a00 */
[----:B------:R-:W-:Y:S04]  /*444c0*/  STL [R1+0x2920], R14 ;  /* 0x0029200e01007387 */ /* 0x000fe80000100800 */
[----:B------:R0:W-:Y:S04]  /*444d0*/  STL.64 [R1+0x2918], R12 ;  /* 0x0029180c01007387 */ /* 0x0001e80000100a00 */
[----:B0-----:R-:W5:Y:S04]  /*444e0*/  LDL.LU R12, [R1+0x100] ;  /* 0x00010000010c7983 */ /* 0x001f680000300800 */
[----:B------:R-:W5:Y:S04]  /*444f0*/  LDL.LU R13, [R1+0x104] ;  /* 0x00010400010d7983 */ /* 0x000f680000300800 */
[----:B------:R-:W5:Y:S04]  /*44500*/  LDL.LU R14, [R1+0x108] ;  /* 0x00010800010e7983 */ /* 0x000f680000300800 */
[----:B------:R-:W5:Y:S04]  /*44510*/  LDL.LU R15, [R1+0x10c] ;  /* 0x00010c00010f7983 */ /* 0x000f680000300800 */
[----:B------:R-:W-:Y:S04]  /*44520*/  STL [R1+0x28dc], R2 ;  /* 0x0028dc0201007387 */ /* 0x000fe80000100800 */
[----:B------:R-:W-:Y:S04]  /*44530*/  STL [R1+0x28d8], R3 ;  /* 0x0028d80301007387 */ /* 0x000fe80000100800 */
[----:B------:R-:W-:Y:S04]  /*44540*/  STL.64 [R1+0x20], R8 ;  /* 0x0000200801007387 */ /* 0x000fe80000100a00 */
[----:B------:R-:W-:Y:S04]  /*44550*/  STL.64 [R1+0x28], R10 ;  /* 0x0000280a01007387 */ /* 0x000fe80000100a00 */
[----:B------:R-:W0:Y:S04]  /*44560*/  LDSM.16.M88.4 R8, [R29+UR5+0xe000] ;  /* 0x00e000051d08783b */ /* 0x000e280008000200 */
[----:B0-----:R-:W-:Y:S04]  /*44570*/  STL.64 [R1+0x1a0], R8 ;  /* 0x0001a00801007387 */ /* 0x001fe80000100a00 */
[----:B------:R0:W-:Y:S01]  /*44580*/  STL.64 [R1+0x1a8], R10 ;  /* 0x0001a80a01007387 */ /* 0x0001e20000100a00 */
[----:B------:R-:W-:-:S02]  /*44590*/  IMAD.MOV.U32 R24, RZ, RZ, R8 ;  /* 0x000000ffff187224 */ /* 0x000fc400078e0008 */
[----:B------:R-:W-:Y:S01]  /*445a0*/  IMAD.MOV.U32 R25, RZ, RZ, R9 ;  /* 0x000000ffff197224 */ /* 0x000fe200078e0009 */
[----:B0-----:R-:W5:Y:S04]  /*445b0*/  LDL.LU.64 R10, [R1+0x2958] ;  /* 0x00295800010a7983 */ /* 0x001f680000300a00 */
[----:B------:R-:W5:Y:S04]  /*445c0*/  LDL.LU.64 R8, [R1+0x2950] ;  /* 0x0029500001087983 */ /* 0x000f680000300a00 */
[----:B------:R-:W-:Y:S01]  /*445d0*/  STL [R1+0x2320], R29 ;  /* 0x0023201d01007387 */ /* 0x000fe20000100800 */
[----:B----4-:R-:W-:-:S02]  /*445e0*/  F2FP.F16.E4M3.UNPACK_B R4, R4 ;  /* 0x00000004ff04723e */ /* 0x010fc400020006ff */
[----:B------:R-:W-:Y:S02]  /*445f0*/  F2FP.F16.E4M3.UNPACK_B R5, R5 ;  /* 0x00000005ff05723e */ /* 0x000fe400020006ff */
[----:B---3--:R-:W-:Y:S02]  /*44600*/  F2FP.F16.E4M3.UNPACK_B R6, R6 ;  /* 0x00000006ff06723e */ /* 0x008fe400020006ff */
[----:B------:R-:W-:-:S07]  /*44610*/  F2FP.F16.E4M3.UNPACK_B R7, R7 ;  /* 0x00000007ff07723e */ /* 0x000fce00020006ff */
[C---:B--2---:R-:W-:Y:S08]  /*44620*/  HMMA.16816.F32 R20, R16.reuse, R6, R20 ;  /* 0x000000061014723c */ /* 0x044ff00000001814 */
[----:B-----5:R-:W-:-:S15]  /*44630*/  HMMA.16816.F32 R8, R16, R4, R8 ;  /* 0x000000041008723c */ /* 0x020fde0000001808 */
[----:B------:R-:W-:-:S04]  /*44640*/  NOP ;  /* 0x0000000000007918 */ /* 0x000fc80000000000 */
[----:B------:R-:W-:Y:S04]  /*44650*/  STL.64 [R1+0x40], R8 ;  /* 0x0000400801007387 */ /* 0x000fe80000100a00 */
[----:B------:R0:W-:Y:S04]  /*44660*/  STL.64 [R1+0x48], R10 ;  /* 0x0000480a01007387 */ /* 0x0001e80000100a00 */
[----:B0-----:R-:W2:Y:S04]  /*44670*/  LDL.LU.64 R10, [R1+0x2948] ;  /* 0x00294800010a7983 */ /* 0x001ea80000300a00 */
[----:B------:R-:W-:Y:S04]  /*44680*/  STL.64 [R1+0x60], R20 ;  /* 0x0000601401007387 */ /* 0x000fe80000100a00 */
[----:B------:R0:W-:Y:S04]  /*44690*/  STL.64 [R1+0x68], R22 ;  /* 0x0000681601007387 */ /* 0x0001e80000100a00 */
[----:B0-----:R-:W3:Y:S04]  /*446a0*/  LDL.LU.64 R22, [R1+0x2940] ;  /* 0x0029400001167983 */ /* 0x001ee80000300a00 */
[----:B------:R-:W3:Y:S04]  /*446b0*/  LDL.LU.64 R20, [R1+0x2938] ;  /* 0x0029380001147983 */ /* 0x000ee80000300a00 */
[----:B------:R-:W-:Y:S04]  /*446c0*/  STL.64 [R1+0x28c0], R6 ;  /* 0x0028c00601007387 */ /* 0x000fe80000100a00 */
[----:B------:R0:W-:Y:S04]  /*446d0*/  STL.64 [R1+0x28b8], R4 ;  /* 0x0028b80401007387 */ /* 0x0001e80000100a00 */
[----:B0-----:R-:W4:Y:S04]  /*446e0*/  LDL.LU R4, [R1+0x110] ;  /* 0x0001100001047983 */ /* 0x001f280000300800 */
[----:B------:R-:W4:Y:S04]  /*446f0*/  LDL.LU R5, [R1+0x114] ;  /* 0x0001140001057983 */ /* 0x000f280000300800 */
[----:B------:R-:W4:Y:S04]  /*44700*/  LDL.LU R6, [R1+0x118] ;  /* 0x0001180001067983 */ /* 0x000f280000300800 */
[----:B------:R-:W4:Y:S01]  /*44710*/  LDL.LU R7, [R1+0x11c] ;  /* 0x00011c0001077983 */ /* 0x000f220000300800 */
[----:B--2---:R-:W-:-:S02]  /*44720*/  F2FP.F16.E4M3.UNPACK_B R8, R10 ;  /* 0x0000000aff08723e */ /* 0x004fc400020006ff */
[----:B------:R-:W-:-:S07]  /*44730*/  F2FP.F16.E4M3.UNPACK_B R9, R11 ;  /* 0x0000000bff09723e */ /* 0x000fce00020006ff */
[----:B---3--:R-:W-:Y:S01]  /*44740*/  HMMA.16816.F32 R20, R16, R8, R20 ;  /* 0x000000081014723c */ /* 0x008fe20000001814 */
[----:B------:R-:W-:Y:S02]  /*44750*/  F2FP.F16.E4M3.UNPACK_B R10, R0 ;  /* 0x00000000ff0a723e */ /* 0x000fe400020006ff */
[----:B------:R-:W2:-:S15]  /*44760*/  LDL.LU R0, [R1+0x2930] ;  /* 0x0029300001007983 */ /* 0x000e9e0000300800 */
[----:B------:R-:W-:Y:S01]  /*44770*/  NOP ;  /* 0x0000000000007918 */ /* 0x000fe20000000000 */
[----:B------:R0:W-:Y:S04]  /*44780*/  STL.64 [R1+0x80], R20 ;  /* 0x0000801401007387 */ /* 0x0001e80000100a00 */
[----:B------:R-:W-:Y:S04]  /*44790*/  STL [R1+0x88], R22 ;  /* 0x0000881601007387 */ /* 0x000fe80000100800 */
[----:B0-----:R-:W3:Y:S01]  /*447a0*/  LDL.LU.64 R20, [R1+0x2928] ;  /* 0x0029280001147983 */ /* 0x001ee20000300a00 */
[----:B------:R-:W-:-:S05]  /*447b0*/  IMAD.MOV.U32 R29, RZ, RZ, R23 ;  /* 0x000000ffff1d7224 */ /* 0x000fca00078e0017 */
[----:B------:R-:W-:Y:S01]  /*447c0*/  STL [R1+0x2850], R29 ;  /* 0x0028501d01007387 */ /* 0x000fe20000100800 */
[----:B---3--:R-:W-:-:S07]  /*447d0*/  F2FP.F16.E4M3.UNPACK_B R11, R21 ;  /* 0x00000015ff0b723e */ /* 0x008fce00020006ff */
[----:B------:R-:W-:-:S15]  /*447e0*/  HMMA.16816.F32 R12, R16, R10, R12 ;  /* 0x0000000a100c723c */ /* 0x000fde000000180c */
[----:B------:R-:W-:-:S04]  /*447f0*/  NOP ;  /* 0x0000000000007918 */ /* 0x000fc80000000000 */
[----:B------:R-:W-:Y:S04]  /*44800*/  STL.64 [R1+0xc0], R12 ;  /* 0x0000c00c01007387 */ /* 0x000fe80000100a00 */
[----:B------:R0:W-:Y:S04]  /*44810*/  STL.64 [R1+0xc8], R14 ;  /* 0x0000c80e01007387 */ /* 0x0001e80000100a00 */
[----:B0-----:R-:W3:Y:S04]  /*44820*/  LDL.LU R14, [R1+0x2920] ;  /* 0x00292000010e7983 */ /* 0x001ee80000300800 */
[----:B------:R-:W5:Y:S01]  /*44830*/  LDL.LU.64 R12, [R1+0x2918] ;  /* 0x00291800010c7983 */ /* 0x000f620000300a00 */
[----:B------:R-:W-:-:S03]  /*44840*/  F2FP.F16.E4M3.UNPACK_B R20, R20 ;  /* 0x00000014ff14723e */ /* 0x000fc600020006ff */
[----:B------:R-:W-:Y:S04]  /*44850*/  STL.64 [R1+0x28a0], R10 ;  /* 0x0028a00a01007387 */ /* 0x000fe80000100a00 */
[----:B------:R-:W-:Y:S04]  /*44860*/  STL.64 [R1+0x2898], R8 ;  /* 0x0028980801007387 */ /* 0x000fe80000100a00 */
[----:B------:R-:W-:Y:S01]  /*44870*/  STL [R1+0x28e4], R20 ;  /* 0x0028e41401007387 */ /* 0x000fe20000100800 */
[----:B---3--:R-:W-:-:S07]  /*44880*/  F2FP.F16.E4M3.UNPACK_B R21, R14 ;  /* 0x0000000eff15723e */ /* 0x008fce00020006ff */
[----:B----4-:R-:W-:Y:S01]  /*44890*/  HMMA.16816.F32 R4, R16, R20, R4 ;  /* 0x000000141004723c */ /* 0x010fe20000001804 */
[----:B------:R-:W-:Y:S01]  /*448a0*/  STL [R1+0x28e0], R21 ;  /* 0x0028e01501007387 */ /* 0x000fe20000100800 */
[----:B-----5:R-:W-:Y:S02]  /*448b0*/  F2FP.F16.E4M3.UNPACK_B R23, R12 ;  /* 0x0000000cff17723e */ /* 0x020fe400020006ff */
[----:B------:R-:W-:Y:S01]  /*448c0*/  F2FP.F16.E4M3.UNPACK_B R22, R13 ;  /* 0x0000000dff16723e */ /* 0x000fe200020006ff */
[----:B------:R-:W-:Y:S02]  /*448d0*/  IMAD.MOV.U32 R12, RZ, RZ, R27 ;  /* 0x000000ffff0c7224 */ /* 0x000fe400078e001b */
[----:B------:R-:W-:Y:S02]  /*448e0*/  IMAD.MOV.U32 R13, RZ, RZ, R28 ;  /* 0x000000ffff0d7224 */ /* 0x000fe400078e001c */
[----:B------:R-:W-:-:S10]  /*448f0*/  IMAD.MOV.U32 R14, RZ, RZ, R26 ;  /* 0x000000ffff0e7224 */ /* 0x000fd400078e001a */
[----:B------:R-:W-:Y:S04]  /*44900*/  STL.64 [R1+0xe0], R4 ;  /* 0x0000e00401007387 */ /* 0x000fe80000100a00 */
[----:B------:R-:W-:Y:S04]  /*44910*/  STL.64 [R1+0xe8], R6 ;  /* 0x0000e80601007387 */ /* 0x000fe80000100a00 */
[----:B------:R-:W3:Y:S04]  /*44920*/  LDL.LU R27, [R1+0x2910] ;  /* 0x00291000011b7983 */ /* 0x000ee80000300800 */
[----:B------:R-:W4:Y:S04]  /*44930*/  LDL.LU R28, [R1+0x290c] ;  /* 0x00290c00011c7983 */ /* 0x000f280000300800 */
[----:B------:R-:W5:Y:S04]  /*44940*/  LDL.LU R26, [R1+0x2908] ;  /* 0x00290800011a7983 */ /* 0x000f680000300800 */
[----:B------:R-:W2:Y:S04]  /*44950*/  LDL.LU R15, [R1+0xc] ;  /* 0x00000c00010f7983 */ /* 0x000ea80000300800 */
[----:B--2---:R-:W-:Y:S04]  /*44960*/  STL.64 [R1+0x2870], R14 ;  /* 0x0028700e01007387 */ /* 0x004fe80000100a00 */
[----:B------:R0:W-:Y:S02]  /*44970*/  STL.64 [R1+0x2868], R12 ;  /* 0x0028680c01007387 */ /* 0x0001e40000100a00 */
[----:B0-----:R-:W-:-:S02]  /*44980*/  IMAD.MOV.U32 R12, RZ, RZ, R0 ;  /* 0x000000ffff0c7224 */ /* 0x001fc400078e0000 */
[----:B---3--:R-:W-:Y:S01]  /*44990*/  IMAD.MOV.U32 R13, RZ, RZ, R27 ;  /* 0x000000ffff0d7224 */ /* 0x008fe200078e001b */
[----:B------:R-:W2:Y:S04]  /*449a0*/  LDL.LU R0, [R1+0x2904] ;  /* 0x0029040001007983 */ /* 0x000ea80000300800 */
[----:B------:R-:W3:Y:S01]  /*449b0*/  LDL.LU R27, [R1+0x2900] ;  /* 0x00290000011b7983 */ /* 0x000ee20000300800 */
[----:B----4-:R-:W-:Y:S02]  /*449c0*/  IMAD.MOV.U32 R14, RZ, RZ, R28 ;  /* 0x000000ffff0e7224 */ /* 0x010fe400078e001c */
[----:B-----5:R-:W-:Y:S01]  /*449d0*/  IMAD.MOV.U32 R15, RZ, RZ, R26 ;  /* 0x000000ffff0f7224 */ /* 0x020fe200078e001a */
[----:B------:R-:W4:Y:S04]  /*449e0*/  LDL.LU R28, [R1+0x28fc] ;  /* 0x0028fc00011c7983 */ /* 0x000f280000300800 */
[----:B------:R-:W5:Y:S04]  /*449f0*/  LDL.LU R26, [R1+0x28f8] ;  /* 0x0028f800011a7983 */ /* 0x000f680000300800 */
[----:B------:R-:W3:Y:S04]  /*44a00*/  LDL.LU R8, [R1+0x70] ;  /* 0x0000700001087983 */ /* 0x000ee80000300800 */
[----:B------:R-:W3:Y:S04]  /*44a10*/  LDL.LU R9, [R1+0x74] ;  /* 0x0000740001097983 */ /* 0x000ee80000300800 */
[----:B------:R-:W3:Y:S04]  /*44a20*/  LDL.LU R10, [R1+0x78] ;  /* 0x00007800010a7983 */ /* 0x000ee80000300800 */
[----:B------:R-:W3:Y:S04]  /*44a30*/  LDL.LU R11, [R1+0x7c] ;  /* 0x00007c00010b7983 */ /* 0x000ee80000300800 */
[----:B------:R-:W3:Y:S01]  /*44a40*/  LDL.LU R20, [R1+0x9cc] ;  /* 0x0009cc0001147983 */ /* 0x000ee20000300800 */
[----:B--2---:R-:W-:-:S03]  /*44a50*/  IMAD.MOV.U32 R7, RZ, RZ, R0 ;  /* 0x000000ffff077224 */ /* 0x004fc600078e0000 */
[----:B------:R-:W2:Y:S04]  /*44a60*/  LDL.LU R0, [R1+0x9c8] ;  /* 0x0009c80001007983 */ /* 0x000ea80000300800 */
[----:B------:R-:W2:Y:S01]  /*44a70*/  LDL.LU R21, [R1+0x9dc] ;  /* 0x0009dc0001157983 */ /* 0x000ea20000300800 */
[----:B-----5:R-:W-:Y:S02]  /*44a80*/  IMAD.MOV.U32 R6, RZ, RZ, R26 ;  /* 0x000000ffff067224 */ /* 0x020fe400078e001a */
[----:B----4-:R-:W-:Y:S01]  /*44a90*/  IMAD.MOV.U32 R4, RZ, RZ, R28 ;  /* 0x000000ffff047224 */ /* 0x010fe200078e001c */
[----:B------:R-:W4:Y:S01]  /*44aa0*/  LDL.LU R26, [R1+0x9d8] ;  /* 0x0009d800011a7983 */ /* 0x000f220000300800 */
[----:B---3--:R-:W-:-:S03]  /*44ab0*/  IMAD.MOV.U32 R5, RZ, RZ, R27 ;  /* 0x000000ffff057224 */ /* 0x008fc600078e001b */
[----:B------:R-:W3:Y:S04]  /*44ac0*/  LDL.LU R2, [R1+0x9d4] ;  /* 0x0009d40001027983 */ /* 0x000ee80000300800 */
[----:B------:R-:W3:Y:S04]  /*44ad0*/  LDL.LU R27, [R1+0x9d0] ;  /* 0x0009d000011b7983 */ /* 0x000ee80000300800 */
[----:B------:R-:W5:Y:S04]  /*44ae0*/  LDL.LU R3, [R1+0x9e4] ;  /* 0x0009e40001037983 */ /* 0x000f680000300800 */
[----:B------:R-:W5:Y:S04]  /*44af0*/  LDL.LU R28, [R1+0x9e0] ;  /* 0x0009e000011c7983 */ /* 0x000f680000300800 */
[----:B------:R-:W-:Y:S04]  /*44b00*/  STL.64 [R1+0x28d0], R6 ;  /* 0x0028d00601007387 */ /* 0x000fe80000100a00 */
[----:B------:R0:W-:Y:S04]  /*44b10*/  STL.64 [R1+0x28c8], R4 ;  /* 0x0028c80401007387 */ /* 0x0001e80000100a00 */
[----:B0-----:R-:W2:Y:S04]  /*44b20*/  LDL.LU R4, [R1+0xb0] ;  /* 0x0000b00001047983 */ /* 0x001ea80000300800 */
[----:B------:R-:W2:Y:S04]  /*44b30*/  LDL.LU R5, [R1+0xb4] ;  /* 0x0000b40001057983 */ /* 0x000ea80000300800 */
[----:B------:R-:W2:Y:S04]  /*44b40*/  LDL.LU R6, [R1+0xb8] ;  /* 0x0000b80001067983 */ /* 0x000ea80000300800 */
[----:B------:R-:W2:Y:S04]  /*44b50*/  LDL.LU R7, [R1+0xbc] ;  /* 0x0000bc0001077983 */ /* 0x000ea80000300800 */
        /* <DEDUP_REMOVED lines=20> */
[----:B------:R-:W-:Y:S01]  /*44ca0*/  IMAD.MOV.U32 R29, RZ, RZ, R6 ;  /* 0x000000ffff1d7224 */ /* 0x000fe200078e0006 */
[----:B---3--:R-:W-:Y:S04]  /*44cb0*/  STL.64 [R1+0x2890], R14 ;  /* 0x0028900e01007387 */ /* 0x008fe80000100a00 */
[----:B------:R0:W-:Y:S04]  /*44cc0*/  STL.64 [R1+0x2888], R12 ;  /* 0x0028880c01007387 */ /* 0x0001e80000100a00 */
[----:B0-----:R-:W2:Y:S04]  /*44cd0*/  LDL.LU R12, [R1+0x50] ;  /* 0x00005000010c7983 */ /* 0x001ea80000300800 */
[----:B------:R-:W2:Y:S04]  /*44ce0*/  LDL.LU R13, [R1+0x54] ;  /* 0x00005400010d7983 */ /* 0x000ea80000300800 */
[----:B------:R-:W2:Y:S04]  /*44cf0*/  LDL.LU R14, [R1+0x58] ;  /* 0x00005800010e7983 */ /* 0x000ea80000300800 */
[----:B------:R-:W2:Y:S04]  /*44d00*/  LDL.LU R15, [R1+0x5c] ;  /* 0x00005c00010f7983 */ /* 0x000ea80000300800 */
[----:B------:R-:W-:Y:S04]  /*44d10*/  STL.64 [R1+0xf0], R4 ;  /* 0x0000f00401007387 */ /* 0x000fe80000100a00 */
[----:B------:R0:W-:Y:S04]  /*44d20*/  STL [R1+0xfc], R7 ;  /* 0x0000fc0701007387 */ /* 0x0001e80000100800 */
[----:B0-----:R-:W3:Y:S04]  /*44d30*/  LDL.LU.64 R6, [R1+0x28f0] ;  /* 0x0028f00001067983 */ /* 0x001ee80000300a00 */
[----:B------:R-:W3:Y:S01]  /*44d40*/  LDL.LU.64 R4, [R1+0x28e8] ;  /* 0x0028e80001047983 */ /* 0x000ee20000300a00 */
[----:B------:R-:W-:-:S02]  /*44d50*/  F2FP.F16.E4M3.UNPACK_B R24, R24 ;  /* 0x00000018ff18723e */ /* 0x000fc400020006ff */
[----:B------:R-:W-:Y:S01]  /*44d60*/  F2FP.F16.E4M3.UNPACK_B R25, R25 ;  /* 0x00000019ff19723e */ /* 0x000fe200020006ff */
[----:B------:R-:W-:Y:S02]  /*44d70*/  IMAD R0, R0, 0x100, R20 ;  /* 0x0000010000007824 */ /* 0x000fe400078e0214 */
[----:B----4-:R-:W-:Y:S01]  /*44d80*/  IMAD R26, R26, 0x100, R21 ;  /* 0x000001001a1a7824 */ /* 0x010fe200078e0215 */
[----:B------:R-:W4:Y:S04]  /*44d90*/  LDL.LU R20, [R1+0x28e4] ;  /* 0x0028e40001147983 */ /* 0x000f280000300800 */
[----:B------:R-:W4:Y:S01]  /*44da0*/  LDL.LU R21, [R1+0x28e0] ;  /* 0x0028e00001157983 */ /* 0x000f220000300800 */
[----:B------:R-:W-:Y:S02]  /*44db0*/  IMAD R27, R27, 0x100, R2 ;  /* 0x000001001b1b7824 */ /* 0x000fe400078e0202 */
[----:B-----5:R-:W-:Y:S01]  /*44dc0*/  IMAD R28, R28, 0x100, R3 ;  /* 0x000001001c1c7824 */ /* 0x020fe200078e0203 */
[----:B------:R-:W5:Y:S04]  /*44dd0*/  LDL.LU R2, [R1+0x28dc] ;  /* 0x0028dc0001027983 */ /* 0x000f680000300800 */
[----:B------:R-:W5:Y:S01]  /*44de0*/  LDL.LU R3, [R1+0x28d8] ;  /* 0x0028d80001037983 */ /* 0x000f620000300800 */
[----:B---3--:R-:W-:Y:S03]  /*44df0*/  HMMA.16816.F32 R16, R16, R24, R4 ;  /* 0x000000181010723c */ /* 0x008fe60000001804 */
[----:B------:R-:W5:Y:S04]  /*44e00*/  LDL.LU.64 R6, [R1+0x28d0] ;  /* 0x0028d00001067983 */ /* 0x000f680000300a00 */
[----:B------:R-:W5:-:S12]  /*44e10*/  LDL.LU.64 R4, [R1+0x28c8] ;  /* 0x0028c80001047983 */ /* 0x000f580000300a00 */
[----:B------:R0:W-:Y:S04]  /*44e20*/  STL.64 [R1+0xd0], R16 ;  /* 0x0000d01001007387 */ /* 0x0001e80000100a00 */
[----:B------:R1:W-:Y:S01]  /*44e30*/  STL.64 [R1+0xd8], R18 ;  /* 0x0000d81201007387 */ /* 0x0003e20000100a00 */
[----:B0-----:R-:W-:Y:S02]  /*44e40*/  F2FP.F16.E4M3.UNPACK_B R16, R0 ;  /* 0x00000000ff10723e */ /* 0x001fe400020006ff */
[----:B-1----:R-:W-:Y:S02]  /*44e50*/  F2FP.F16.E4M3.UNPACK_B R18, R26 ;  /* 0x0000001aff12723e */ /* 0x002fe400020006ff */
[----:B------:R-:W-:Y:S02]  /*44e60*/  F2FP.F16.E4M3.UNPACK_B R17, R27 ;  /* 0x0000001bff11723e */ /* 0x000fe400020006ff */
[----:B------:R-:W-:-:S07]  /*44e70*/  F2FP.F16.E4M3.UNPACK_B R19, R28 ;  /* 0x0000001cff13723e */ /* 0x000fce00020006ff */
[----:B-----5:R-:W-:-:S15]  /*44e80*/  HMMA.16816.F32 R4, R16, R2, R4 ;  /* 0x000000021004723c */ /* 0x020fde0000001804 */
[----:B------:R-:W-:-:S04]  /*44e90*/  NOP ;  /* 0x0000000000007918 */ /* 0x000fc80000000000 */
[----:B------:R-:W-:Y:S04]  /*44ea0*/  STL.64 [R1+0xb0], R4 ;  /* 0x0000b00401007387 */ /* 0x000fe80000100a00 */
[----:B------:R0:W-:Y:S04]  /*44eb0*/  STL.64 [R1+0xb8], R6 ;  /* 0x0000b80601007387 */ /* 0x0001e80000100a00 */
[----:B0-----:R-:W3:Y:S04]  /*44ec0*/  LDL.LU.64 R6, [R1+0x28c0] ;  /* 0x0028c00001067983 */ /* 0x001ee80000300a00 */
[----:B------:R-:W5:Y:S04]  /*44ed0*/  LDL.LU.64 R4, [R1+0x28b8] ;  /* 0x0028b80001047983 */ /* 0x000f680000300a00 */
[----:B------:R-:W2:Y:S04]  /*44ee0*/  LDL.LU R2, [R1+0xa04] ;  /* 0x000a040001027983 */ /* 0x000ea80000300800 */
[----:B------:R-:W2:Y:S01]  /*44ef0*/  LDL.LU R3, [R1+0xa00] ;  /* 0x000a000001037983 */ /* 0x000ea20000300800 */
[----:B-----5:R-:W-:-:S15]  /*44f00*/  HMMA.16816.F32 R8, R16, R4, R8 ;  /* 0x000000041008723c */ /* 0x020fde0000001808 */
[----:B------:R-:W-:-:S04]  /*44f10*/  NOP ;  /* 0x0000000000007918 */ /* 0x000fc80000000000 */
[----:B------:R-:W-:Y:S04]  /*44f20*/  STL.64 [R1+0x90], R8 ;  /* 0x0000900801007387 */ /* 0x000fe80000100a00 */
[----:B------:R0:W-:Y:S04]  /*44f30*/  STL.64 [R1+0x98], R10 ;  /* 0x0000980a01007387 */ /* 0x0001e80000100a00 */
[----:B0-----:R-:W3:Y:S04]  /*44f40*/  LDL.LU.64 R10, [R1+0x28b0] ;  /* 0x0028b000010a7983 */ /* 0x001ee80000300a00 */
[----:B------:R-:W3:Y:S04]  /*44f50*/  LDL.LU.64 R8, [R1+0x28a8] ;  /* 0x0028a80001087983 */ /* 0x000ee80000300a00 */
[----:B------:R-:W5:Y:S04]  /*44f60*/  LDL.LU R4, [R1+0x9f4] ;  /* 0x0009f40001047983 */ /* 0x000f680000300800 */
[----:B------:R-:W5:Y:S01]  /*44f70*/  LDL.LU R5, [R1+0x9f0] ;  /* 0x0009f00001057983 */ /* 0x000f620000300800 */
[----:B---3--:R-:W-:-:S15]  /*44f80*/  HMMA.16816.F32 R8, R16, R6, R8 ;  /* 0x000000061008723c */ /* 0x008fde0000001808 */
[----:B------:R-:W-:-:S04]  /*44f90*/  NOP ;  /* 0x0000000000007918 */ /* 0x000fc80000000000 */
[----:B------:R-:W-:Y:S04]  /*44fa0*/  STL.64 [R1+0x70], R8 ;  /* 0x0000700801007387 */ /* 0x000fe80000100a00 */
[----:B------:R0:W-:Y:S04]  /*44fb0*/  STL.64 [R1+0x78], R10 ;  /* 0x0000780a01007387 */ /* 0x0001e80000100a00 */
[----:B0-----:R-:W3:Y:S04]  /*44fc0*/  LDL.LU.64 R10, [R1+0x28a0] ;  /* 0x0028a000010a7983 */ /* 0x001ee80000300a00 */
[----:B------:R-:W2:Y:S04]  /*44fd0*/  LDL.LU.64 R8, [R1+0x2898] ;  /* 0x0028980001087983 */ /* 0x000ea80000300a00 */
[----:B------:R-:W3:Y:S04]  /*44fe0*/  LDL.LU R6, [R1+0x9fc] ;  /* 0x0009fc0001067983 */ /* 0x000ee80000300800 */
[----:B------:R-:W3:Y:S01]  /*44ff0*/  LDL.LU R7, [R1+0x9f8] ;  /* 0x0009f80001077983 */ /* 0x000ee20000300800 */
[----:B--2---:R-:W-:-:S15]  /*45000*/  HMMA.16816.F32 R12, R16, R8, R12 ;  /* 0x00000008100c723c */ /* 0x004fde000000180c */
[----:B------:R-:W-:-:S04]  /*45010*/  NOP ;  /* 0x0000000000007918 */ /* 0x000fc80000000000 */
[----:B------:R-:W-:Y:S02]  /*45020*/  IMAD.MOV.U32 R26, RZ, RZ, R14 ;  /* 0x000000ffff1a7224 */ /* 0x000fe400078e000e */
[----:B------:R-:W-:Y:S02]  /*45030*/  IMAD.MOV.U32 R0, RZ, RZ, R15 ;  /* 0x000000ffff007224 */ /* 0x000fe400078e000f */
[----:B------:R-:W-:Y:S02]  /*45040*/  IMAD.MOV.U32 R28, RZ, RZ, R12 ;  /* 0x000000ffff1c7224 */ /* 0x000fe400078e000c */
[----:B------:R-:W-:Y:S01]  /*45050*/  IMAD.MOV.U32 R27, RZ, RZ, R13 ;  /* 0x000000ffff1b7224 */ /* 0x000fe200078e000d */
[----:B------:R-:W3:Y:S04]  /*45060*/  LDL.LU.64 R14, [R1+0x2890] ;  /* 0x00289000010e7983 */ /* 0x000ee80000300a00 */
[----:B------:R-:W3:Y:S04]  /*45070*/  LDL.LU.64 R12, [R1+0x2888] ;  /* 0x00288800010c7983 */ /* 0x000ee80000300a00 */
[----:B------:R-:W2:Y:S04]  /*45080*/  LDL.LU R8, [R1+0x9ec] ;  /* 0x0009ec0001087983 */ /* 0x000ea80000300800 */
[----:B------:R-:W2:Y:S01]  /*45090*/  LDL.LU R9, [R1+0x9e8] ;  /* 0x0009e80001097983 */ /* 0x000ea20000300800 */
[----:B---3--:R-:W-:-:S15]  /*450a0*/  HMMA.16816.F32 R12, R16, R10, R12 ;  /* 0x0000000a100c723c */ /* 0x008fde000000180c */
[----:B------:R-:W-:-:S04]  /*450b0*/  NOP ;  /* 0x0000000000007918 */ /* 0x000fc80000000000 */
[----:B------:R-:W-:Y:S04]  /*450c0*/  STL.64 [R1+0x30], R12 ;  /* 0x0000300c01007387 */ /* 0x000fe80000100a00 */
[----:B------:R0:W-:Y:S04]  /*450d0*/  STL.64 [R1+0x38], R14 ;  /* 0x0000380e01007387 */ /* 0x0001e80000100a00 */
[----:B0-----:R-:W4:Y:S04]  /*450e0*/  LDL.LU.64 R14, [R1+0x2880] ;  /* 0x00288000010e7983 */ /* 0x001f280000300a00 */
[----:B------:R-:W4:Y:S02]  /*450f0*/  LDL.LU.64 R12, [R1+0x2878] ;  /* 0x00287800010c7983 */ /* 0x000f240000300a00 */
[----:B----4-:R-:W-:-:S15]  /*45100*/  HMMA.16816.F32 R12, R16, R20, R12 ;  /* 0x00000014100c723c */ /* 0x010fde000000180c */
[----:B------:R-:W-:-:S04]  /*45110*/  NOP ;  /* 0x0000000000007918 */ /* 0x000fc80000000000 */
[----:B------:R-:W-:Y:S04]  /*45120*/  STL.64 [R1+0x10], R12 ;  /* 0x0000100c01007387 */ /* 0x000fe80000100a00 */
[----:B------:R0:W-:Y:S04]  /*45130*/  STL.64 [R1+0x18], R14 ;  /* 0x0000180e01007387 */ /* 0x0001e80000100a00 */
[----:B0-----:R-:W3:Y:S04]  /*45140*/  LDL.LU.64 R14, [R1+0x2870] ;  /* 0x00287000010e7983 */ /* 0x001ee80000300a00 */
[----:B------:R-:W3:Y:S02]  /*45150*/  LDL.LU.64 R12, [R1+0x2868] ;  /* 0x00286800010c7983 */ /* 0x000ee40000300a00 */
[----:B---3--:R-:W-:Y:S02]  /*45160*/  HMMA.16816.F32 R20, R16, R22, R12 ;  /* 0x000000161014723c */ /* 0x008fe4000000180c */
[----:B------:R-:W3:Y:S04]  /*45170*/  LDL.LU.64 R14, [R1+0x2860] ;  /* 0x00286000010e7983 */ /* 0x000ee80000300a00 */
[----:B------:R-:W3:-:S13]  /*45180*/  LDL.LU.64 R12, [R1+0x2858] ;  /* 0x00285800010c7983 */ /* 0x000eda0000300a00 */
[----:B------:R-:W-:Y:S04]  /*45190*/  STL.64 [R1], R20 ;  /* 0x0000001401007387 */ /* 0x000fe80000100a00 */
[----:B------:R-:W-:Y:S01]  /*451a0*/  STL.64 [R1+0x8], R22 ;  /* 0x0000081601007387 */ /* 0x000fe20000100a00 */
[----:B---3--:R-:W-:-:S15]  /*451b0*/  HMMA.16816.F32 R12, R16, R24, R12 ;  /* 0x00000018100c723c */ /* 0x008fde000000180c */
[----:B------:R-:W-:-:S04]  /*451c0*/  NOP ;  /* 0x0000000000007918 */ /* 0x000fc80000000000 */
[----:B------:R0:W-:Y:S04]  /*451d0*/  STL.64 [R1+0x2788], R14 ;  /* 0x0027880e01007387 */ /* 0x0001e80000100a00 */
[----:B------:R1:W-:Y:S01]  /*451e0*/  STL.64 [R1+0x2780], R12 ;  /* 0x0027800c01007387 */ /* 0x0003e20000100a00 */
[----:B0-----:R-:W-:-:S03]  /*451f0*/  IMAD.MOV.U32 R14, RZ, RZ, R29 ;  /* 0x000000ffff0e7224 */ /* 0x001fc600078e001d */
[----:B-1----:R-:W3:Y:S04]  /*45200*/  LDL.LU R12, [R1+0xf0] ;  /* 0x0000f000010c7983 */ /* 0x002ee80000300800 */
[----:B------:R-:W3:Y:S04]  /*45210*/  LDL.LU R13, [R1+0xf4] ;  /* 0x0000f400010d7983 */ /* 0x000ee80000300800 */
[----:B------:R-:W4:Y:S04]  /*45220*/  LDL.LU R29, [R1+0x2850] ;  /* 0x00285000011d7983 */ /* 0x000f280000300800 */
[----:B------:R-:W3:Y:S01]  /*45230*/  LDL.LU R15, [R1+0xfc] ;  /* 0x0000fc00010f7983 */ /* 0x000ee20000300800 */
[----:B--2---:R-:W-:-:S02]  /*45240*/  IMAD R8, R9, 0x100, R8 ;  /* 0x0000010009087824 */ /* 0x004fc400078e0208 */
[----:B-----5:R-:W-:Y:S02]  /*45250*/  IMAD R9, R5, 0x100, R4 ;  /* 0x0000010005097824 */ /* 0x020fe400078e0204 */
[----:B------:R-:W-:Y:S01]  /*45260*/  IMAD R11, R3, 0x100, R2 ;  /* 0x00000100030b7824 */ /* 0x000fe200078e0202 */
[----:B---3--:R-:W-:Y:S04]  /*45270*/  STL.64 [R1+0x2818], R14 ;  /* 0x0028180e01007387 */ /* 0x008fe80000100a00 */
[----:B------:R0:W-:Y:S04]  /*45280*/  STL.64 [R1+0x2810], R12 ;  /* 0x0028100c01007387 */ /* 0x0001e80000100a00 */
[----:B0-----:R-:W2:Y:S04]  /*45290*/  LDL.LU R12, [R1+0x80] ;  /* 0x00008000010c7983 */ /* 0x001ea80000300800 */
[----:B------:R-:W2:Y:S04]  /*452a0*/  LDL.LU R13, [R1+0x84] ;  /* 0x00008400010d7983 */ /* 0x000ea80000300800 */
[----:B------:R-:W3:Y:S04]  /*452b0*/  LDL.LU R14, [R1+0x88] ;  /* 0x00008800010e7983 */ /* 0x000ee80000300800 */
[----:B------:R-:W5:Y:S01]  /*452c0*/  LDL.LU R5, [R1+0x140] ;  /* 0x0001400001057983 */ /* 0x000f620000300800 */
[----:B----4-:R-:W-:-:S03]  /*452d0*/  IMAD.MOV.U32 R15, RZ, RZ, R29 ;  /* 0x000000ffff0f7224 */ /* 0x010fc600078e001d */
[----:B------:R-:W4:Y:S01]  /*452e0*/  LDL.LU R3, [R1+0x144] ;  /* 0x0001440001037983 */ /* 0x000f220000300800 */
[----:B------:R-:W-:-:S03]  /*452f0*/  IMAD R10, R7, 0x100, R6 ;  /* 0x00000100070a7824 */ /* 0x000fc600078e0206 */
[----:B------:R-:W4:Y:S04]  /*45300*/  LDL.LU R29, [R1+0x180] ;  /* 0x00018000011d7983 */ /* 0x000f280000300800 */
[----:B------:R-:W4:Y:S04]  /*45310*/  LDL.LU R7, [R1+0x184] ;  /* 0x0001840001077983 */ /* 0x000f280000300800 */
[----:B------:R-:W4:Y:S04]  /*45320*/  LDL.LU R16, [R1+0x170] ;  /* 0x0001700001107983 */ /* 0x000f280000300800 */
[----:B------:R-:W4:Y:S04]  /*45330*/  LDL.LU R17, [R1+0x174] ;  /* 0x0001740001117983 */ /* 0x000f280000300800 */
[----:B------:R-:W4:Y:S04]  /*45340*/  LDL.LU R18, [R1+0x160] ;  /* 0x0001600001127983 */ /* 0x000f280000300800 */
[----:B---3--:R-:W-:Y:S04]  /*45350*/  STL.64 [R1+0x2828], R14 ;  /* 0x0028280e01007387 */ /* 0x008fe80000100a00 */
[----:B--2---:R0:W-:Y:S04]  /*45360*/  STL.64 [R1+0x2820], R12 ;  /* 0x0028200c01007387 */ /* 0x0041e80000100a00 */
[----:B0-----:R-:W2:Y:S04]  /*45370*/  LDL.LU R12, [R1+0x60] ;  /* 0x00006000010c7983 */ /* 0x001ea80000300800 */
[----:B------:R-:W2:Y:S04]  /*45380*/  LDL.LU R13, [R1+0x64] ;  /* 0x00006400010d7983 */ /* 0x000ea80000300800 */
[----:B------:R-:W3:Y:S04]  /*45390*/  LDL.LU R14, [R1+0x68] ;  /* 0x00006800010e7983 */ /* 0x000ee80000300800 */
[----:B------:R-:W3:Y:S04]  /*453a0*/  LDL.LU R15, [R1+0x6c] ;  /* 0x00006c00010f7983 */ /* 0x000ee80000300800 */
[----:B---3--:R-:W-:Y:S04]  /*453b0*/  STL.64 [R1+0x2838], R14 ;  /* 0x0028380e01007387 */ /* 0x008fe80000100a00 */
[----:B--2---:R0:W-:Y:S04]  /*453c0*/  STL.64 [R1+0x2830], R12 ;  /* 0x0028300c01007387 */ /* 0x0041e80000100a00 */
[----:B0-----:R-:W2:Y:S04]  /*453d0*/  LDL.LU R12, [R1+0x40] ;  /* 0x00004000010c7983 */ /* 0x001ea80000300800 */
[----:B------:R-:W2:Y:S04]  /*453e0*/  LDL.LU R13, [R1+0x44] ;  /* 0x00004400010d7983 */ /* 0x000ea80000300800 */
[----:B------:R-:W3:Y:S04]  /*453f0*/  LDL.LU R14, [R1+0x48] ;  /* 0x00004800010e7983 */ /* 0x000ee80000300800 */
[----:B------:R-:W3:Y:S01]  /*45400*/  LDL.LU R15, [R1+0x4c] ;  /* 0x00004c00010f7983 */ /* 0x000ee20000300800 */
[----:B-----5:R-:W-:-:S02]  /*45410*/  F2FP.F16.E4M3.UNPACK_B R4, R5.H1 ;  /* 0x00000005ff04723e */ /* 0x020fc400030006ff */
[----:B------:R-:W-:Y:S01]  /*45420*/  F2FP.F16.E4M3.UNPACK_B R8, R8 ;  /* 0x00000008ff08723e */ /* 0x000fe200020006ff */
[----:B---3--:R-:W-:Y:S04]  /*45430*/  STL.64 [R1+0x2848], R14 ;  /* 0x0028480e01007387 */ /* 0x008fe80000100a00 */
[----:B--2---:R0:W-:Y:S04]  /*45440*/  STL.64 [R1+0x2840], R12 ;  /* 0x0028400c01007387 */ /* 0x0041e80000100a00 */
[----:B0-----:R-:W2:Y:S04]  /*45450*/  LDL.LU R12, [R1+0x20] ;  /* 0x00002000010c7983 */ /* 0x001ea80000300800 */
[----:B------:R-:W2:Y:S04]  /*45460*/  LDL.LU R13, [R1+0x24] ;  /* 0x00002400010d7983 */ /* 0x000ea80000300800 */
[----:B------:R-:W2:Y:S04]  /*45470*/  LDL.LU R14, [R1+0x28] ;  /* 0x00002800010e7983 */ /* 0x000ea80000300800 */
[----:B------:R-:W2:Y:S01]  /*45480*/  LDL.LU R15, [R1+0x2c] ;  /* 0x00002c00010f7983 */ /* 0x000ea20000300800 */
[----:B------:R-:W-:-:S02]  /*45490*/  F2FP.F16.E4M3.UNPACK_B R10, R10 ;  /* 0x0000000aff0a723e */ /* 0x000fc400020006ff */
[----:B------:R-:W-:Y:S02]  /*454a0*/  F2FP.F16.E4M3.UNPACK_B R9, R9 ;  /* 0x00000009ff09723e */ /* 0x000fe400020006ff */
[----:B------:R-:W-:Y:S02]  /*454b0*/  F2FP.F16.E4M3.UNPACK_B R11, R11 ;  /* 0x0000000bff0b723e */ /* 0x000fe400020006ff */
[----:B----4-:R-:W-:Y:S01]  /*454c0*/  F2FP.F16.E4M3.UNPACK_B R5, R3.H1 ;  /* 0x00000003ff05723e */ /* 0x010fe200030006ff */
        /* <DEDUP_REMOVED lines=8> */
[----:B------:R-:W3:Y:S01]  /*45550*/  LDL.LU R3, [R1+0x1a4] ;  /* 0x0001a40001037983 */ /* 0x000ee20000300800 */
[----:B------:R-:W-:Y:S01]  /*45560*/  F2FP.F16.E4M3.UNPACK_B R6, R29.H1 ;  /* 0x0000001dff06723e */ /* 0x000fe200030006ff */
[----:B--2---:R-:W-:-:S15]  /*45570*/  HMMA.16816.F32 R12, R8, R4, R12 ;  /* 0x00000004080c723c */ /* 0x004fde000000180c */
[----:B------:R-:W-:-:S04]  /*45580*/  NOP ;  /* 0x0000000000007918 */ /* 0x000fc80000000000 */
[----:B------:R-:W-:Y:S04]  /*45590*/  STL.64 [R1+0x20], R12 ;  /* 0x0000200c01007387 */ /* 0x000fe80000100a00 */
[----:B------:R0:W-:Y:S01]  /*455a0*/  STL [R1+0x28], R14 ;  /* 0x0000280e01007387 */ /* 0x0001e20000100800 */
[----:B------:R-:W-:-:S03]  /*455b0*/  IMAD.MOV.U32 R29, RZ, RZ, R15 ;  /* 0x000000ffff1d7224 */ /* 0x000fc600078e000f */
[----:B0-----:R-:W2:Y:S04]  /*455c0*/  LDL.LU.64 R14, [R1+0x2848] ;  /* 0x00284800010e7983 */ /* 0x001ea80000300a00 */
[----:B------:R-:W2:Y:S01]  /*455d0*/  LDL.LU.64 R12, [R1+0x2840] ;  /* 0x00284000010c7983 */ /* 0x000ea20000300a00 */
[----:B------:R-:W-:-:S03]  /*455e0*/  F2FP.F16.E4M3.UNPACK_B R7, R7.H1 ;  /* 0x00000007ff07723e */ /* 0x000fc600030006ff */
[----:B------:R-:W-:Y:S04]  /*455f0*/  STL [R1+0x2800], R29 ;  /* 0x0028001d01007387 */ /* 0x000fe80000100800 */
[----:B--2---:R-:W-:-:S15]  /*45600*/  HMMA.16816.F32 R12, R8, R6, R12 ;  /* 0x00000006080c723c */ /* 0x004fde000000180c */
[----:B------:R-:W-:-:S04]  /*45610*/  NOP ;  /* 0x0000000000007918 */ /* 0x000fc80000000000 */
[----:B------:R-:W-:Y:S04]  /*45620*/  STL.64 [R1+0x40], R12 ;  /* 0x0000400c01007387 */ /* 0x000fe80000100a00 */
[----:B------:R0:W-:Y:S04]  /*45630*/  STL.64 [R1+0x48], R14 ;  /* 0x0000480e01007387 */ /* 0x0001e80000100a00 */
[----:B0-----:R-:W2:Y:S04]  /*45640*/  LDL.LU.64 R14, [R1+0x2838] ;  /* 0x00283800010e7983 */ /* 0x001ea80000300a00 */
[----:B------:R-:W2:Y:S01]  /*45650*/  LDL.LU.64 R12, [R1+0x2830] ;  /* 0x00283000010c7983 */ /* 0x000ea20000300a00 */
[----:B------:R-:W-:-:S02]  /*45660*/  F2FP.F16.E4M3.UNPACK_B R16, R16.H1 ;  /* 0x00000010ff10723e */ /* 0x000fc400030006ff */
[----:B------:R-:W-:Y:S01]  /*45670*/  F2FP.F16.E4M3.UNPACK_B R17, R17.H1 ;  /* 0x00000011ff11723e */ /* 0x000fe200030006ff */
        /* <DEDUP_REMOVED lines=13> */
[----:B---3--:R-:W-:-:S07]  /*45750*/  F2FP.F16.E4M3.UNPACK_B R19, R19.H1 ;  /* 0x00000013ff13723e */ /* 0x008fce00030006ff */
        /* <DEDUP_REMOVED lines=8> */
[----:B0-----:R-:W3:Y:S04]  /*457e0*/  LDL.LU R16, [R1+0xc0] ;  /* 0x0000c00001107983 */ /* 0x001ee80000300800 */
[----:B------:R-:W3:Y:S04]  /*457f0*/  LDL.LU R17, [R1+0xc4] ;  /* 0x0000c40001117983 */ /* 0x000ee80000300800 */
[----:B------:R-:W3:Y:S04]  /*45800*/  LDL.LU R18, [R1+0xc8] ;  /* 0x0000c80001127983 */ /* 0x000ee80000300800 */
[----:B------:R-:W3:Y:S01]  /*45810*/  LDL.LU R19, [R1+0xcc] ;  /* 0x0000cc0001137983 */ /* 0x000ee20000300800 */
[----:B----4-:R-:W-:-:S02]  /*45820*/  F2FP.F16.E4M3.UNPACK_B R20, R20.H1 ;  /* 0x00000014ff14723e */ /* 0x010fc400030006ff */
[----:B-----5:R-:W-:Y:S02]  /*45830*/  F2FP.F16.E4M3.UNPACK_B R21, R21.H1 ;  /* 0x00000015ff15723e */ /* 0x020fe400030006ff */
[----:B------:R-:W-:Y:S02]  /*45840*/  F2FP.F16.E4M3.UNPACK_B R22, R22.H1 ;  /* 0x00000016ff16723e */ /* 0x000fe400030006ff */
[----:B------:R-:W-:-:S07]  /*45850*/  F2FP.F16.E4M3.UNPACK_B R23, R23.H1 ;  /* 0x00000017ff17723e */ /* 0x000fce00030006ff */
[----:B------:R-:W-:Y:S01]  /*45860*/  HMMA.16816.F32 R4, R8, R22, R4 ;  /* 0x000000160804723c */ /* 0x000fe20000001804 */
[----:B------:R-:W-:Y:S02]  /*45870*/  F2FP.F16.E4M3.UNPACK_B R24, R24.H1 ;  /* 0x00000018ff18723e */ /* 0x000fe400030006ff */
[----:B------:R-:W-:Y:S02]  /*45880*/  F2FP.F16.E4M3.UNPACK_B R25, R25.H1 ;  /* 0x00000019ff19723e */ /* 0x000fe400030006ff */
[----:B------:R-:W-:-:S03]  /*45890*/  F2FP.F16.E4M3.UNPACK_B R2, R2.H1 ;  /* 0x00000002ff02723e */ /* 0x000fc600030006ff */
[----:B---3--:R-:W-:-:S15]  /*458a0*/  HMMA.16816.F32 R16, R8, R20, R16 ;  /* 0x000000140810723c */ /* 0x008fde0000001810 */
[----:B------:R-:W-:-:S04]  /*458b0*/  NOP ;  /* 0x0000000000007918 */ /* 0x000fc80000000000 */
[----:B------:R-:W-:Y:S04]  /*458c0*/  STL.64 [R1+0xa0], R16 ;  /* 0x0000a01001007387 */ /* 0x000fe80000100a00 */
[----:B------:R-:W-:Y:S04]  /*458d0*/  STL.64 [R1+0xa8], R18 ;  /* 0x0000a81201007387 */ /* 0x000fe80000100a00 */
[----:B------:R-:W-:Y:S04]  /*458e0*/  STL.64 [R1+0x27b8], R22 ;  /* 0x0027b81601007387 */ /* 0x000fe80000100a00 */
[----:B------:R-:W-:Y:S04]  /*458f0*/  STL.64 [R1+0x27b0], R20 ;  /* 0x0027b01401007387 */ /* 0x000fe80000100a00 */
[----:B------:R-:W-:Y:S04]  /*45900*/  STL.64 [R1+0xe0], R4 ;  /* 0x0000e00401007387 */ /* 0x000fe80000100a00 */
[----:B------:R2:W-:Y:S02]  /*45910*/  STL.64 [R1+0xe8], R6 ;  /* 0x0000e80601007387 */ /* 0x0005e40000100a00 */
[----:B--2---:R-:W-:Y:S02]  /*45920*/  HMMA.16816.F32 R4, R8, R24, R12 ;  /* 0x000000180804723c */ /* 0x004fe4000000180c */
[----:B------:R-:W-:Y:S04]  /*45930*/  STL [R1+0x2804], R2 ;  /* 0x0028040201007387 */ /* 0x000fe80000100800 */
[----:B------:R-:W-:Y:S04]  /*45940*/  STL [R1+0x280c], R24 ;  /* 0x00280c1801007387 */ /* 0x000fe80000100800 */
[----:B------:R-:W-:Y:S01]  /*45950*/  STL [R1+0x2808], R25 ;  /* 0x0028081901007387 */ /* 0x000fe20000100800 */
[----:B------:R-:W-:-:S02]  /*45960*/  IMAD.MOV.U32 R23, RZ, RZ, R0 ;  /* 0x000000ffff177224 */ /* 0x000fc400078e0000 */
[----:B------:R-:W-:-:S06]  /*45970*/  IMAD.MOV.U32 R22, RZ, RZ, R26 ;  /* 0x000000ffff167224 */ /* 0x000fcc00078e001a */
[----:B------:R0:W-:Y:S04]  /*45980*/  STL.64 [R1+0xf0], R4 ;  /* 0x0000f00401007387 */ /* 0x0001e80000100a00 */
[----:B------:R1:W-:Y:S04]  /*45990*/  STL.64 [R1+0xf8], R6 ;  /* 0x0000f80601007387 */ /* 0x0003e80000100a00 */
[----:B------:R-:W2:Y:S04]  /*459a0*/  LDL.LU R12, [R1] ;  /* 0x00000000010c7983 */ /* 0x000ea80000300800 */
[----:B------:R-:W2:Y:S04]  /*459b0*/  LDL.LU R13, [R1+0x4] ;  /* 0x00000400010d7983 */ /* 0x000ea80000300800 */
[----:B------:R-:W3:Y:S04]  /*459c0*/  LDL.LU R14, [R1+0x8] ;  /* 0x00000800010e7983 */ /* 0x000ee80000300800 */
[----:B------:R-:W3:Y:S04]  /*459d0*/  LDL.LU R15, [R1+0xc] ;  /* 0x00000c00010f7983 */ /* 0x000ee80000300800 */
[----:B0-----:R-:W4:Y:S04]  /*459e0*/  LDL.LU R4, [R1+0xd0] ;  /* 0x0000d00001047983 */ /* 0x001f280000300800 */
[----:B------:R-:W4:Y:S04]  /*459f0*/  LDL.LU R5, [R1+0xd4] ;  /* 0x0000d40001057983 */ /* 0x000f280000300800 */
[----:B-1----:R-:W4:Y:S04]  /*45a00*/  LDL.LU R6, [R1+0xd8] ;  /* 0x0000d80001067983 */ /* 0x002f280000300800 */
[----:B------:R-:W4:Y:S04]  /*45a10*/  LDL.LU R7, [R1+0xdc] ;  /* 0x0000dc0001077983 */ /* 0x000f280000300800 */
[----:B------:R-:W5:Y:S04]  /*45a20*/  LDL.LU R24, [R1+0xa0c] ;  /* 0x000a0c0001187983 */ /* 0x000f680000300800 */
[----:B------:R-:W5:Y:S04]  /*45a30*/  LDL.LU R0, [R1+0xa08] ;  /* 0x000a080001007983 */ /* 0x000f680000300800 */
[----:B------:R-:W2:Y:S04]  /*45a40*/  LDL.LU R25, [R1+0xa1c] ;  /* 0x000a1c0001197983 */ /* 0x000ea80000300800 */
[----:B------:R-:W2:Y:S01]  /*45a50*/  LDL.LU R26, [R1+0xa18] ;  /* 0x000a1800011a7983 */ /* 0x000ea20000300800 */
[----:B------:R-:W-:-:S03]  /*45a60*/  IMAD.MOV.U32 R21, RZ, RZ, R27 ;  /* 0x000000ffff157224 */ /* 0x000fc600078e001b */
[----:B------:R-:W2:Y:S04]  /*45a70*/  LDL.LU R2, [R1+0xa14] ;  /* 0x000a140001027983 */ /* 0x000ea80000300800 */
[----:B------:R-:W2:Y:S01]  /*45a80*/  LDL.LU R27, [R1+0xa10] ;  /* 0x000a1000011b7983 */ /* 0x000ea20000300800 */
[----:B------:R-:W-:-:S03]  /*45a90*/  IMAD.MOV.U32 R20, RZ, RZ, R28 ;  /* 0x000000ffff147224 */ /* 0x000fc600078e001c */
[----:B------:R-:W2:Y:S04]  /*45aa0*/  LDL.LU R29, [R1+0xa24] ;  /* 0x000a2400011d7983 */ /* 0x000ea80000300800 */
[----:B------:R-:W2:Y:S04]  /*45ab0*/  LDL.LU R28, [R1+0xa20] ;  /* 0x000a2000011c7983 */ /* 0x000ea80000300800 */
[----:B------:R-:W2:Y:S04]  /*45ac0*/  LDL.LU R16, [R1+0x90] ;  /* 0x0000900001107983 */ /* 0x000ea80000300800 */
        /* <DEDUP_REMOVED lines=11> */
[----:B0-----:R-:W2:Y:S04]  /*45b80*/  LDL.LU R20, [R1+0x70] ;  /* 0x0000700001147983 */ /* 0x001ea80000300800 */
[----:B------:R-:W2:Y:S04]  /*45b90*/  LDL.LU R21, [R1+0x74] ;  /* 0x0000740001157983 */ /* 0x000ea80000300800 */
[----:B------:R-:W2:Y:S04]  /*45ba0*/  LDL.LU R22, [R1+0x78] ;  /* 0x0000780001167983 */ /* 0x000ea80000300800 */
[----:B------:R-:W2:Y:S04]  /*45bb0*/  LDL.LU R23, [R1+0x7c] ;  /* 0x00007c0001177983 */ /* 0x000ea80000300800 */
[----:B---3--:R-:W-:Y:S04]  /*45bc0*/  STL.64 [R1+0x2798], R14 ;  /* 0x0027980e01007387 */ /* 0x008fe80000100a00 */
[----:B------:R0:W-:Y:S04]  /*45bd0*/  STL.64 [R1+0x2790], R12 ;  /* 0x0027900c01007387 */ /* 0x0001e80000100a00 */
[----:B0-----:R-:W3:Y:S04]  /*45be0*/  LDL.LU R12, [R1+0x10] ;  /* 0x00001000010c7983 */ /* 0x001ee80000300800 */
[----:B------:R-:W3:Y:S04]  /*45bf0*/  LDL.LU R13, [R1+0x14] ;  /* 0x00001400010d7983 */ /* 0x000ee80000300800 */
[----:B------:R-:W2:Y:S04]  /*45c00*/  LDL.LU R14, [R1+0x18] ;  /* 0x00001800010e7983 */ /* 0x000ea80000300800 */
[----:B------:R-:W2:Y:S01]  /*45c10*/  LDL.LU R15, [R1+0x1c] ;  /* 0x00001c00010f7983 */ /* 0x000ea20000300800 */
[----:B-----5:R-:W-:-:S02]  /*45c20*/  IMAD R0, R0, 0x100, R24 ;  /* 0x0000010000007824 */ /* 0x020fc400078e0218 */
[----:B------:R-:W-:Y:S02]  /*45c30*/  IMAD R26, R26, 0x100, R25 ;  /* 0x000001001a1a7824 */ /* 0x000fe400078e0219 */
[----:B------:R-:W-:Y:S01]  /*45c40*/  IMAD R27, R27, 0x100, R2 ;  /* 0x000001001b1b7824 */ /* 0x000fe200078e0202 */
[----:B--2---:R-:W-:Y:S04]  /*45c50*/  STL.64 [R1+0x27a8], R14 ;  /* 0x0027a80e01007387 */ /* 0x004fe80000100a00 */
[----:B---3--:R0:W-:Y:S04]  /*45c60*/  STL.64 [R1+0x27a0], R12 ;  /* 0x0027a00c01007387 */ /* 0x0081e80000100a00 */
[----:B0-----:R-:W2:Y:S04]  /*45c70*/  LDL.LU R12, [R1+0x30] ;  /* 0x00003000010c7983 */ /* 0x001ea80000300800 */
[----:B------:R-:W2:Y:S04]  /*45c80*/  LDL.LU R13, [R1+0x34] ;  /* 0x00003400010d7983 */ /* 0x000ea80000300800 */
[----:B------:R-:W2:Y:S04]  /*45c90*/  LDL.LU R14, [R1+0x38] ;  /* 0x00003800010e7983 */ /* 0x000ea80000300800 */
[----:B------:R-:W2:Y:S04]  /*45ca0*/  LDL.LU R15, [R1+0x3c] ;  /* 0x00003c00010f7983 */ /* 0x000ea80000300800 */
[----:B------:R-:W3:Y:S04]  /*45cb0*/  LDL.LU R24, [R1+0x280c] ;  /* 0x00280c0001187983 */ /* 0x000ee80000300800 */
[----:B------:R-:W3:Y:S04]  /*45cc0*/  LDL.LU R25, [R1+0x2808] ;  /* 0x0028080001197983 */ /* 0x000ee80000300800 */
[----:B------:R-:W4:Y:S01]  /*45cd0*/  LDL.LU R2, [R1+0x2804] ;  /* 0x0028040001027983 */ /* 0x000f220000300800 */
[----:B------:R-:W-:Y:S01]  /*45ce0*/  F2FP.F16.E4M3.UNPACK_B R3, R3.H1 ;  /* 0x00000003ff03723e */ /* 0x000fe200030006ff */
[----:B------:R-:W-:-:S02]  /*45cf0*/  IMAD R28, R28, 0x100, R29 ;  /* 0x000001001c1c7824 */ /* 0x000fc400078e021d */
[----:B------:R-:W5:Y:S04]  /*45d00*/  LDL.LU R29, [R1+0x2800] ;  /* 0x00280000011d7983 */ /* 0x000f680000300800 */
[----:B----4-:R-:W-:Y:S01]  /*45d10*/  HMMA.16816.F32 R8, R8, R2, R4 ;  /* 0x000000020808723c */ /* 0x010fe20000001804 */
[----:B------:R-:W4:Y:S04]  /*45d20*/  LDL.LU.64 R6, [R1+0x27f8] ;  /* 0x0027f80001067983 */ /* 0x000f280000300a00 */
[----:B------:R-:W2:-:S14]  /*45d30*/  LDL.LU.64 R4, [R1+0x27f0] ;  /* 0x0027f00001047983 */ /* 0x000e9c0000300a00 */
[----:B------:R0:W-:Y:S04]  /*45d40*/  STL.64 [R1+0xc0], R8 ;  /* 0x0000c00801007387 */ /* 0x0001e80000100a00 */
[----:B------:R1:W-:Y:S01]  /*45d50*/  STL.64 [R1+0xc8], R10 ;  /* 0x0000c80a01007387 */ /* 0x0003e20000100a00 */
[----:B0-----:R-:W-:Y:S02]  /*45d60*/  F2FP.F16.E4M3.UNPACK_B R8, R0 ;  /* 0x00000000ff08723e */ /* 0x001fe400020006ff */
[----:B-1----:R-:W-:Y:S02]  /*45d70*/  F2FP.F16.E4M3.UNPACK_B R10, R26 ;  /* 0x0000001aff0a723e */ /* 0x002fe400020006ff */
[----:B------:R-:W-:Y:S02]  /*45d80*/  F2FP.F16.E4M3.UNPACK_B R9, R27 ;  /* 0x0000001bff09723e */ /* 0x000fe400020006ff */
[----:B------:R-:W-:Y:S01]  /*45d90*/  F2FP.F16.E4M3.UNPACK_B R11, R28 ;  /* 0x0000001cff0b723e */ /* 0x000fe200020006ff */
[----:B------:R-:W3:Y:S04]  /*45da0*/  LDL.LU R0, [R1+0xa40] ;  /* 0x000a400001007983 */ /* 0x000ee80000300800 */
[----:B------:R-:W3:Y:S02]  /*45db0*/  LDL.LU R28, [R1+0xa44] ;  /* 0x000a4400011c7983 */ /* 0x000ee40000300800 */
[----:B--2---:R-:W-:-:S15]  /*45dc0*/  HMMA.16816.F32 R16, R8, R4, R16 ;  /* 0x000000040810723c */ /* 0x004fde0000001810 */
[----:B------:R-:W-:-:S04]  /*45dd0*/  NOP ;  /* 0x0000000000007918 */ /* 0x000fc80000000000 */
[----:B------:R-:W-:Y:S04]  /*45de0*/  STL.64 [R1+0xb0], R16 ;  /* 0x0000b01001007387 */ /* 0x000fe80000100a00 */
[----:B------:R0:W-:Y:S04]  /*45df0*/  STL.64 [R1+0xb8], R18 ;  /* 0x0000b81201007387 */ /* 0x0001e80000100a00 */
[----:B0-----:R-:W4:Y:S04]  /*45e00*/  LDL.LU.64 R18, [R1+0x27e8] ;  /* 0x0027e80001127983 */ /* 0x001f280000300a00 */
[----:B------:R-:W4:Y:S04]  /*45e10*/  LDL.LU.64 R16, [R1+0x27e0] ;  /* 0x0027e00001107983 */ /* 0x000f280000300a00 */
        /* <DEDUP_REMOVED lines=8> */
[----:B------:R-:W3:Y:S01]  /*45ea0*/  LDL.LU R7, [R1+0xa34] ;  /* 0x000a340001077983 */ /* 0x000ee20000300800 */
[----:B--2---:R-:W-:-:S15]  /*45eb0*/  HMMA.16816.F32 R20, R8, R16, R20 ;  /* 0x000000100814723c */ /* 0x004fde0000001814 */
        /* <DEDUP_REMOVED lines=12> */
[----:B------:R-:W2:Y:S04]  /*45f80*/  LDL.LU.64 R20, [R1+0x27b0] ;  /* 0x0027b00001147983 */ /* 0x000ea80000300a00 */
[----:B------:R-:W3:Y:S01]  /*45f90*/  LDL.LU R19, [R1+0xa2c] ;  /* 0x000a2c0001137983 */ /* 0x000ee20000300800 */
[----:B--2---:R-:W-:-:S15]  /*45fa0*/  HMMA.16816.F32 R12, R8, R20, R12 ;  /* 0x00000014080c723c */ /* 0x004fde000000180c */
[----:B------:R-:W-:-:S04]  /*45fb0*/  NOP ;  /* 0x0000000000007918 */ /* 0x000fc80000000000 */
[----:B------:R-:W-:Y:S04]  /*45fc0*/  STL.64 [R1+0x30], R12 ;  /* 0x0000300c01007387 */ /* 0x000fe80000100a00 */
[----:B------:R0:W-:Y:S04]  /*45fd0*/  STL.64 [R1+0x38], R14 ;  /* 0x0000380e01007387 */ /* 0x0001e80000100a00 */
[----:B0-----:R-:W4:Y:S04]  /*45fe0*/  LDL.LU.64 R14, [R1+0x27a8] ;  /* 0x0027a800010e7983 */ /* 0x001f280000300a00 */
[----:B------:R-:W4:Y:S02]  /*45ff0*/  LDL.LU.64 R12, [R1+0x27a0] ;  /* 0x0027a000010c7983 */ /* 0x000f240000300a00 */
[C---:B----4-:R-:W-:Y:S02]  /*46000*/  HMMA.16816.F32 R20, R8.reuse, R22, R12 ;  /* 0x000000160814723c */ /* 0x050fe4000000180c */
[----:B------:R-:W3:Y:S04]  /*46010*/  LDL.LU.64 R14, [R1+0x2798] ;  /* 0x00279800010e7983 */ /* 0x000ee80000300a00 */
[----:B------:R-:W3:Y:S04]  /*46020*/  LDL.LU.64 R12, [R1+0x2790] ;  /* 0x00279000010c7983 */ /* 0x000ee80000300a00 */
[----:B------:R-:W2:Y:S04]  /*46030*/  LDL R5, [R1+0x148] ;  /* 0x0001480001057983 */ /* 0x000ea80000100800 */
[----:B------:R-:W4:Y:S05]  /*46040*/  LDL R27, [R1+0x14c] ;  /* 0x00014c00011b7983 */ /* 0x000f2a0000100800 */
[----:B------:R0:W-:Y:S04]  /*46050*/  STL.64 [R1+0x10], R20 ;  /* 0x0000101401007387 */ /* 0x0001e80000100a00 */
[----:B------:R1:W-:Y:S04]  /*46060*/  STL.64 [R1+0x18], R22 ;  /* 0x0000181601007387 */ /* 0x0003e80000100a00 */
[----:B------:R-:W2:Y:S04]  /*46070*/  LDL R26, [R1+0x188] ;  /* 0x00018800011a7983 */ /* 0x000ea80000100800 */
[----:B0-----:R-:W2:Y:S04]  /*46080*/  LDL.LU R20, [R1+0x20] ;  /* 0x0000200001147983 */ /* 0x001ea80000300800 */
[----:B------:R-:W2:Y:S04]  /*46090*/  LDL.LU R21, [R1+0x24] ;  /* 0x0000240001157983 */ /* 0x000ea80000300800 */
[----:B-1----:R-:W2:Y:S01]  /*460a0*/  LDL.LU R22, [R1+0x28] ;  /* 0x0000280001167983 */ /* 0x002ea20000300800 */
[----:B-----5:R-:W-:Y:S01]  /*460b0*/  IMAD.MOV.U32 R23, RZ, RZ, R29 ;  /* 0x000000ffff177224 */ /* 0x020fe200078e001d */
[----:B---3--:R-:W-:-:S15]  /*460c0*/  HMMA.16816.F32 R12, R8, R24, R12 ;  /* 0x00000018080c723c */ /* 0x008fde000000180c */
[----:B------:R-:W-:-:S04]  /*460d0*/  NOP ;  /* 0x0000000000007918 */ /* 0x000fc80000000000 */
[----:B------:R-:W-:Y:S04]  /*460e0*/  STL.64 [R1], R12 ;  /* 0x0000000c01007387 */ /* 0x000fe80000100a00 */
[----:B------:R0:W-:Y:S01]  /*460f0*/  STL [R1+0x8], R14 ;  /* 0x0000080e01007387 */ /* 0x0001e20000100800 */
[----:B------:R-:W-:-:S03]  /*46100*/  IMAD.MOV.U32 R29, RZ, RZ, R15 ;  /* 0x000000ffff1d7224 */ /* 0x000fc600078e000f */
[----:B0-----:R-:W3:Y:S04]  /*46110*/  LDL.LU.64 R14, [R1+0x2788] ;  /* 0x00278800010e7983 */ /* 0x001ee80000300a00 */
[----:B------:R-:W3:Y:S01]  /*46120*/  LDL.LU.64 R12, [R1+0x2780] ;  /* 0x00278000010c7983 */ /* 0x000ee20000300a00 */
[----:B------:R-:W-:Y:S02]  /*46130*/  IMAD R16, R16, 0x100, R19 ;  /* 0x0000010010107824 */ /* 0x000fe400078e0213 */
[----:B------:R-:W-:Y:S02]  /*46140*/  IMAD R18, R6, 0x100, R17 ;  /* 0x0000010006127824 */ /* 0x000fe400078e0211 */
[----:B------:R-:W-:Y:S02]  /*46150*/  IMAD R17, R4, 0x100, R7 ;  /* 0x0000010004117824 */ /* 0x000fe400078e0207 */
[----:B------:R-:W-:Y:S01]  /*46160*/  IMAD R19, R0, 0x100, R28 ;  /* 0x0000010000137824 */ /* 0x000fe200078e021c */
[----:B------:R-:W-:-:S02]  /*46170*/  F2FP.F16.E4M3.UNPACK_B R16, R16 ;  /* 0x00000010ff10723e */ /* 0x000fc400020006ff */
[----:B------:R-:W-:Y:S02]  /*46180*/  F2FP.F16.E4M3.UNPACK_B R18, R18 ;  /* 0x00000012ff12723e */ /* 0x000fe400020006ff */
[----:B------:R-:W-:Y:S02]  /*46190*/  F2FP.F16.E4M3.UNPACK_B R17, R17 ;  /* 0x00000011ff11723e */ /* 0x000fe400020006ff */
[----:B------:R-:W-:Y:S01]  /*461a0*/  F2FP.F16.E4M3.UNPACK_B R19, R19 ;  /* 0x00000013ff13723e */ /* 0x000fe200020006ff */
[----:B------:R-:W-:Y:S04]  /*461b0*/  STL [R1+0x2750], R29 ;  /* 0x0027501d01007387 */ /* 0x000fe80000100800 */
[----:B------:R-:W5:Y:S04]  /*461c0*/  LDL R28, [R1+0x18c] ;  /* 0x00018c00011c7983 */ /* 0x000f680000100800 */
[----:B------:R-:W5:Y:S04]  /*461d0*/  LDL R7, [R1+0x17c] ;  /* 0x00017c0001077983 */ /* 0x000f680000100800 */
[----:B------:R-:W5:Y:S01]  /*461e0*/  LDL R0, [R1+0x168] ;  /* 0x0001680001007983 */ /* 0x000f620000100800 */
[----:B--2---:R-:W-:Y:S01]  /*461f0*/  F2FP.F16.E4M3.UNPACK_B R4, R26 ;  /* 0x0000001aff04723e */ /* 0x004fe200020006ff */
[----:B---3--:R-:W-:Y:S01]  /*46200*/  HMMA.16816.F32 R12, R8, R2, R12 ;  /* 0x00000002080c723c */ /* 0x008fe2000000180c */
[----:B------:R-:W-:-:S02]  /*46210*/  F2FP.F16.E4M3.UNPACK_B R2, R5 ;  /* 0x00000005ff02723e */ /* 0x000fc400020006ff */
[----:B----4-:R-:W-:-:S07]  /*46220*/  F2FP.F16.E4M3.UNPACK_B R3, R27 ;  /* 0x0000001bff03723e */ /* 0x010fce00020006ff */
[----:B------:R-:W-:Y:S09]  /*46230*/  HMMA.16816.F32 R8, R16, R2, R20 ;  /* 0x000000021008723c */ /* 0x000ff20000001814 */
[----:B------:R0:W-:Y:S04]  /*46240*/  STL [R1+0x26e4], R12 ;  /* 0x0026e40c01007387 */ /* 0x0001e80000100800 */
[----:B------:R1:W-:Y:S04]  /*46250*/  STL [R1+0x26e0], R13 ;  /* 0x0026e00d01007387 */ /* 0x0003e80000100800 */
[----:B------:R2:W-:Y:S04]  /*46260*/  STL [R1+0x26dc], R14 ;  /* 0x0026dc0e01007387 */ /* 0x0005e80000100800 */
[----:B------:R3:W-:Y:S04]  /*46270*/  STL [R1+0x26d8], R15 ;  /* 0x0026d80f01007387 */ /* 0x0007e80000100800 */
[----:B0-----:R-:W4:Y:S04]  /*46280*/  LDL.LU R12, [R1+0x60] ;  /* 0x00006000010c7983 */ /* 0x001f280000300800 */
[----:B-1----:R-:W4:Y:S04]  /*46290*/  LDL.LU R13, [R1+0x64] ;  /* 0x00006400010d7983 */ /* 0x002f280000300800 */
[----:B--2---:R-:W4:Y:S04]  /*462a0*/  LDL.LU R14, [R1+0x68] ;  /* 0x00006800010e7983 */ /* 0x004f280000300800 */
[----:B---3--:R-:W4:Y:S04]  /*462b0*/  LDL.LU R15, [R1+0x6c] ;  /* 0x00006c00010f7983 */ /* 0x008f280000300800 */
[----:B------:R-:W2:Y:S04]  /*462c0*/  LDL R6, [R1+0x178] ;  /* 0x0001780001067983 */ /* 0x000ea80000100800 */
[----:B------:R-:W3:Y:S04]  /*462d0*/  LDL R23, [R1+0x15c] ;  /* 0x00015c0001177983 */ /* 0x000ee80000100800 */
[----:B------:R-:W2:Y:S04]  /*462e0*/  LDL R20, [R1+0x138] ;  /* 0x0001380001147983 */ /* 0x000ea80000100800 */
[----:B------:R-:W-:Y:S04]  /*462f0*/  STL.64 [R1+0x20], R8 ;  /* 0x0000200801007387 */ /* 0x000fe80000100a00 */
[----:B------:R-:W-:Y:S04]  /*46300*/  STL.64 [R1+0x28], R10 ;  /* 0x0000280a01007387 */ /* 0x000fe80000100a00 */
[----:B------:R-:W2:Y:S04]  /*46310*/  LDL R27, [R1+0x19c] ;  /* 0x00019c00011b7983 */ /* 0x000ea80000100800 */
[----:B------:R-:W2:Y:S01]  /*46320*/  LDL R26, [R1+0x1a8] ;  /* 0x0001a800011a7983 */ /* 0x000ea20000100800 */
[----:B-----5:R-:W-:-:S03]  /*46330*/  F2FP.F16.E4M3.UNPACK_B R5, R28 ;  /* 0x0000001cff05723e */ /* 0x020fc600020006ff */
[----:B--2---:R0:W-:Y:S04]  /*46340*/  STL.64 [R1+0x2778], R26 ;  /* 0x0027781a01007387 */ /* 0x0041e80000100a00 */
[----:B------:R-:W2:Y:S04]  /*46350*/  LDL.LU R24, [R1+0x40] ;  /* 0x0000400001187983 */ /* 0x000ea80000300800 */
[----:B------:R-:W2:Y:S04]  /*46360*/  LDL.LU R25, [R1+0x44] ;  /* 0x0000440001197983 */ /* 0x000ea80000300800 */
[----:B0-----:R-:W2:Y:S04]  /*46370*/  LDL.LU R26, [R1+0x48] ;  /* 0x00004800011a7983 */ /* 0x001ea80000300800 */
[----:B------:R-:W2:Y:S04]  /*46380*/  LDL.LU R27, [R1+0x4c] ;  /* 0x00004c00011b7983 */ /* 0x000ea80000300800 */
[----:B------:R-:W-:Y:S04]  /*46390*/  STL [R1+0x2758], R2 ;  /* 0x0027580201007387 */ /* 0x000fe80000100800 */
[----:B------:R-:W-:Y:S04]  /*463a0*/  STL [R1+0x2754], R3 ;  /* 0x0027540301007387 */ /* 0x000fe80000100800 */
[----:B------:R-:W5:Y:S04]  /*463b0*/  LDL R21, [R1+0x13c] ;  /* 0x00013c0001157983 */ /* 0x000f680000100800 */
[----:B------:R-:W4:Y:S04]  /*463c0*/  LDL R11, [R1+0x16c] ;  /* 0x00016c00010b7983 */ /* 0x000f280000100800 */
[----:B------:R-:W4:Y:S04]  /*463d0*/  LDL R29, [R1+0x158] ;  /* 0x00015800011d7983 */ /* 0x000f280000100800 */
[----:B---3--:R-:W-:Y:S01]  /*463e0*/  STL [R1+0x2770], R23 ;  /* 0x0027701701007387 */ /* 0x008fe20000100800 */
[----:B------:R-:W-:-:S02]  /*463f0*/  F2FP.F16.E4M3.UNPACK_B R6, R6 ;  /* 0x00000006ff06723e */ /* 0x000fc400020006ff */
[----:B------:R-:W-:Y:S01]  /*46400*/  F2FP.F16.E4M3.UNPACK_B R7, R7 ;  /* 0x00000007ff07723e */ /* 0x000fe200020006ff */
[C---:B--2---:R-:W-:Y:S01]  /*46410*/  HMMA.16816.F32 R24, R16.reuse, R4, R24 ;  /* 0x000000041018723c */ /* 0x044fe20000001818 */
[----:B-----5:R0:W-:Y:S04]  /*46420*/  STL.64 [R1+0x2768], R20 ;  /* 0x0027681401007387 */ /* 0x0201e80000100a00 */
[----:B0-----:R-:W2:Y:S04]  /*46430*/  LDL.LU R20, [R1+0x80] ;  /* 0x0000800001147983 */ /* 0x001ea80000300800 */
[----:B------:R-:W2:Y:S04]  /*46440*/  LDL.LU R21, [R1+0x84] ;  /* 0x0000840001157983 */ /* 0x000ea80000300800 */
[----:B------:R-:W2:Y:S04]  /*46450*/  LDL.LU R22, [R1+0x88] ;  /* 0x0000880001167983 */ /* 0x000ea80000300800 */
[----:B------:R-:W2:Y:S04]  /*46460*/  LDL.LU R23, [R1+0x8c] ;  /* 0x00008c0001177983 */ /* 0x000ea80000300800 */
[----:B------:R-:W3:Y:S04]  /*46470*/  LDL R28, [R1+0x198] ;  /* 0x00019800011c7983 */ /* 0x000ee80000100800 */
[----:B------:R-:W-:Y:S04]  /*46480*/  STL.64 [R1+0x40], R24 ;  /* 0x0000401801007387 */ /* 0x000fe80000100a00 */
[----:B------:R4:W-:Y:S02]  /*46490*/  STL.64 [R1+0x48], R26 ;  /* 0x0000481a01007387 */ /* 0x0009e40000100a00 */
[----:B----4-:R-:W-:-:S15]  /*464a0*/  HMMA.16816.F32 R24, R16, R6, R12 ;  /* 0x000000061018723c */ /* 0x010fde000000180c */
[----:B------:R-:W-:-:S04]  /*464b0*/  NOP ;  /* 0x0000000000007918 */ /* 0x000fc80000000000 */
[----:B------:R0:W-:Y:S01]  /*464c0*/  STL.64 [R1+0x68], R26 ;  /* 0x0000681a01007387 */ /* 0x0001e20000100a00 */
[----:B------:R-:W-:-:S03]  /*464d0*/  IMAD.MOV.U32 R13, RZ, RZ, R25 ;  /* 0x000000ffff0d7224 */ /* 0x000fc600078e0019 */
[----:B0-----:R-:W4:Y:S04]  /*464e0*/  LDL.LU.64 R26, [R1+0x2778] ;  /* 0x00277800011a7983 */ /* 0x001f280000300a00 */
[----:B------:R-:W5:Y:S01]  /*464f0*/  LDL R25, [R1+0x1ac] ;  /* 0x0001ac0001197983 */ /* 0x000f620000100800 */
[----:B------:R-:W-:Y:S02]  /*46500*/  F2FP.F16.E4M3.UNPACK_B R8, R0 ;  /* 0x00000000ff08723e */ /* 0x000fe400020006ff */
[----:B------:R-:W-:Y:S01]  /*46510*/  F2FP.F16.E4M3.UNPACK_B R9, R11 ;  /* 0x0000000bff09723e */ /* 0x000fe200020006ff */
[----:B------:R-:W-:-:S06]  /*46520*/  IMAD.MOV.U32 R12, RZ, RZ, R24 ;  /* 0x000000ffff0c7224 */ /* 0x000fcc00078e0018 */
[----:B--2---:R-:W-:Y:S01]  /*46530*/  HMMA.16816.F32 R20, R16, R8, R20 ;  /* 0x000000081014723c */ /* 0x004fe20000001814 */
[----:B----4-:R-:W-:Y:S04]  /*46540*/  STL.64 [R1+0x2760], R26 ;  /* 0x0027601a01007387 */ /* 0x010fe80000100a00 */
[----:B-----5:R0:W-:Y:S04]  /*46550*/  STL [R1+0x275c], R25 ;  /* 0x00275c1901007387 */ /* 0x0201e80000100800 */
[----:B------:R-:W2:Y:S04]  /*46560*/  LDL.LU R24, [R1+0xa0] ;  /* 0x0000a00001187983 */ /* 0x000ea80000300800 */
[----:B0-----:R-:W2:Y:S04]  /*46570*/  LDL.LU R25, [R1+0xa4] ;  /* 0x0000a40001197983 */ /* 0x001ea80000300800 */
[----:B------:R-:W2:Y:S04]  /*46580*/  LDL.LU R26, [R1+0xa8] ;  /* 0x0000a800011a7983 */ /* 0x000ea80000300800 */
[----:B------:R-:W2:Y:S04]  /*46590*/  LDL.LU R27, [R1+0xac] ;  /* 0x0000ac00011b7983 */ /* 0x000ea80000300800 */
[----:B------:R-:W4:Y:S04]  /*465a0*/  LDL.LU R0, [R1+0xa48] ;  /* 0x000a480001007983 */ /* 0x000f280000300800 */
[----:B------:R0:W-:Y:S04]  /*465b0*/  STL.64 [R1+0x2748], R12 ;  /* 0x0027480c01007387 */ /* 0x0001e80000100a00 */
[----:B0-----:R-:W5:Y:S04]  /*465c0*/  LDL.LU R12, [R1+0xf0] ;  /* 0x0000f000010c7983 */ /* 0x001f680000300800 */
[----:B------:R-:W5:Y:S04]  /*465d0*/  LDL.LU R13, [R1+0xf4] ;  /* 0x0000f400010d7983 */ /* 0x000f680000300800 */
[----:B------:R-:W5:Y:S04]  /*465e0*/  LDL.LU R14, [R1+0xf8] ;  /* 0x0000f800010e7983 */ /* 0x000f680000300800 */
[----:B------:R-:W5:Y:S04]  /*465f0*/  LDL.LU R15, [R1+0xfc] ;  /* 0x0000fc00010f7983 */ /* 0x000f680000300800 */
[----:B------:R0:W-:Y:S04]  /*46600*/  STL.64 [R1+0x2740], R6 ;  /* 0x0027400601007387 */ /* 0x0001e80000100a00 */
[----:B0-----:R-:W4:Y:S04]  /*46610*/  LDL.LU R7, [R1+0xa4c] ;  /* 0x000a4c0001077983 */ /* 0x001f280000300800 */
[----:B------:R-:W-:Y:S04]  /*46620*/  STL.64 [R1+0x2738], R4 ;  /* 0x0027380401007387 */ /* 0x000fe80000100a00 */
[----:B------:R-:W-:Y:S04]  /*46630*/  STL.64 [R1+0x80], R20 ;  /* 0x0000801401007387 */ /* 0x000fe80000100a00 */
[----:B------:R0:W-:Y:S04]  /*46640*/  STL.64 [R1+0x88], R22 ;  /* 0x0000881601007387 */ /* 0x0001e80000100a00 */
[----:B0-----:R-:W2:Y:S01]  /*46650*/  LDL.LU R23, [R1+0x2770] ;  /* 0x0027700001177983 */ /* 0x001ea20000300800 */
[----:B------:R-:W-:-:S03]  /*46660*/  F2FP.F16.E4M3.UNPACK_B R10, R29 ;  /* 0x0000001dff0a723e */ /* 0x000fc600020006ff */
[----:B------:R-:W3:Y:S01]  /*46670*/  LDL.LU.64 R20, [R1+0x2768] ;  /* 0x0027680001147983 */ /* 0x000ee20000300a00 */
[----:B--2---:R-:W-:-:S07]  /*46680*/  F2FP.F16.E4M3.UNPACK_B R11, R23 ;  /* 0x00000017ff0b723e */ /* 0x004fce00020006ff */
[----:B------:R-:W-:-:S15]  /*46690*/  HMMA.16816.F32 R24, R16, R10, R24 ;  /* 0x0000000a1018723c */ /* 0x000fde0000001818 */
[----:B------:R-:W-:-:S04]  /*466a0*/  NOP ;  /* 0x0000000000007918 */ /* 0x000fc80000000000 */
[----:B------:R-:W-:Y:S04]  /*466b0*/  STL.64 [R1+0xa0], R24 ;  /* 0x0000a01801007387 */ /* 0x000fe80000100a00 */
[----:B------:R0:W-:Y:S04]  /*466c0*/  STL.64 [R1+0xa8], R26 ;  /* 0x0000a81a01007387 */ /* 0x0001e80000100a00 */
[----:B0-----:R-:W2:Y:S04]  /*466d0*/  LDL.LU.64 R26, [R1+0x2760] ;  /* 0x00276000011a7983 */ /* 0x001ea80000300a00 */
[----:B------:R-:W4:Y:S04]  /*466e0*/  LDL.LU R25, [R1+0x275c] ;  /* 0x00275c0001197983 */ /* 0x000f280000300800 */
[----:B------:R-:W-:Y:S04]  /*466f0*/  STL.64 [R1+0x2720], R10 ;  /* 0x0027200a01007387 */ /* 0x000fe80000100a00 */
[----:B------:R0:W-:Y:S04]  /*46700*/  STL.64 [R1+0x2718], R8 ;  /* 0x0027180801007387 */ /* 0x0001e80000100a00 */
[----:B0-----:R-:W4:Y:S04]  /*46710*/  LDL.LU R8, [R1+0xe0] ;  /* 0x0000e00001087983 */ /* 0x001f280000300800 */
[----:B------:R-:W4:Y:S04]  /*46720*/  LDL.LU R9, [R1+0xe4] ;  /* 0x0000e40001097983 */ /* 0x000f280000300800 */
[----:B------:R-:W4:Y:S04]  /*46730*/  LDL.LU R10, [R1+0xe8] ;  /* 0x0000e800010a7983 */ /* 0x000f280000300800 */
[----:B------:R-:W4:Y:S01]  /*46740*/  LDL.LU R11, [R1+0xec] ;  /* 0x0000ec00010b7983 */ /* 0x000f220000300800 */
[----:B---3--:R-:W-:-:S02]  /*46750*/  F2FP.F16.E4M3.UNPACK_B R20, R20 ;  /* 0x00000014ff14723e */ /* 0x008fc400020006ff */
[----:B------:R-:W-:Y:S02]  /*46760*/  F2FP.F16.E4M3.UNPACK_B R21, R21 ;  /* 0x00000015ff15723e */ /* 0x000fe400020006ff */
[----:B------:R-:W-:Y:S02]  /*46770*/  F2FP.F16.E4M3.UNPACK_B R22, R28 ;  /* 0x0000001cff16723e */ /* 0x000fe400020006ff */
[----:B--2---:R-:W-:-:S03]  /*46780*/  F2FP.F16.E4M3.UNPACK_B R23, R27 ;  /* 0x0000001bff17723e */ /* 0x004fc600020006ff */
[----:B----4-:R-:W-:-:S15]  /*46790*/  HMMA.16816.F32 R8, R16, R20, R8 ;  /* 0x000000141008723c */ /* 0x010fde0000001808 */
[----:B------:R-:W-:-:S04]  /*467a0*/  NOP ;  /* 0x0000000000007918 */ /* 0x000fc80000000000 */
[----:B------:R-:W-:Y:S04]  /*467b0*/  STL.64 [R1+0xd0], R8 ;  /* 0x0000d00801007387 */ /* 0x000fe80000100a00 */
[----:B------:R5:W-:Y:S02]  /*467c0*/  STL.64 [R1+0xd8], R10 ;  /* 0x0000d80a01007387 */ /* 0x000be40000100a00 */
[----:B-----5:R-:W-:Y:S02]  /*467d0*/  HMMA.16816.F32 R8, R16, R22, R12 ;  /* 0x000000161008723c */ /* 0x020fe4000000180c */
[----:B------:R-:W2:Y:S01]  /*467e0*/  LDL.LU R12, [R1+0xc0] ;  /* 0x0000c000010c7983 */ /* 0x000ea20000300800 */
[----:B------:R-:W-:-:S15]  /*467f0*/  F2FP.F16.E4M3.UNPACK_B R24, R26 ;  /* 0x0000001aff18723e */ /* 0x000fde00020006ff */
[----:B------:R-:W-:Y:S01]  /*46800*/  NOP ;  /* 0x0000000000007918 */ /* 0x000fe20000000000 */
[----:B------:R0:W-:Y:S04]  /*46810*/  STL.64 [R1+0xe0], R8 ;  /* 0x0000e00801007387 */ /* 0x0001e80000100a00 */
[----:B------:R1:W-:Y:S04]  /*46820*/  STL.64 [R1+0xe8], R10 ;  /* 0x0000e80a01007387 */ /* 0x0003e80000100a00 */
[----:B------:R-:W2:Y:S04]  /*46830*/  LDL.LU R13, [R1+0xc4] ;  /* 0x0000c400010d7983 */ /* 0x000ea80000300800 */
[----:B------:R-:W2:Y:S04]  /*46840*/  LDL.LU R14, [R1+0xc8] ;  /* 0x0000c800010e7983 */ /* 0x000ea80000300800 */
[----:B------:R-:W2:Y:S04]  /*46850*/  LDL.LU R15, [R1+0xcc] ;  /* 0x0000cc00010f7983 */ /* 0x000ea80000300800 */
[----:B------:R-:W3:Y:S04]  /*46860*/  LDL.LU R2, [R1+0xa5c] ;  /* 0x000a5c0001027983 */ /* 0x000ee80000300800 */
[----:B------:R-:W3:Y:S04]  /*46870*/  LDL.LU R26, [R1+0xa58] ;  /* 0x000a5800011a7983 */ /* 0x000ee80000300800 */
[----:B------:R-:W4:Y:S04]  /*46880*/  LDL.LU R3, [R1+0xa54] ;  /* 0x000a540001037983 */ /* 0x000f280000300800 */
[----:B------:R-:W4:Y:S04]  /*46890*/  LDL.LU R27, [R1+0xa50] ;  /* 0x000a5000011b7983 */ /* 0x000f280000300800 */
[----:B------:R-:W5:Y:S04]  /*468a0*/  LDL.LU R29, [R1+0xa64] ;  /* 0x000a6400011d7983 */ /* 0x000f680000300800 */
[----:B------:R-:W5:Y:S04]  /*468b0*/  LDL.LU R28, [R1+0xa60] ;  /* 0x000a6000011c7983 */ /* 0x000f680000300800 */
[----:B------:R-:W-:Y:S04]  /*468c0*/  STL.64 [R1+0x2700], R22 ;  /* 0x0027001601007387 */ /* 0x000fe80000100a00 */
[----:B------:R-:W-:Y:S04]  /*468d0*/  STL.64 [R1+0x26f8], R20 ;  /* 0x0026f81401007387 */ /* 0x000fe80000100a00 */
[----:B0-----:R-:W2:Y:S04]  /*468e0*/  LDL.LU R8, [R1+0x70] ;  /* 0x0000700001087983 */ /* 0x001ea80000300800 */
[----:B------:R-:W2:Y:S04]  /*468f0*/  LDL.LU R9, [R1+0x74] ;  /* 0x0000740001097983 */ /* 0x000ea80000300800 */
[----:B-1----:R-:W2:Y:S04]  /*46900*/  LDL.LU R10, [R1+0x78] ;  /* 0x00007800010a7983 */ /* 0x002ea80000300800 */
[----:B------:R-:W2:Y:S04]  /*46910*/  LDL.LU R11, [R1+0x7c] ;  /* 0x00007c00010b7983 */ /* 0x000ea80000300800 */
[----:B------:R-:W3:Y:S04]  /*46920*/  LDL.LU R4, [R1+0xb0] ;  /* 0x0000b00001047983 */ /* 0x000ee80000300800 */
[----:B------:R-:W3:Y:S01]  /*46930*/  LDL.LU R5, [R1+0xb4] ;  /* 0x0000b40001057983 */ /* 0x000ee20000300800 */
[----:B------:R-:W-:-:S03]  /*46940*/  IMAD R0, R0, 0x100, R7 ;  /* 0x0000010000007824 */ /* 0x000fc600078e0207 */
[----:B------:R-:W3:Y:S04]  /*46950*/  LDL.LU R6, [R1+0xb8] ;  /* 0x0000b80001067983 */ /* 0x000ee80000300800 */
[----:B------:R-:W3:Y:S04]  /*46960*/  LDL.LU R7, [R1+0xbc] ;  /* 0x0000bc0001077983 */ /* 0x000ee80000300800 */
[----:B--2---:R-:W-:Y:S04]  /*46970*/  STL.64 [R1+0x2730], R10 ;  /* 0x0027300a01007387 */ /* 0x004fe80000100a00 */
[----:B------:R0:W-:Y:S04]  /*46980*/  STL.64 [R1+0x2728], R8 ;  /* 0x0027280801007387 */ /* 0x0001e80000100a00 */
[----:B0-----:R-:W2:Y:S04]  /*46990*/  LDL.LU R8, [R1+0x90] ;  /* 0x0000900001087983 */ /* 0x001ea80000300800 */
[----:B------:R-:W2:Y:S04]  /*469a0*/  LDL.LU R9, [R1+0x94] ;  /* 0x0000940001097983 */ /* 0x000ea80000300800 */
[----:B------:R-:W2:Y:S04]  /*469b0*/  LDL.LU R10, [R1+0x98] ;  /* 0x00009800010a7983 */ /* 0x000ea80000300800 */
[----:B------:R-:W2:Y:S04]  /*469c0*/  LDL.LU R11, [R1+0x9c] ;  /* 0x00009c00010b7983 */ /* 0x000ea80000300800 */
[----:B------:R-:W2:Y:S04]  /*469d0*/  LDL.LU R20, [R1+0x30] ;  /* 0x0000300001147983 */ /* 0x000ea80000300800 */
[----:B------:R-:W2:Y:S04]  /*469e0*/  LDL.LU R21, [R1+0x34] ;  /* 0x0000340001157983 */ /* 0x000ea80000300800 */
[----:B------:R-:W2:Y:S04]  /*469f0*/  LDL.LU R22, [R1+0x38] ;  /* 0x0000380001167983 */ /* 0x000ea80000300800 */
[----:B------:R-:W2:Y:S01]  /*46a00*/  LDL.LU R23, [R1+0x3c] ;  /* 0x00003c0001177983 */ /* 0x000ea20000300800 */
[----:B---3--:R-:W-:-:S02]  /*46a10*/  IMAD R26, R26, 0x100, R2 ;  /* 0x000001001a1a7824 */ /* 0x008fc400078e0202 */
[----:B----4-:R-:W-:Y:S01]  /*46a20*/  IMAD R27, R27, 0x100, R3 ;  /* 0x000001001b1b7824 */ /* 0x010fe200078e0203 */
[----:B------:R-:W-:Y:S01]  /*46a30*/  F2FP.F16.E4M3.UNPACK_B R25, R25 ;  /* 0x00000019ff19723e */ /* 0x000fe200020006ff */
[----:B-----5:R-:W-:-:S06]  /*46a40*/  IMAD R28, R28, 0x100, R29 ;  /* 0x000001001c1c7824 */ /* 0x020fcc00078e021d */
[----:B------:R-:W-:Y:S01]  /*46a50*/  HMMA.16816.F32 R16, R16, R24, R12 ;  /* 0x000000181010723c */ /* 0x000fe2000000180c */
[----:B--2---:R-:W-:Y:S04]  /*46a60*/  STL.64 [R1+0x2710], R22 ;  /* 0x0027101601007387 */ /* 0x004fe80000100a00 */
[----:B------:R0:W-:Y:S04]  /*46a70*/  STL.64 [R1+0x2708], R20 ;  /* 0x0027081401007387 */ /* 0x0001e80000100a00 */
[----:B0-----:R-:W2:Y:S04]  /*46a80*/  LDL.LU R20, [R1+0x50] ;  /* 0x0000500001147983 */ /* 0x001ea80000300800 */
[----:B------:R-:W2:Y:S04]  /*46a90*/  LDL.LU R21, [R1+0x54] ;  /* 0x0000540001157983 */ /* 0x000ea80000300800 */
[----:B------:R-:W2:Y:S04]  /*46aa0*/  LDL.LU R22, [R1+0x58] ;  /* 0x0000580001167983 */ /* 0x000ea80000300800 */
[----:B------:R-:W2:Y:S04]  /*46ab0*/  LDL.LU R23, [R1+0x5c] ;  /* 0x00005c0001177983 */ /* 0x000ea80000300800 */
[----:B------:R-:W3:Y:S04]  /*46ac0*/  LDL.LU R2, [R1+0x2758] ;  /* 0x0027580001027983 */ /* 0x000ee80000300800 */
[----:B------:R-:W3:Y:S04]  /*46ad0*/  LDL.LU R3, [R1+0x2754] ;  /* 0x0027540001037983 */ /* 0x000ee80000300800 */
[----:B------:R-:W4:Y:S04]  /*46ae0*/  LDL.LU R29, [R1+0x2750] ;  /* 0x00275000011d7983 */ /* 0x000f280000300800 */
[----:B------:R-:W5:Y:S04]  /*46af0*/  LDL.LU.64 R12, [R1+0x2748] ;  /* 0x00274800010c7983 */ /* 0x000f680000300a00 */
[----:B------:R-:W2:Y:S04]  /*46b00*/  LDL.LU R14, [R1+0xa6c] ;  /* 0x000a6c00010e7983 */ /* 0x000ea80000300800 */
[----:B------:R-:W2:Y:S04]  /*46b10*/  LDL.LU R15, [R1+0xa7c] ;  /* 0x000a7c00010f7983 */ /* 0x000ea80000300800 */
[----:B------:R0:W-:Y:S04]  /*46b20*/  STL.64 [R1+0xc0], R16 ;  /* 0x0000c01001007387 */ /* 0x0001e80000100a00 */
[----:B------:R1:W-:Y:S01]  /*46b30*/  STL.64 [R1+0xc8], R18 ;  /* 0x0000c81201007387 */ /* 0x0003e20000100a00 */
[----:B0-----:R-:W-:-:S02]  /*46b40*/  F2FP.F16.E4M3.UNPACK_B R16, R0 ;  /* 0x00000000ff10723e */ /* 0x001fc400020006ff */
[----:B-1----:R-:W-:Y:S02]  /*46b50*/  F2FP.F16.E4M3.UNPACK_B R18, R26 ;  /* 0x0000001aff12723e */ /* 0x002fe400020006ff */
[----:B------:R-:W-:Y:S02]  /*46b60*/  F2FP.F16.E4M3.UNPACK_B R17, R27 ;  /* 0x0000001bff11723e */ /* 0x000fe400020006ff */
[----:B------:R-:W-:-:S07]  /*46b70*/  F2FP.F16.E4M3.UNPACK_B R19, R28 ;  /* 0x0000001cff13723e */ /* 0x000fce00020006ff */
[C---:B---3--:R-:W-:Y:S01]  /*46b80*/  HMMA.16816.F32 R4, R16.reuse, R2, R4 ;  /* 0x000000021004723c */ /* 0x048fe20000001804 */
[----:B--2---:R-:W-:Y:S04]  /*46b90*/  STL.64 [R1+0x26f0], R14 ;  /* 0x0026f00e01007387 */ /* 0x004fe80000100a00 */
[----:B-----5:R0:W-:Y:S04]  /*46ba0*/  STL.64 [R1+0x26e8], R12 ;  /* 0x0026e80c01007387 */ /* 0x0201e80000100a00 */
[----:B0-----:R-:W2:Y:S04]  /*46bb0*/  LDL.LU R12, [R1] ;  /* 0x00000000010c7983 */ /* 0x001ea80000300800 */
[----:B------:R-:W2:Y:S04]  /*46bc0*/  LDL.LU R13, [R1+0x4] ;  /* 0x00000400010d7983 */ /* 0x000ea80000300800 */
[----:B------:R-:W2:Y:S04]  /*46bd0*/  LDL.LU R14, [R1+0x8] ;  /* 0x00000800010e7983 */ /* 0x000ea80000300800 */
[----:B------:R-:W3:Y:S04]  /*46be0*/  LDL.LU R26, [R1+0xa80] ;  /* 0x000a8000011a7983 */ /* 0x000ee80000300800 */
[----:B------:R-:W3:Y:S04]  /*46bf0*/  LDL.LU R27, [R1+0xa84] ;  /* 0x000a8400011b7983 */ /* 0x000ee80000300800 */
[----:B------:R-:W-:Y:S04]  /*46c00*/  STL.64 [R1+0xb0], R4 ;  /* 0x0000b00401007387 */ /* 0x000fe80000100a00 */
[----:B------:R0:W-:Y:S04]  /*46c10*/  STL.64 [R1+0xb8], R6 ;  /* 0x0000b80601007387 */ /* 0x0001e80000100a00 */
[----:B0-----:R-:W5:Y:S04]  /*46c20*/  LDL.LU.64 R6, [R1+0x2740] ;  /* 0x0027400001067983 */ /* 0x001f680000300a00 */
[----:B------:R-:W2:Y:S02]  /*46c30*/  LDL.LU.64 R4, [R1+0x2738] ;  /* 0x0027380001047983 */ /* 0x000ea40000300a00 */
[----:B--2---:R-:W-:-:S15]  /*46c40*/  HMMA.16816.F32 R8, R16, R4, R8 ;  /* 0x000000041008723c */ /* 0x004fde0000001808 */
[----:B------:R-:W-:-:S04]  /*46c50*/  NOP ;  /* 0x0000000000007918 */ /* 0x000fc80000000000 */
[----:B------:R-:W-:Y:S04]  /*46c60*/  STL.64 [R1+0x90], R8 ;  /* 0x0000900801007387 */ /* 0x000fe80000100a00 */
[----:B------:R0:W-:Y:S04]  /*46c70*/  STL.64 [R1+0x98], R10 ;  /* 0x0000980a01007387 */ /* 0x0001e80000100a00 */
[----:B0-----:R-:W5:Y:S04]  /*46c80*/  LDL.LU.64 R10, [R1+0x2730] ;  /* 0x00273000010a7983 */ /* 0x001f680000300a00 */
[----:B------:R-:W5:Y:S02]  /*46c90*/  LDL.LU.64 R8, [R1+0x2728] ;  /* 0x0027280001087983 */ /* 0x000f640000300a00 */
[----:B-----5:R-:W-:Y:S02]  /*46ca0*/  HMMA.16816.F32 R4, R16, R6, R8 ;  /* 0x000000061004723c */ /* 0x020fe40000001808 */
[----:B------:R-:W2:Y:S04]  /*46cb0*/  LDL.LU.64 R10, [R1+0x2720] ;  /* 0x00272000010a7983 */ /* 0x000ea80000300a00 */
[----:B------:R-:W5:Y:S01]  /*46cc0*/  LDL.LU.64 R8, [R1+0x2718] ;  /* 0x0027180001087983 */ /* 0x000f620000300a00 */
[----:B----4-:R-:W-:-:S12]  /*46cd0*/  IMAD.MOV.U32 R15, RZ, RZ, R29 ;  /* 0x000000ffff0f7224 */ /* 0x010fd800078e001d */
[----:B------:R0:W-:Y:S04]  /*46ce0*/  STL.64 [R1+0x70], R4 ;  /* 0x0000700401007387 */ /* 0x0001e80000100a00 */
[----:B------:R1:W-:Y:S01]  /*46cf0*/  STL [R1+0x78], R6 ;  /* 0x0000780601007387 */ /* 0x0003e20000100800 */
[----:B------:R-:W-:-:S03]  /*46d00*/  IMAD.MOV.U32 R29, RZ, RZ, R7 ;  /* 0x000000ffff1d7224 */ /* 0x000fc600078e0007 */
[----:B0-----:R-:W4:Y:S04]  /*46d10*/  LDL.LU R4, [R1+0x10] ;  /* 0x0000100001047983 */ /* 0x001f280000300800 */
[----:B------:R-:W4:Y:S04]  /*46d20*/  LDL.LU R5, [R1+0x14] ;  /* 0x0000140001057983 */ /* 0x000f280000300800 */
[----:B-1----:R-:W4:Y:S04]  /*46d30*/  LDL.LU R6, [R1+0x18] ;  /* 0x0000180001067983 */ /* 0x002f280000300800 */
[----:B------:R-:W4:Y:S04]  /*46d40*/  LDL.LU R7, [R1+0x1c] ;  /* 0x00001c0001077983 */ /* 0x000f280000300800 */
[----:B------:R-:W-:Y:S01]  /*46d50*/  STL [R1+0x2690], R29 ;  /* 0x0026901d01007387 */ /* 0x000fe20000100800 */
[----:B-----5:R-:W-:-:S15]  /*46d60*/  HMMA.16816.F32 R20, R16, R8, R20 ;  /* 0x000000081014723c */ /* 0x020fde0000001814 */
[----:B------:R-:W-:-:S04]  /*46d70*/  NOP ;  /* 0x0000000000007918 */ /* 0x000fc80000000000 */
[----:B------:R-:W-:Y:S04]  /*46d80*/  STL.64 [R1+0x50], R20 ;  /* 0x0000501401007387 */ /* 0x000fe80000100a00 */
[----:B------:R0:W-:Y:S04]  /*46d90*/  STL.64 [R1+0x58], R22 ;  /* 0x0000581601007387 */ /* 0x0001e80000100a00 */
[----:B0-----:R-:W2:Y:S04]  /*46da0*/  LDL.LU.64 R22, [R1+0x2710] ;  /* 0x0027100001167983 */ /* 0x001ea80000300a00 */
[----:B------:R-:W2:Y:S04]  /*46db0*/  LDL.LU.64 R20, [R1+0x2708] ;  /* 0x0027080001147983 */ /* 0x000ea80000300a00 */
[----:B------:R-:W5:Y:S04]  /*46dc0*/  LDL.LU R8, [R1+0xa68] ;  /* 0x000a680001087983 */ /* 0x000f680000300800 */
[----:B------:R-:W3:Y:S01]  /*46dd0*/  LDL.LU R9, [R1+0xa70] ;  /* 0x000a700001097983 */ /* 0x000ee20000300800 */
[----:B--2---:R-:W-:-:S15]  /*46de0*/  HMMA.16816.F32 R20, R16, R10, R20 ;  /* 0x0000000a1014723c */ /* 0x004fde0000001814 */
[----:B------:R-:W-:-:S04]  /*46df0*/  NOP ;  /* 0x0000000000007918 */ /* 0x000fc80000000000 */
[----:B------:R-:W-:Y:S04]  /*46e00*/  STL.64 [R1+0x30], R20 ;  /* 0x0000301401007387 */ /* 0x000fe80000100a00 */
[----:B------:R0:W-:Y:S01]  /*46e10*/  STL [R1+0x38], R22 ;  /* 0x0000381601007387 */ /* 0x0001e20000100800 */
[----:B------:R-:W-:-:S03]  /*46e20*/  IMAD.MOV.U32 R29, RZ, RZ, R23 ;  /* 0x000000ffff1d7224 */ /* 0x000fc600078e0017 */
[----:B0-----:R-:W2:Y:S04]  /*46e30*/  LDL.LU.64 R22, [R1+0x2700] ;  /* 0x0027000001167983 */ /* 0x001ea80000300a00 */
[----:B------:R-:W4:Y:S04]  /*46e40*/  LDL.LU.64 R20, [R1+0x26f8] ;  /* 0x0026f80001147983 */ /* 0x000f280000300a00 */
[----:B------:R-:W2:Y:S04]  /*46e50*/  LDL.LU R10, [R1+0xa78] ;  /* 0x000a7800010a7983 */ /* 0x000ea80000300800 */
[----:B------:R-:W3:Y:S04]  /*46e60*/  LDL.LU R11, [R1+0xa74] ;  /* 0x000a7400010b7983 */ /* 0x000ee80000300800 */
[----:B------:R-:W3:Y:S04]  /*46e70*/  LDL.LU R28, [R1+0x16c] ;  /* 0x00016c00011c7983 */ /* 0x000ee80000300800 */
[----:B------:R-:W3:Y:S04]  /*46e80*/  LDL.LU R0, [R1+0x158] ;  /* 0x0001580001007983 */ /* 0x000ee80000300800 */
[----:B------:R-:W-:Y:S01]  /*46e90*/  STL [R1+0x26b8], R29 ;  /* 0x0026b81d01007387 */ /* 0x000fe20000100800 */
[C---:B----4-:R-:W-:Y:S08]  /*46ea0*/  HMMA.16816.F32 R4, R16.reuse, R20, R4 ;  /* 0x000000141004723c */ /* 0x050ff00000001804 */
[----:B--2---:R-:W-:Y:S11]  /*46eb0*/  HMMA.16816.F32 R20, R16, R22, R12 ;  /* 0x000000161014723c */ /* 0x004ff6000000180c */
[----:B------:R0:W-:Y:S04]  /*46ec0*/  STL.64 [R1+0x10], R4 ;  /* 0x0000100401007387 */ /* 0x0001e80000100a00 */
[----:B------:R1:W-:Y:S04]  /*46ed0*/  STL.64 [R1+0x18], R6 ;  /* 0x0000180601007387 */ /* 0x0003e80000100a00 */
[----:B0-----:R-:W2:Y:S04]  /*46ee0*/  LDL.LU R4, [R1+0x148] ;  /* 0x0001480001047983 */ /* 0x001ea80000300800 */
[----:B------:R-:W4:Y:S04]  /*46ef0*/  LDL.LU R5, [R1+0x14c] ;  /* 0x00014c0001057983 */ /* 0x000f280000300800 */
[----:B-1----:R-:W2:Y:S04]  /*46f00*/  LDL.LU R6, [R1+0x188] ;  /* 0x0001880001067983 */ /* 0x002ea80000300800 */
[----:B------:R-:W2:Y:S04]  /*46f10*/  LDL.LU R7, [R1+0x18c] ;  /* 0x00018c0001077983 */ /* 0x000ea80000300800 */
[----:B------:R-:W2:Y:S04]  /*46f20*/  LDL.LU R29, [R1+0x178] ;  /* 0x00017800011d7983 */ /* 0x000ea80000300800 */
[----:B------:R-:W2:Y:S04]  /*46f30*/  LDL.LU R2, [R1+0x17c] ;  /* 0x00017c0001027983 */ /* 0x000ea80000300800 */
[----:B------:R-:W2:Y:S04]  /*46f40*/  LDL.LU R3, [R1+0x168] ;  /* 0x0001680001037983 */ /* 0x000ea80000300800 */
[----:B------:R-:W5:Y:S04]  /*46f50*/  LDL.LU.64 R14, [R1+0x26f0] ;  /* 0x0026f000010e7983 */ /* 0x000f680000300a00 */
[----:B------:R-:W2:Y:S04]  /*46f60*/  LDL.LU.64 R12, [R1+0x26e8] ;  /* 0x0026e800010c7983 */ /* 0x000ea80000300a00 */
[----:B------:R2:W-:Y:S04]  /*46f70*/  STL.64 [R1], R20 ;  /* 0x0000001401007387 */ /* 0x0005e80000100a00 */
[----:B------:R0:W-:Y:S01]  /*46f80*/  STL.64 [R1+0x8], R22 ;  /* 0x0000081601007387 */ /* 0x0001e20000100a00 */
[----:B--2---:R-:W-:-:S02]  /*46f90*/  IMAD.MOV.U32 R20, RZ, RZ, R12 ;  /* 0x000000ffff147224 */ /* 0x004fc400078e000c */
[----:B------:R-:W-:Y:S01]  /*46fa0*/  IMAD.MOV.U32 R21, RZ, RZ, R13 ;  /* 0x000000ffff157224 */ /* 0x000fe200078e000d */
[----:B------:R-:W2:Y:S04]  /*46fb0*/  LDL.LU R12, [R1+0x26e4] ;  /* 0x0026e400010c7983 */ /* 0x000ea80000300800 */
[----:B------:R-:W2:Y:S04]  /*46fc0*/  LDL.LU R13, [R1+0x26e0] ;  /* 0x0026e000010d7983 */ /* 0x000ea80000300800 */
[----:B0-----:R-:W2:Y:S04]  /*46fd0*/  LDL.LU R22, [R1+0x68] ;  /* 0x0000680001167983 */ /* 0x001ea80000300800 */
[----:B------:R-:W2:Y:S01]  /*46fe0*/  LDL.LU R23, [R1+0x6c] ;  /* 0x00006c0001177983 */ /* 0x000ea20000300800 */
[----:B-----5:R-:W-:-:S02]  /*46ff0*/  IMAD R8, R8, 0x100, R14 ;  /* 0x0000010008087824 */ /* 0x020fc400078e020e */
[----:B------:R-:W-:Y:S01]  /*47000*/  IMAD R10, R10, 0x100, R15 ;  /* 0x000001000a0a7824 */ /* 0x000fe200078e020f */
[----:B------:R-:W2:Y:S04]  /*47010*/  LDL.LU R14, [R1+0x26dc] ;  /* 0x0026dc00010e7983 */ /* 0x000ea80000300800 */
[----:B------:R-:W2:Y:S01]  /*47020*/  LDL.LU R15, [R1+0x26d8] ;  /* 0x0026d800010f7983 */ /* 0x000ea20000300800 */
[----:B---3--:R-:W-:Y:S02]  /*47030*/  IMAD R9, R9, 0x100, R11 ;  /* 0x0000010009097824 */ /* 0x008fe400078e020b */
[----:B------:R-:W-:Y:S01]  /*47040*/  IMAD R11, R26, 0x100, R27 ;  /* 0x000001001a0b7824 */ /* 0x000fe200078e021b */
[----:B------:R-:W-:Y:S01]  /*47050*/  F2FP.F16.E4M3.UNPACK_B R4, R4.H1 ;  /* 0x00000004ff04723e */ /* 0x000fe200030006ff */
[----:B--2---:R-:W-:Y:S01]  /*47060*/  HMMA.16816.F32 R12, R16, R24, R12 ;  /* 0x00000018100c723c */ /* 0x004fe2000000180c */
[----:B------:R-:W2:Y:S04]  /*47070*/  LDL.LU R16, [R1+0x20] ;  /* 0x0000200001107983 */ /* 0x000ea80000300800 */
[----:B------:R-:W2:Y:S04]  /*47080*/  LDL.LU R17, [R1+0x24] ;  /* 0x0000240001117983 */ /* 0x000ea80000300800 */
[----:B------:R-:W2:Y:S04]  /*47090*/  LDL.LU R18, [R1+0x28] ;  /* 0x0000280001127983 */ /* 0x000ea80000300800 */
[----:B------:R-:W2:Y:S04]  /*470a0*/  LDL.LU R19, [R1+0x2c] ;  /* 0x00002c0001137983 */ /* 0x000ea80000300800 */
[----:B------:R-:W3:Y:S04]  /*470b0*/  LDL.LU R24, [R1+0x80] ;  /* 0x0000800001187983 */ /* 0x000ee80000300800 */
[----:B------:R-:W3:Y:S04]  /*470c0*/  LDL.LU R25, [R1+0x84] ;  /* 0x0000840001197983 */ /* 0x000ee80000300800 */
[----:B------:R-:W3:Y:S04]  /*470d0*/  LDL.LU R26, [R1+0x88] ;  /* 0x00008800011a7983 */ /* 0x000ee80000300800 */
[----:B------:R-:W3:Y:S04]  /*470e0*/  LDL.LU R27, [R1+0x8c] ;  /* 0x00008c00011b7983 */ /* 0x000ee80000300800 */
[----:B------:R-:W-:Y:S04]  /*470f0*/  STL.64 [R1+0x2650], R14 ;  /* 0x0026500e01007387 */ /* 0x000fe80000100a00 */
[----:B------:R0:W-:Y:S04]  /*47100*/  STL.64 [R1+0x2648], R12 ;  /* 0x0026480c01007387 */ /* 0x0001e80000100a00 */
[----:B0-----:R-:W5:Y:S04]  /*47110*/  LDL.LU R12, [R1+0x40] ;  /* 0x00004000010c7983 */ /* 0x001f680000300800 */
[----:B------:R-:W5:Y:S04]  /*47120*/  LDL.LU R13, [R1+0x44] ;  /* 0x00004400010d7983 */ /* 0x000f680000300800 */
[----:B------:R-:W5:Y:S04]  /*47130*/  LDL.LU R14, [R1+0x48] ;  /* 0x00004800010e7983 */ /* 0x000f680000300800 */
[----:B------:R-:W5:Y:S01]  /*47140*/  LDL.LU R15, [R1+0x4c] ;  /* 0x00004c00010f7983 */ /* 0x000f620000300800 */
[----:B----4-:R-:W-:-:S02]  /*47150*/  F2FP.F16.E4M3.UNPACK_B R5, R5.H1 ;  /* 0x00000005ff05723e */ /* 0x010fc400030006ff */
[----:B------:R-:W-:Y:S02]  /*47160*/  F2FP.F16.E4M3.UNPACK_B R8, R8 ;  /* 0x00000008ff08723e */ /* 0x000fe400020006ff */
[----:B------:R-:W-:Y:S02]  /*47170*/  F2FP.F16.E4M3.UNPACK_B R10, R10 ;  /* 0x0000000aff0a723e */ /* 0x000fe400020006ff */
[----:B------:R-:W-:Y:S02]  /*47180*/  F2FP.F16.E4M3.UNPACK_B R9, R9 ;  /* 0x00000009ff09723e */ /* 0x000fe400020006ff */
[----:B------:R-:W-:Y:S02]  /*47190*/  F2FP.F16.E4M3.UNPACK_B R11, R11 ;  /* 0x0000000bff0b723e */ /* 0x000fe400020006ff */
[----:B------:R-:W-:Y:S02]  /*471a0*/  F2FP.F16.E4M3.UNPACK_B R6, R6.H1 ;  /* 0x00000006ff06723e */ /* 0x000fe400030006ff */
[----:B------:R-:W-:-:S03]  /*471b0*/  F2FP.F16.E4M3.UNPACK_B R7, R7.H1 ;  /* 0x00000007ff07723e */ /* 0x000fc600030006ff */
[----:B--2---:R-:W-:-:S15]  /*471c0*/  HMMA.16816.F32 R16, R8, R4, R16 ;  /* 0x000000040810723c */ /* 0x004fde0000001810 */
[----:B------:R-:W-:-:S04]  /*471d0*/  NOP ;  /* 0x0000000000007918 */ /* 0x000fc80000000000 */
[----:B------:R0:W-:Y:S04]  /*471e0*/  STL.64 [R1+0x20], R16 ;  /* 0x0000201001007387 */ /* 0x0001e80000100a00 */
[----:B------:R-:W-:Y:S04]  /*471f0*/  STL.64 [R1+0x28], R18 ;  /* 0x0000281201007387 */ /* 0x000fe80000100a00 */
[----:B------:R-:W-:Y:S04]  /*47200*/  STL.64 [R1+0x26b0], R6 ;  /* 0x0026b00601007387 */ /* 0x000fe80000100a00 */
[----:B------:R1:W-:Y:S01]  /*47210*/  STL.64 [R1+0x26a8], R4 ;  /* 0x0026a80401007387 */ /* 0x0003e20000100a00 */
[----:B0-----:R-:W-:-:S02]  /*47220*/  F2FP.F16.E4M3.UNPACK_B R16, R29.H1 ;  /* 0x0000001dff10723e */ /* 0x001fc400030006ff */
[----:B------:R-:W-:Y:S01]  /*47230*/  F2FP.F16.E4M3.UNPACK_B R17, R2.H1 ;  /* 0x00000002ff11723e */ /* 0x000fe200030006ff */
[C---:B-----5:R-:W-:Y:S08]  /*47240*/  HMMA.16816.F32 R12, R8.reuse, R6, R12 ;  /* 0x00000006080c723c */ /* 0x060ff0000000180c */
[----:B-1----:R-:W-:Y:S01]  /*47250*/  HMMA.16816.F32 R4, R8, R16, R20 ;  /* 0x000000100804723c */ /* 0x002fe20000001814 */
[----:B------:R-:W-:-:S02]  /*47260*/  F2FP.F16.E4M3.UNPACK_B R18, R3.H1 ;  /* 0x00000003ff12723e */ /* 0x000fc400030006ff */
[----:B------:R-:W-:-:S08]  /*47270*/  F2FP.F16.E4M3.UNPACK_B R19, R28.H1 ;  /* 0x0000001cff13723e */ /* 0x000fd000030006ff */
[----:B------:R0:W-:Y:S04]  /*47280*/  STL.64 [R1+0x40], R12 ;  /* 0x0000400c01007387 */ /* 0x0001e80000100a00 */
[----:B------:R-:W-:Y:S04]  /*47290*/  STL.64 [R1+0x48], R14 ;  /* 0x0000480e01007387 */ /* 0x000fe80000100a00 */
[----:B------:R-:W-:Y:S04]  /*472a0*/  STL.64 [R1+0x60], R4 ;  /* 0x0000600401007387 */ /* 0x000fe80000100a00 */
[----:B------:R3:W-:Y:S04]  /*472b0*/  STL.64 [R1+0x68], R6 ;  /* 0x0000680601007387 */ /* 0x0007e80000100a00 */
[----:B0-----:R-:W2:Y:S01]  /*472c0*/  LDL.LU R12, [R1+0xd0] ;  /* 0x0000d000010c7983 */ /* 0x001ea20000300800 */
[----:B---3--:R-:W-:Y:S01]  /*472d0*/  HMMA.16816.F32 R4, R8, R18, R24 ;  /* 0x000000120804723c */ /* 0x008fe20000001818 */
[----:B------:R-:W-:-:S15]  /*472e0*/  F2FP.F16.E4M3.UNPACK_B R20, R0.H1 ;  /* 0x00000000ff14723e */ /* 0x000fde00030006ff */
[----:B------:R-:W-:-:S03]  /*472f0*/  NOP ;  /* 0x0000000000007918 */ /* 0x000fc60000000000 */
[----:B------:R-:W-:Y:S04]  /*47300*/  STL.64 [R1+0x80], R4 ;  /* 0x0000800401007387 */ /* 0x000fe80000100a00 */
[----:B------:R-:W-:Y:S04]  /*47310*/  STL.64 [R1+0x88], R6 ;  /* 0x0000880601007387 */ /* 0x000fe80000100a00 */
[----:B------:R-:W2:Y:S04]  /*47320*/  LDL.LU R13, [R1+0xd4] ;  /* 0x0000d400010d7983 */ /* 0x000ea80000300800 */
[----:B------:R-:W2:Y:S04]  /*47330*/  LDL.LU R14, [R1+0xd8] ;  /* 0x0000d800010e7983 */ /* 0x000ea80000300800 */
[----:B------:R-:W2:Y:S04]  /*47340*/  LDL.LU R15, [R1+0xdc] ;  /* 0x0000dc00010f7983 */ /* 0x000ea80000300800 */
[----:B------:R-:W3:Y:S04]  /*47350*/  LDL.LU R21, [R1+0x15c] ;  /* 0x00015c0001157983 */ /* 0x000ee80000300800 */
[----:B------:R-:W4:Y:S04]  /*47360*/  LDL.LU R22, [R1+0x138] ;  /* 0x0001380001167983 */ /* 0x000f280000300800 */
[----:B------:R-:W5:Y:S04]  /*47370*/  LDL.LU R23, [R1+0x13c] ;  /* 0x00013c0001177983 */ /* 0x000f680000300800 */
[----:B------:R-:W2:Y:S04]  /*47380*/  LDL.LU R24, [R1+0x198] ;  /* 0x0001980001187983 */ /* 0x000ea80000300800 */
[----:B------:R-:W2:Y:S04]  /*47390*/  LDL.LU R25, [R1+0x19c] ;  /* 0x00019c0001197983 */ /* 0x000ea80000300800 */
[----:B------:R-:W2:Y:S04]  /*473a0*/  LDL.LU R2, [R1+0x1a8] ;  /* 0x0001a80001027983 */ /* 0x000ea80000300800 */
[----:B------:R-:W2:Y:S04]  /*473b0*/  LDL.LU R3, [R1+0x1ac] ;  /* 0x0001ac0001037983 */ /* 0x000ea80000300800 */
[----:B------:R-:W2:Y:S04]  /*473c0*/  LDL.LU R0, [R1+0xa88] ;  /* 0x000a880001007983 */ /* 0x000ea80000300800 */
[----:B------:R-:W2:Y:S04]  /*473d0*/  LDL.LU R26, [R1+0xa98] ;  /* 0x000a9800011a7983 */ /* 0x000ea80000300800 */
[----:B--2---:R0:W-:Y:S04]  /*473e0*/  STL [R1+0x26c4], R26 ;  /* 0x0026c41a01007387 */ /* 0x0041e80000100800 */
[----:B0-----:R-:W2:Y:S04]  /*473f0*/  LDL.LU R26, [R1+0xa8c] ;  /* 0x000a8c00011a7983 */ /* 0x001ea80000300800 */
[----:B------:R-:W2:Y:S04]  /*47400*/  LDL.LU R27, [R1+0xa90] ;  /* 0x000a9000011b7983 */ /* 0x000ea80000300800 */
[----:B--2---:R0:W-:Y:S04]  /*47410*/  STL [R1+0x26c0], R27 ;  /* 0x0026c01b01007387 */ /* 0x0041e80000100800 */
[----:B0-----:R-:W2:Y:S04]  /*47420*/  LDL.LU R27, [R1+0xa9c] ;  /* 0x000a9c00011b7983 */ /* 0x001ea80000300800 */
[----:B------:R-:W2:Y:S04]  /*47430*/  LDL.LU R29, [R1+0xaa4] ;  /* 0x000aa400011d7983 */ /* 0x000ea80000300800 */
[----:B--2---:R0:W-:Y:S04]  /*47440*/  STL [R1+0x26bc], R29 ;  /* 0x0026bc1d01007387 */ /* 0x0041e80000100800 */
[----:B0-----:R-:W2:Y:S04]  /*47450*/  LDL.LU R29, [R1+0xa94] ;  /* 0x000a9400011d7983 */ /* 0x001ea80000300800 */
        /* <DEDUP_REMOVED lines=16> */
[----:B------:R-:W2:Y:S01]  /*47560*/  LDL.LU R19, [R1+0xac] ;  /* 0x0000ac0001137983 */ /* 0x000ea20000300800 */
[----:B---3--:R-:W-:-:S02]  /*47570*/  F2FP.F16.E4M3.UNPACK_B R21, R21.H1 ;  /* 0x00000015ff15723e */ /* 0x008fc400030006ff */
[----:B----4-:R-:W-:Y:S02]  /*47580*/  F2FP.F16.E4M3.UNPACK_B R22, R22.H1 ;  /* 0x00000016ff16723e */ /* 0x010fe400030006ff */
[----:B-----5:R-:W-:-:S07]  /*47590*/  F2FP.F16.E4M3.UNPACK_B R23, R23.H1 ;  /* 0x00000017ff17723e */ /* 0x020fce00030006ff */
[----:B------:R-:W-:Y:S01]  /*475a0*/  HMMA.16816.F32 R12, R8, R22, R12 ;  /* 0x00000016080c723c */ /* 0x000fe2000000180c */
[----:B------:R-:W-:Y:S02]  /*475b0*/  F2FP.F16.E4M3.UNPACK_B R24, R24.H1 ;  /* 0x00000018ff18723e */ /* 0x000fe400030006ff */
[----:B------:R-:W-:Y:S01]  /*475c0*/  F2FP.F16.E4M3.UNPACK_B R25, R25.H1 ;  /* 0x00000019ff19723e */ /* 0x000fe200030006ff */
[----:B------:R-:W-:-:S04]  /*475d0*/  IMAD R0, R0, 0x100, R26 ;  /* 0x0000010000007824 */ /* 0x000fc800078e021a */
[C---:B--2---:R-:W-:Y:S08]  /*475e0*/  HMMA.16816.F32 R16, R8.reuse, R20, R16 ;  /* 0x000000140810723c */ /* 0x044ff00000001810 */
[----:B------:R-:W-:Y:S11]  /*475f0*/  HMMA.16816.F32 R4, R8, R24, R4 ;  /* 0x000000180804723c */ /* 0x000ff60000001804 */
[----:B------:R-:W-:Y:S04]  /*47600*/  STL.64 [R1+0xa0], R16 ;  /* 0x0000a01001007387 */ /* 0x000fe80000100a00 */
[----:B------:R-:W-:Y:S04]  /*47610*/  STL.64 [R1+0xa8], R18 ;  /* 0x0000a81201007387 */ /* 0x000fe80000100a00 */
[----:B------:R-:W-:Y:S04]  /*47620*/  STL.64 [R1+0x26a0], R22 ;  /* 0x0026a01601007387 */ /* 0x000fe80000100a00 */
[----:B------:R0:W-:Y:S04]  /*47630*/  STL.64 [R1+0x2698], R20 ;  /* 0x0026981401007387 */ /* 0x0001e80000100a00 */
[----:B------:R1:W-:Y:S04]  /*47640*/  STL.64 [R1+0xd0], R12 ;  /* 0x0000d00c01007387 */ /* 0x0003e80000100a00 */
[----:B------:R2:W-:Y:S04]  /*47650*/  STL.64 [R1+0xd8], R14 ;  /* 0x0000d80e01007387 */ /* 0x0005e80000100a00 */
[----:B0-----:R-:W3:Y:S04]  /*47660*/  LDL.LU R20, [R1+0xb0] ;  /* 0x0000b00001147983 */ /* 0x001ee80000300800 */
[----:B------:R-:W3:Y:S04]  /*47670*/  LDL.LU R21, [R1+0xb4] ;  /* 0x0000b40001157983 */ /* 0x000ee80000300800 */
[----:B------:R-:W3:Y:S04]  /*47680*/  LDL.LU R22, [R1+0xb8] ;  /* 0x0000b80001167983 */ /* 0x000ee80000300800 */
[----:B------:R-:W3:Y:S04]  /*47690*/  LDL.LU R23, [R1+0xbc] ;  /* 0x0000bc0001177983 */ /* 0x000ee80000300800 */
[----:B------:R-:W4:Y:S04]  /*476a0*/  LDL.LU R16, [R1+0x90] ;  /* 0x0000900001107983 */ /* 0x000f280000300800 */
[----:B------:R-:W4:Y:S04]  /*476b0*/  LDL.LU R17, [R1+0x94] ;  /* 0x0000940001117983 */ /* 0x000f280000300800 */
[----:B------:R-:W4:Y:S04]  /*476c0*/  LDL.LU R18, [R1+0x98] ;  /* 0x0000980001127983 */ /* 0x000f280000300800 */
[----:B------:R-:W4:Y:S04]  /*476d0*/  LDL.LU R19, [R1+0x9c] ;  /* 0x00009c0001137983 */ /* 0x000f280000300800 */
[----:B-1----:R-:W5:Y:S04]  /*476e0*/  LDL.LU R12, [R1+0x50] ;  /* 0x00005000010c7983 */ /* 0x002f680000300800 */
[----:B------:R-:W5:Y:S04]  /*476f0*/  LDL.LU R13, [R1+0x54] ;  /* 0x00005400010d7983 */ /* 0x000f680000300800 */
[----:B--2---:R-:W5:Y:S04]  /*47700*/  LDL.LU R14, [R1+0x58] ;  /* 0x00005800010e7983 */ /* 0x004f680000300800 */
[----:B------:R-:W5:Y:S04]  /*47710*/  LDL.LU R15, [R1+0x5c] ;  /* 0x00005c00010f7983 */ /* 0x000f680000300800 */
[----:B------:R-:W-:Y:S04]  /*47720*/  STL.64 [R1+0xe0], R4 ;  /* 0x0000e00401007387 */ /* 0x000fe80000100a00 */
[----:B------:R0:W-:Y:S04]  /*47730*/  STL.64 [R1+0xe8], R6 ;  /* 0x0000e80601007387 */ /* 0x0001e80000100a00 */
[----:B0-----:R-:W2:Y:S04]  /*47740*/  LDL.LU.64 R6, [R1+0x26d0] ;  /* 0x0026d00001067983 */ /* 0x001ea80000300a00 */
[----:B------:R-:W2:Y:S04]  /*47750*/  LDL.LU.64 R4, [R1+0x26c8] ;  /* 0x0026c80001047983 */ /* 0x000ea80000300a00 */
[----:B------:R-:W2:Y:S02]  /*47760*/  LDL.LU R26, [R1+0x26c4] ;  /* 0x0026c400011a7983 */ /* 0x000ea40000300800 */
[----:B--2---:R-:W-:-:S02]  /*47770*/  IMAD R26, R26, 0x100, R27 ;  /* 0x000001001a1a7824 */ /* 0x004fc400078e021b */
[----:B------:R-:W2:Y:S01]  /*47780*/  LDL.LU R27, [R1+0x26c0] ;  /* 0x0026c000011b7983 */ /* 0x000ea20000300800 */
[----:B------:R-:W-:Y:S02]  /*47790*/  F2FP.F16.E4M3.UNPACK_B R2, R2.H1 ;  /* 0x00000002ff02723e */ /* 0x000fe400030006ff */
[----:B------:R-:W-:Y:S01]  /*477a0*/  F2FP.F16.E4M3.UNPACK_B R3, R3.H1 ;  /* 0x00000003ff03723e */ /* 0x000fe200030006ff */
[----:B--2---:R-:W-:Y:S02]  /*477b0*/  IMAD R27, R27, 0x100, R29 ;  /* 0x000001001b1b7824 */ /* 0x004fe400078e021d */
[----:B------:R-:W2:Y:S04]  /*477c0*/  LDL.LU R29, [R1+0x26bc] ;  /* 0x0026bc00011d7983 */ /* 0x000ea80000300800 */
[----:B------:R-:W-:Y:S01]  /*477d0*/  HMMA.16816.F32 R8, R8, R2, R4 ;  /* 0x000000020808723c */ /* 0x000fe20000001804 */
[----:B--2---:R-:W-:-:S02]  /*477e0*/  IMAD R28, R28, 0x100, R29 ;  /* 0x000001001c1c7824 */ /* 0x004fc400078e021d */
[----:B------:R-:W2:Y:S04]  /*477f0*/  LDL.LU R29, [R1+0x26b8] ;  /* 0x0026b800011d7983 */ /* 0x000ea80000300800 */
[----:B------:R-:W4:Y:S04]  /*47800*/  LDL.LU.64 R6, [R1+0x26b0] ;  /* 0x0026b00001067983 */ /* 0x000f280000300a00 */
[----:B------:R-:W3:Y:S08]  /*47810*/  LDL.LU.64 R4, [R1+0x26a8] ;  /* 0x0026a80001047983 */ /* 0x000ef00000300a00 */
[----:B------:R0:W-:Y:S04]  /*47820*/  STL.64 [R1+0xc0], R8 ;  /* 0x0000c00801007387 */ /* 0x0001e80000100a00 */
[----:B------:R1:W-:Y:S01]  /*47830*/  STL.64 [R1+0xc8], R10 ;  /* 0x0000c80a01007387 */ /* 0x0003e20000100a00 */
[----:B0-----:R-:W-:-:S02]  /*47840*/  F2FP.F16.E4M3.UNPACK_B R8, R0 ;  /* 0x00000000ff08723e */ /* 0x001fc400020006ff */
[----:B-1----:R-:W-:Y:S02]  /*47850*/  F2FP.F16.E4M3.UNPACK_B R10, R26 ;  /* 0x0000001aff0a723e */ /* 0x002fe400020006ff */
[----:B------:R-:W-:Y:S02]  /*47860*/  F2FP.F16.E4M3.UNPACK_B R9, R27 ;  /* 0x0000001bff09723e */ /* 0x000fe400020006ff */
[----:B------:R-:W-:-:S07]  /*47870*/  F2FP.F16.E4M3.UNPACK_B R11, R28 ;  /* 0x0000001cff0b723e */ /* 0x000fce00020006ff */
[C---:B---3--:R-:W-:Y:S08]  /*47880*/  HMMA.16816.F32 R20, R8.reuse, R4, R20 ;  /* 0x000000040814723c */ /* 0x048ff00000001814 */
[----:B----4-:R-:W-:Y:S11]  /*47890*/  HMMA.16816.F32 R4, R8, R6, R16 ;  /* 0x000000060804723c */ /* 0x010ff60000001810 */
[----:B------:R-:W-:-:S02]  /*478a0*/  IMAD.MOV.U32 R0, RZ, RZ, R23 ;  /* 0x000000ffff007224 */ /* 0x000fc400078e0017 */
[----:B------:R-:W-:Y:S02]  /*478b0*/  IMAD.MOV.U32 R27, RZ, RZ, R21 ;  /* 0x000000ffff1b7224 */ /* 0x000fe400078e0015 */
[----:B------:R-:W-:Y:S02]  /*478c0*/  IMAD.MOV.U32 R26, RZ, RZ, R22 ;  /* 0x000000ffff1a7224 */ /* 0x000fe400078e0016 */
[----:B------:R-:W-:Y:S01]  /*478d0*/  IMAD.MOV.U32 R28, RZ, RZ, R20 ;  /* 0x000000ffff1c7224 */ /* 0x000fe200078e0014 */
[----:B------:R-:W3:Y:S04]  /*478e0*/  LDL.LU.64 R22, [R1+0x26a0] ;  /* 0x0026a00001167983 */ /* 0x000ee80000300a00 */
[----:B------:R-:W4:Y:S04]  /*478f0*/  LDL.LU.64 R20, [R1+0x2698] ;  /* 0x0026980001147983 */ /* 0x000f280000300a00 */
[----:B------:R0:W-:Y:S04]  /*47900*/  STL [R1+0x25f8], R0 ;  /* 0x0025f80001007387 */ /* 0x0001e80000100800 */
[----:B0-----:R-:W3:Y:S04]  /*47910*/  LDL R0, [R1+0x1b0] ;  /* 0x0001b00001007983 */ /* 0x001ee80000100800 */
[----:B------:R2:W-:Y:S04]  /*47920*/  STL [R1+0x25f4], R27 ;  /* 0x0025f41b01007387 */ /* 0x0005e80000100800 */
[----:B------:R-:W-:Y:S04]  /*47930*/  STL [R1+0x25f0], R28 ;  /* 0x0025f01c01007387 */ /* 0x000fe80000100800 */
[----:B------:R-:W-:Y:S04]  /*47940*/  STL [R1+0x25ec], R26 ;  /* 0x0025ec1a01007387 */ /* 0x000fe80000100800 */
[----:B------:R0:W-:Y:S01]  /*47950*/  STL.64 [R1+0x2678], R24 ;  /* 0x0026781801007387 */ /* 0x0001e20000100a00 */
[----:B--2---:R-:W-:-:S03]  /*47960*/  IMAD.MOV.U32 R27, RZ, RZ, R29 ;  /* 0x000000ffff1b7224 */ /* 0x004fc600078e001d */
[----:B0-----:R-:W4:Y:S04]  /*47970*/  LDL.LU R24, [R1+0x30] ;  /* 0x0000300001187983 */ /* 0x001f280000300800 */
[----:B------:R-:W4:Y:S04]  /*47980*/  LDL.LU R25, [R1+0x34] ;  /* 0x0000340001197983 */ /* 0x000f280000300800 */
[----:B------:R-:W4:Y:S04]  /*47990*/  LDL.LU R26, [R1+0x38] ;  /* 0x00003800011a7983 */ /* 0x000f280000300800 */
[----:B------:R-:W2:Y:S04]  /*479a0*/  LDL.LU R29, [R1+0x2690] ;  /* 0x00269000011d7983 */ /* 0x000ea80000300800 */
[----:B------:R-:W5:Y:S04]  /*479b0*/  LDL.LU.64 R18, [R1+0x2688] ;  /* 0x0026880001127983 */ /* 0x000f680000300a00 */
[----:B------:R-:W3:Y:S04]  /*479c0*/  LDL.LU.64 R16, [R1+0x2680] ;  /* 0x0026800001107983 */ /* 0x000ee80000300a00 */
[----:B------:R0:W-:Y:S04]  /*479d0*/  STL.64 [R1+0x90], R4 ;  /* 0x0000900401007387 */ /* 0x0001e80000100a00 */
[----:B------:R1:W-:Y:S04]  /*479e0*/  STL.64 [R1+0x98], R6 ;  /* 0x0000980601007387 */ /* 0x0003e80000100a00 */
[----:B0-----:R-:W3:Y:S04]  /*479f0*/  LDL.LU R4, [R1+0x70] ;  /* 0x0000700001047983 */ /* 0x001ee80000300800 */
[----:B------:R-:W3:Y:S04]  /*47a00*/  LDL.LU R5, [R1+0x74] ;  /* 0x0000740001057983 */ /* 0x000ee80000300800 */
[----:B-1----:R-:W3:Y:S01]  /*47a10*/  LDL.LU R6, [R1+0x78] ;  /* 0x0000780001067983 */ /* 0x002ee20000300800 */
[----:B--2---:R-:W-:-:S07]  /*47a20*/  IMAD.MOV.U32 R7, RZ, RZ, R29 ;  /* 0x000000ffff077224 */ /* 0x004fce00078e001d */
[----:B---3--:R-:W-:-:S15]  /*47a30*/  HMMA.16816.F32 R4, R8, R16, R4 ;  /* 0x000000100804723c */ /* 0x008fde0000001804 */
[----:B------:R-:W-:-:S04]  /*47a40*/  NOP ;  /* 0x0000000000007918 */ /* 0x000fc80000000000 */
[----:B------:R-:W-:Y:S04]  /*47a50*/  STL.64 [R1+0x70], R4 ;  /* 0x0000700401007387 */ /* 0x000fe80000100a00 */
[----:B------:R-:W-:Y:S04]  /*47a60*/  STL.64 [R1+0x78], R6 ;  /* 0x0000780601007387 */ /* 0x000fe80000100a00 */
[----:B------:R-:W0:Y:S04]  /*47a70*/  LDSM.16.M88.4 R4, [R0+UR5+0x80] ;  /* 0x000080050004783b */ /* 0x000e280008000200 */
[----:B0-----:R-:W-:Y:S04]  /*47a80*/  STL.64 [R1+0x110], R4 ;  /* 0x0001100401007387 */ /* 0x001fe80000100a00 */
[----:B------:R5:W-:Y:S02]  /*47a90*/  STL.64 [R1+0x118], R6 ;  /* 0x0001180601007387 */ /* 0x000be40000100a00 */
[----:B-----5:R-:W-:Y:S02]  /*47aa0*/  HMMA.16816.F32 R4, R8, R18, R12 ;  /* 0x000000120804723c */ /* 0x020fe4000000180c */
[----:B------:R-:W0:-:S15]  /*47ab0*/  LDSM.16.M88.4 R12, [R0+UR5+0x2080] ;  /* 0x00208005000c783b */ /* 0x000e1e0008000200 */
[----:B------:R-:W-:Y:S02]  /*47ac0*/  NOP ;  /* 0x0000000000007918 */ /* 0x000fe40000000000 */
[----:B------:R-:W-:Y:S01]  /*47ad0*/  IMAD.MOV.U32 R29, RZ, RZ, R7 ;  /* 0x000000ffff1d7224 */ /* 0x000fe200078e0007 */
[----:B------:R1:W-:Y:S04]  /*47ae0*/  STL.64 [R1+0x50], R4 ;  /* 0x0000500401007387 */ /* 0x0003e80000100a00 */
[----:B------:R-:W-:Y:S04]  /*47af0*/  STL [R1+0x58], R6 ;  /* 0x0000580601007387 */ /* 0x000fe80000100800 */
[----:B------:R-:W-:Y:S04]  /*47b00*/  STL [R1+0x25e8], R29 ;  /* 0x0025e81d01007387 */ /* 0x000fe80000100800 */
[----:B0-----:R0:W-:Y:S01]  /*47b10*/  STL.64 [R1+0x150], R12 ;  /* 0x0001500c01007387 */ /* 0x0011e20000100a00 */
[----:B-1----:R-:W-:-:S03]  /*47b20*/  IMAD.MOV.U32 R4, RZ, RZ, R12 ;  /* 0x000000ffff047224 */ /* 0x002fc600078e000c */
[----:B------:R1:W-:Y:S01]  /*47b30*/  STL.64 [R1+0x158], R14 ;  /* 0x0001580e01007387 */ /* 0x0003e20000100a00 */
[----:B------:R-:W-:-:S03]  /*47b40*/  IMAD.MOV.U32 R5, RZ, RZ, R13 ;  /* 0x000000ffff057224 */ /* 0x000fc600078e000d */
[----:B0-----:R-:W2:Y:S04]  /*47b50*/  LDL.LU R12, [R1+0xaac] ;  /* 0x000aac00010c7983 */ /* 0x001ea80000300800 */
[----:B------:R-:W2:Y:S04]  /*47b60*/  LDL.LU R13, [R1+0xaa8] ;  /* 0x000aa800010d7983 */ /* 0x000ea80000300800 */
[----:B-1----:R-:W3:Y:S04]  /*47b70*/  LDL.LU R14, [R1+0xab4] ;  /* 0x000ab400010e7983 */ /* 0x002ee80000300800 */
[----:B------:R-:W3:Y:S01]  /*47b80*/  LDL.LU R15, [R1+0xab0] ;  /* 0x000ab000010f7983 */ /* 0x000ee20000300800 */
[----:B----4-:R-:W-:Y:S03]  /*47b90*/  HMMA.16816.F32 R24, R8, R20, R24 ;  /* 0x000000140818723c */ /* 0x010fe60000001818 */
[----:B---3--:R-:W-:Y:S04]  /*47ba0*/  STL.64 [R1+0x2660], R14 ;  /* 0x0026600e01007387 */ /* 0x008fe80000100a00 */
[----:B--2---:R0:W-:Y:S04]  /*47bb0*/  STL.64 [R1+0x2658], R12 ;  /* 0x0026580c01007387 */ /* 0x0041e80000100a00 */
[----:B0-----:R-:W2:Y:S04]  /*47bc0*/  LDL.LU R12, [R1] ;  /* 0x00000000010c7983 */ /* 0x001ea80000300800 */
[----:B------:R-:W2:Y:S04]  /*47bd0*/  LDL.LU R13, [R1+0x4] ;  /* 0x00000400010d7983 */ /* 0x000ea80000300800 */
[----:B------:R-:W3:Y:S04]  /*47be0*/  LDL.LU R14, [R1+0x8] ;  /* 0x00000800010e7983 */ /* 0x000ee80000300800 */
[----:B------:R-:W3:Y:S01]  /*47bf0*/  LDL.LU R15, [R1+0xc] ;  /* 0x00000c00010f7983 */ /* 0x000ee20000300800 */
[----:B------:R-:W-:-:S03]  /*47c00*/  IMAD.MOV.U32 R29, RZ, RZ, R26 ;  /* 0x000000ffff1d7224 */ /* 0x000fc600078e001a */
[----:B---3--:R-:W-:Y:S04]  /*47c10*/  STL.64 [R1+0x2670], R14 ;  /* 0x0026700e01007387 */ /* 0x008fe80000100a00 */
[----:B--2---:R0:W-:Y:S04]  /*47c20*/  STL.64 [R1+0x2668], R12 ;  /* 0x0026680c01007387 */ /* 0x0041e80000100a00 */
[----:B0-----:R-:W2:Y:S04]  /*47c30*/  LDL.LU R12, [R1+0x10] ;  /* 0x00001000010c7983 */ /* 0x001ea80000300800 */
[----:B------:R-:W2:Y:S04]  /*47c40*/  LDL.LU R13, [R1+0x14] ;  /* 0x00001400010d7983 */ /* 0x000ea80000300800 */
[----:B------:R-:W2:Y:S04]  /*47c50*/  LDL.LU R14, [R1+0x18] ;  /* 0x00001800010e7983 */ /* 0x000ea80000300800 */
[----:B------:R-:W2:Y:S04]  /*47c60*/  LDL.LU R15, [R1+0x1c] ;  /* 0x00001c00010f7983 */ /* 0x000ea80000300800 */
[----:B------:R-:W3:Y:S04]  /*47c70*/  LDL.LU R17, [R1+0xab8] ;  /* 0x000ab80001117983 */ /* 0x000ee80000300800 */
[----:B------:R-:W4:Y:S04]  /*47c80*/  LDL.LU R19, [R1+0xac0] ;  /* 0x000ac00001137983 */ /* 0x000f280000300800 */
[----:B------:R-:W-:Y:S04]  /*47c90*/  STL.64 [R1+0x30], R24 ;  /* 0x0000301801007387 */ /* 0x000fe80000100a00 */
[----:B------:R-:W-:Y:S04]  /*47ca0*/  STL [R1+0x3c], R27 ;  /* 0x00003c1b01007387 */ /* 0x000fe80000100800 */
[----:B------:R-:W0:Y:S04]  /*47cb0*/  LDSM.16.M88.4 R24, [R0+UR5+0x4080] ;  /* 0x004080050018783b */ /* 0x000e280008000200 */
[----:B------:R-:W3:Y:S04]  /*47cc0*/  LDL.LU R20, [R1+0xabc] ;  /* 0x000abc0001147983 */ /* 0x000ee80000300800 */
[----:B------:R-:W4:Y:S04]  /*47cd0*/  LDL.LU R21, [R1+0xac4] ;  /* 0x000ac40001157983 */ /* 0x000f280000300800 */
[----:B------:R-:W-:Y:S01]  /*47ce0*/  STL [R1+0x25fc], R29 ;  /* 0x0025fc1d01007387 */ /* 0x000fe20000100800 */
[----:B0-----:R-:W-:-:S03]  /*47cf0*/  IMAD.MOV.U32 R7, RZ, RZ, R25 ;  /* 0x000000ffff077224 */ /* 0x001fc600078e0019 */
[----:B------:R0:W-:Y:S01]  /*47d00*/  STL.64 [R1+0x140], R24 ;  /* 0x0001401801007387 */ /* 0x0001e20000100a00 */
[----:B------:R-:W-:-:S03]  /*47d10*/  IMAD.MOV.U32 R6, RZ, RZ, R24 ;  /* 0x000000ffff067224 */ /* 0x000fc600078e0018 */
[----:B------:R-:W-:Y:S04]  /*47d20*/  STL.64 [R1+0x148], R26 ;  /* 0x0001481a01007387 */ /* 0x000fe80000100a00 */
[----:B0-----:R-:W5:Y:S04]  /*47d30*/  LDL.LU.64 R24, [R1+0x2678] ;  /* 0x0026780001187983 */ /* 0x001f680000300a00 */
[----:B------:R0:W-:Y:S04]  /*47d40*/  STL [R1+0x2640], R7 ;  /* 0x0026400701007387 */ /* 0x0001e80000100800 */
[----:B0-----:R-:W3:Y:S01]  /*47d50*/  LDL.LU R7, [R1+0x1b0] ;  /* 0x0001b00001077983 */ /* 0x001ee20000300800 */
[----:B--2---:R-:W-:Y:S03]  /*47d60*/  HMMA.16816.F32 R12, R8, R22, R12 ;  /* 0x00000016080c723c */ /* 0x004fe6000000180c */
[----:B------:R-:W2:Y:S04]  /*47d70*/  LDL R22, [R1+0x110] ;  /* 0x0001100001167983 */ /* 0x000ea80000100800 */
[----:B------:R-:W2:-:S12]  /*47d80*/  LDL R23, [R1+0x114] ;  /* 0x0001140001177983 */ /* 0x000e980000100800 */
[----:B------:R-:W-:Y:S02]  /*47d90*/  IMAD.MOV.U32 R0, RZ, RZ, R12 ;  /* 0x000000ffff007224 */ /* 0x000fe400078e000c */
[----:B------:R-:W-:Y:S02]  /*47da0*/  IMAD.MOV.U32 R27, RZ, RZ, R13 ;  /* 0x000000ffff1b7224 */ /* 0x000fe400078e000d */
[----:B------:R-:W-:Y:S02]  /*47db0*/  IMAD.MOV.U32 R28, RZ, RZ, R14 ;  /* 0x000000ffff1c7224 */ /* 0x000fe400078e000e */
[----:B------:R-:W-:Y:S01]  /*47dc0*/  IMAD.MOV.U32 R26, RZ, RZ, R15 ;  /* 0x000000ffff1a7224 */ /* 0x000fe200078e000f */
[----:B------:R-:W-:Y:S04]  /*47dd0*/  STL [R1+0x260c], R0 ;  /* 0x00260c0001007387 */ /* 0x000fe80000100800 */
[----:B------:R-:W-:Y:S04]  /*47de0*/  STL [R1+0x2608], R27 ;  /* 0x0026081b01007387 */ /* 0x000fe80000100800 */
[----:B------:R-:W-:Y:S04]  /*47df0*/  STL [R1+0x2604], R28 ;  /* 0x0026041c01007387 */ /* 0x000fe80000100800 */
[----:B------:R-:W-:Y:S04]  /*47e00*/  STL [R1+0x2600], R26 ;  /* 0x0026001a01007387 */ /* 0x000fe80000100800 */
[----:B---3--:R-:W0:Y:S04]  /*47e10*/  LDSM.16.M88.4 R12, [R7+UR5+0x6080] ;  /* 0x00608005070c783b */ /* 0x008e280008000200 */
[----:B0-----:R-:W-:Y:S04]  /*47e20*/  STL.64 [R1+0x130], R12 ;  /* 0x0001300c01007387 */ /* 0x001fe80000100a00 */
[----:B------:R0:W-:Y:S04]  /*47e30*/  STL.64 [R1+0x138], R14 ;  /* 0x0001380e01007387 */ /* 0x0001e80000100a00 */
[----:B0-----:R-:W5:Y:S04]  /*47e40*/  LDL.LU.64 R14, [R1+0x2670] ;  /* 0x00267000010e7983 */ /* 0x001f680000300a00 */
[----:B------:R-:W5:Y:S02]  /*47e50*/  LDL.LU.64 R12, [R1+0x2668] ;  /* 0x00266800010c7983 */ /* 0x000f640000300a00 */
[----:B-----5:R-:W-:-:S15]  /*47e60*/  HMMA.16816.F32 R12, R8, R24, R12 ;  /* 0x00000018080c723c */ /* 0x020fde000000180c */
[----:B------:R-:W-:-:S04]  /*47e70*/  NOP ;  /* 0x0000000000007918 */ /* 0x000fc80000000000 */
[----:B------:R-:W-:Y:S02]  /*47e80*/  IMAD.MOV.U32 R26, RZ, RZ, R14 ;  /* 0x000000ffff1a7224 */ /* 0x000fe400078e000e */
[----:B------:R-:W-:Y:S02]  /*47e90*/  IMAD.MOV.U32 R29, RZ, RZ, R15 ;  /* 0x000000ffff1d7224 */ /* 0x000fe400078e000f */
[----:B------:R-:W-:Y:S02]  /*47ea0*/  IMAD.MOV.U32 R27, RZ, RZ, R12 ;  /* 0x000000ffff1b7224 */ /* 0x000fe400078e000c */
[----:B------:R-:W-:Y:S01]  /*47eb0*/  IMAD.MOV.U32 R28, RZ, RZ, R13 ;  /* 0x000000ffff1c7224 */ /* 0x000fe200078e000d */
[----:B------:R-:W3:Y:S04]  /*47ec0*/  LDL.LU.64 R14, [R1+0x2660] ;  /* 0x00266000010e7983 */ /* 0x000ee80000300a00 */
[----:B------:R-:W5:Y:S01]  /*47ed0*/  LDL.LU.64 R12, [R1+0x2658] ;  /* 0x00265800010c7983 */ /* 0x000f620000300a00 */
[----:B---3--:R-:W-:-:S02]  /*47ee0*/  IMAD R18, R15, 0x100, R14 ;  /* 0x000001000f127824 */ /* 0x008fc400078e020e */
[----:B-----5:R-:W-:Y:S02]  /*47ef0*/  IMAD R16, R13, 0x100, R12 ;  /* 0x000001000d107824 */ /* 0x020fe400078e020c */
[----:B------:R-:W0:Y:S04]  /*47f00*/  LDSM.16.M88.4 R12, [R7+UR5+0x8080] ;  /* 0x00808005070c783b */ /* 0x000e280008000200 */
[----:B0-----:R-:W-:Y:S04]  /*47f10*/  STL.64 [R1+0x120], R12 ;  /* 0x0001200c01007387 */ /* 0x001fe80000100a00 */
[----:B------:R0:W-:Y:S01]  /*47f20*/  STL.64 [R1+0x128], R14 ;  /* 0x0001280e01007387 */ /* 0x0001e20000100a00 */
[----:B------:R-:W-:-:S03]  /*47f30*/  IMAD.MOV.U32 R0, RZ, RZ, R13 ;  /* 0x000000ffff007224 */ /* 0x000fc600078e000d */
[----:B0-----:R-:W3:Y:S04]  /*47f40*/  LDL.LU.64 R14, [R1+0x2650] ;  /* 0x00265000010e7983 */ /* 0x001ee80000300a00 */
[----:B------:R-:W3:Y:S01]  /*47f50*/  LDL.LU.64 R12, [R1+0x2648] ;  /* 0x00264800010c7983 */ /* 0x000ee20000300a00 */
[----:B------:R-:W-:Y:S02]  /*47f60*/  IMAD R17, R17, 0x100, R20 ;  /* 0x0000010011117824 */ /* 0x000fe400078e0214 */
[----:B----4-:R-:W-:Y:S01]  /*47f70*/  IMAD R19, R19, 0x100, R21 ;  /* 0x0000010013137824 */ /* 0x010fe200078e0215 */
[----:B---3--:R-:W-:Y:S01]  /*47f80*/  HMMA.16816.F32 R12, R8, R2, R12 ;  /* 0x00000002080c723c */ /* 0x008fe2000000180c */
[----:B------:R-:W0:-:S15]  /*47f90*/  LDSM.16.M88.4 R8, [R7+UR5+0xa080] ;  /* 0x00a080050708783b */ /* 0x000e1e0008000200 */
[----:B------:R-:W-:-:S03]  /*47fa0*/  NOP ;  /* 0x0000000000007918 */ /* 0x000fc60000000000 */
[----:B------:R1:W-:Y:S04]  /*47fb0*/  STL [R1+0x2544], R12 ;  /* 0x0025440c01007387 */ /* 0x0003e80000100800 */
[----:B------:R3:W-:Y:S04]  /*47fc0*/  STL [R1+0x2540], R13 ;  /* 0x0025400d01007387 */ /* 0x0007e80000100800 */
[----:B------:R4:W-:Y:S04]  /*47fd0*/  STL [R1+0x253c], R14 ;  /* 0x00253c0e01007387 */ /* 0x0009e80000100800 */
[----:B------:R5:W-:Y:S04]  /*47fe0*/  STL [R1+0x2538], R15 ;  /* 0x0025380f01007387 */ /* 0x000be80000100800 */
[----:B0-----:R-:W-:Y:S01]  /*47ff0*/  STL.64 [R1+0x100], R8 ;  /* 0x0001000801007387 */ /* 0x001fe20000100a00 */
[----:B------:R-:W-:-:S03]  /*48000*/  IMAD.MOV.U32 R20, RZ, RZ, R8 ;  /* 0x000000ffff147224 */ /* 0x000fc600078e0008 */
[----:B------:R-:W-:Y:S01]  /*48010*/  STL.64 [R1+0x108], R10 ;  /* 0x0001080a01007387 */ /* 0x000fe20000100a00 */
[----:B------:R-:W-:-:S03]  /*48020*/  IMAD.MOV.U32 R21, RZ, RZ, R9 ;  /* 0x000000ffff157224 */ /* 0x000fc600078e0009 */
[----:B-1----:R-:W5:Y:S04]  /*48030*/  LDL.LU R12, [R1+0x40] ;  /* 0x00004000010c7983 */ /* 0x002f680000300800 */
[----:B------:R-:W0:Y:S04]  /*48040*/  LDSM.16.M88.4 R8, [R7+UR5+0xc080] ;  /* 0x00c080050708783b */ /* 0x000e280008000200 */
[----:B---3--:R-:W3:Y:S01]  /*48050*/  LDL.LU R13, [R1+0x44] ;  /* 0x00004400010d7983 */ /* 0x008ee20000300800 */
[----:B--2---:R-:W-:Y:S02]  /*48060*/  F2FP.F16.E4M3.UNPACK_B R2, R22 ;  /* 0x00000016ff02723e */ /* 0x004fe400020006ff */
[----:B------:R-:W-:Y:S01]  /*48070*/  F2FP.F16.E4M3.UNPACK_B R3, R23 ;  /* 0x00000017ff03723e */ /* 0x000fe200020006ff */
[----:B----4-:R-:W3:Y:S04]  /*48080*/  LDL.LU R14, [R1+0x48] ;  /* 0x00004800010e7983 */ /* 0x010ee80000300800 */
[----:B-----5:R-:W3:Y:S01]  /*48090*/  LDL.LU R15, [R1+0x4c] ;  /* 0x00004c00010f7983 */ /* 0x020ee20000300800 */
[----:B0-----:R-:W-:-:S02]  /*480a0*/  IMAD.MOV.U32 R22, RZ, RZ, R8 ;  /* 0x000000ffff167224 */ /* 0x001fc400078e0008 */
[----:B------:R-:W-:Y:S01]  /*480b0*/  IMAD.MOV.U32 R23, RZ, RZ, R9 ;  /* 0x000000ffff177224 */ /* 0x000fe200078e0009 */
[----:B------:R0:W-:Y:S04]  /*480c0*/  STL.64 [R1+0x160], R8 ;  /* 0x0001600801007387 */ /* 0x0001e80000100a00 */
[----:B------:R-:W-:Y:S04]  /*480d0*/  STL.64 [R1+0x168], R10 ;  /* 0x0001680a01007387 */ /* 0x000fe80000100a00 */
[----:B0-----:R-:W2:Y:S04]  /*480e0*/  LDL R9, [R1+0x130] ;  /* 0x0001300001097983 */ /* 0x001ea80000100800 */
[----:B------:R-:W-:Y:S04]  /*480f0*/  STL.64 [R1+0x2618], R22 ;  /* 0x0026181601007387 */ /* 0x000fe80000100a00 */
[----:B------:R0:W-:Y:S04]  /*48100*/  STL.64 [R1+0x2610], R20 ;  /* 0x0026101401007387 */ /* 0x0001e80000100a00 */
[----:B0-----:R-:W4:Y:S04]  /*48110*/  LDL.LU R20, [R1+0x80] ;  /* 0x0000800001147983 */ /* 0x001f280000300800 */
[----:B------:R-:W4:Y:S04]  /*48120*/  LDL.LU R21, [R1+0x84] ;  /* 0x0000840001157983 */ /* 0x000f280000300800 */
[----:B------:R-:W5:Y:S04]  /*48130*/  LDL.LU R22, [R1+0x88] ;  /* 0x0000880001167983 */ /* 0x000f680000300800 */
[----:B------:R-:W5:Y:S04]  /*48140*/  LDL.LU R23, [R1+0x8c] ;  /* 0x00008c0001177983 */ /* 0x000f680000300800 */
[----:B-----5:R-:W-:Y:S04]  /*48150*/  STL.64 [R1+0x2628], R22 ;  /* 0x0026281601007387 */ /* 0x020fe80000100a00 */
[----:B----4-:R0:W-:Y:S04]  /*48160*/  STL.64 [R1+0x2620], R20 ;  /* 0x0026201401007387 */ /* 0x0101e80000100a00 */
[----:B0-----:R-:W4:Y:S04]  /*48170*/  LDL.LU R20, [R1+0x60] ;  /* 0x0000600001147983 */ /* 0x001f280000300800 */
[----:B------:R-:W4:Y:S04]  /*48180*/  LDL.LU R21, [R1+0x64] ;  /* 0x0000640001157983 */ /* 0x000f280000300800 */
[----:B------:R-:W5:Y:S04]  /*48190*/  LDL.LU R22, [R1+0x68] ;  /* 0x0000680001167983 */ /* 0x000f680000300800 */
[----:B------:R-:W5:Y:S01]  /*481a0*/  LDL.LU R23, [R1+0x6c] ;  /* 0x00006c0001177983 */ /* 0x000f620000300800 */
[----:B------:R-:W-:-:S02]  /*481b0*/  F2FP.F16.E4M3.UNPACK_B R16, R16 ;  /* 0x00000010ff10723e */ /* 0x000fc400020006ff */
[----:B------:R-:W-:Y:S01]  /*481c0*/  F2FP.F16.E4M3.UNPACK_B R18, R18 ;  /* 0x00000012ff12723e */ /* 0x000fe200020006ff */
[----:B-----5:R-:W-:Y:S04]  /*481d0*/  STL.64 [R1+0x2638], R22 ;  /* 0x0026381601007387 */ /* 0x020fe80000100a00 */
[----:B----4-:R0:W-:Y:S04]  /*481e0*/  STL.64 [R1+0x2630], R20 ;  /* 0x0026301401007387 */ /* 0x0101e80000100a00 */
[----:B0-----:R-:W4:Y:S04]  /*481f0*/  LDL.LU R20, [R1+0x20] ;  /* 0x0000200001147983 */ /* 0x001f280000300800 */
[----:B------:R-:W4:Y:S04]  /*48200*/  LDL.LU R21, [R1+0x24] ;  /* 0x0000240001157983 */ /* 0x000f280000300800 */
[----:B------:R-:W4:Y:S04]  /*48210*/  LDL.LU R22, [R1+0x28] ;  /* 0x0000280001167983 */ /* 0x000f280000300800 */
[----:B------:R-:W4:Y:S01]  /*48220*/  LDL.LU R23, [R1+0x2c] ;  /* 0x00002c0001177983 */ /* 0x000f220000300800 */
[----:B------:R-:W-:-:S02]  /*48230*/  F2FP.F16.E4M3.UNPACK_B R17, R17 ;  /* 0x00000011ff11723e */ /* 0x000fc400020006ff */
[----:B------:R-:W-:Y:S01]  /*48240*/  F2FP.F16.E4M3.UNPACK_B R19, R19 ;  /* 0x00000013ff13723e */ /* 0x000fe200020006ff */
[----:B------:R-:W5:Y:S04]  /*48250*/  LDL R10, [R1+0x134] ;  /* 0x00013400010a7983 */ /* 0x000f680000100800 */
[----:B------:R-:W2:Y:S04]  /*48260*/  LDL R11, [R1+0x120] ;  /* 0x00012000010b7983 */ /* 0x000ea80000100800 */
[----:B------:R-:W-:Y:S04]  /*48270*/  STL [R1+0x25cc], R2 ;  /* 0x0025cc0201007387 */ /* 0x000fe80000100800 */
[----:B------:R-:W-:Y:S01]  /*48280*/  STL [R1+0x25c8], R3 ;  /* 0x0025c80301007387 */ /* 0x000fe20000100800 */
[----:B------:R-:W-:-:S02]  /*48290*/  F2FP.F16.E4M3.UNPACK_B R4, R4 ;  /* 0x00000004ff04723e */ /* 0x000fc400020006ff */
[----:B------:R-:W-:Y:S01]  /*482a0*/  F2FP.F16.E4M3.UNPACK_B R5, R5 ;  /* 0x00000005ff05723e */ /* 0x000fe200020006ff */
[----:B----4-:R-:W-:-:S15]  /*482b0*/  HMMA.16816.F32 R20, R16, R2, R20 ;  /* 0x000000021014723c */ /* 0x010fde0000001814 */
[----:B------:R-:W-:-:S04]  /*482c0*/  NOP ;  /* 0x0000000000007918 */ /* 0x000fc80000000000 */
[----:B------:R-:W-:Y:S04]  /*482d0*/  STL.64 [R1+0x20], R20 ;  /* 0x0000201401007387 */ /* 0x000fe80000100a00 */
[----:B------:R-:W-:Y:S04]  /*482e0*/  STL.64 [R1+0x28], R22 ;  /* 0x0000281601007387 */ /* 0x000fe80000100a00 */
[----:B------:R0:W1:Y:S04]  /*482f0*/  LDSM.16.M88.4 R20, [R7+UR5+0xe080] ;  /* 0x00e080050714783b */ /* 0x0000680008000200 */
[----:B0-----:R-:W4:Y:S04]  /*48300*/  LDL.LU R7, [R1+0x2640] ;  /* 0x0026400001077983 */ /* 0x001f280000300800 */
[----:B-1----:R-:W-:Y:S01]  /*48310*/  STL.64 [R1+0x170], R20 ;  /* 0x0001701401007387 */ /* 0x002fe20000100a00 */
[----:B------:R-:W-:-:S03]  /*48320*/  IMAD.MOV.U32 R24, RZ, RZ, R20 ;  /* 0x000000ffff187224 */ /* 0x000fc600078e0014 */
[----:B------:R3:W-:Y:S01]  /*48330*/  STL.64 [R1+0x178], R22 ;  /* 0x0001781601007387 */ /* 0x0007e20000100a00 */
[----:B------:R-:W-:Y:S02]  /*48340*/  IMAD.MOV.U32 R25, RZ, RZ, R21 ;  /* 0x000000ffff197224 */ /* 0x000fe400078e0015 */
[----:B---3--:R-:W-:-:S15]  /*48350*/  HMMA.16816.F32 R20, R16, R4, R12 ;  /* 0x000000041014723c */ /* 0x008fde000000180c */
[----:B------:R-:W-:-:S04]  /*48360*/  NOP ;  /* 0x0000000000007918 */ /* 0x000fc80000000000 */
[----:B------:R-:W-:Y:S02]  /*48370*/  IMAD.MOV.U32 R14, RZ, RZ, R22 ;  /* 0x000000ffff0e7224 */ /* 0x000fe400078e0016 */
[----:B------:R-:W-:Y:S02]  /*48380*/  IMAD.MOV.U32 R15, RZ, RZ, R23 ;  /* 0x000000ffff0f7224 */ /* 0x000fe400078e0017 */
[----:B------:R-:W-:Y:S02]  /*48390*/  IMAD.MOV.U32 R12, RZ, RZ, R20 ;  /* 0x000000ffff0c7224 */ /* 0x000fe400078e0014 */
[----:B------:R-:W-:Y:S01]  /*483a0*/  IMAD.MOV.U32 R13, RZ, RZ, R21 ;  /* 0x000000ffff0d7224 */ /* 0x000fe200078e0015 */
[----:B------:R-:W3:Y:S04]  /*483b0*/  LDL.LU.64 R22, [R1+0x2638] ;  /* 0x0026380001167983 */ /* 0x000ee80000300a00 */
[----:B------:R-:W3:Y:S01]  /*483c0*/  LDL.LU.64 R20, [R1+0x2630] ;  /* 0x0026300001147983 */ /* 0x000ee20000300a00 */
[----:B------:R-:W-:-:S03]  /*483d0*/  F2FP.F16.E4M3.UNPACK_B R6, R6 ;  /* 0x00000006ff06723e */ /* 0x000fc600020006ff */
[----:B------:R-:W-:Y:S04]  /*483e0*/  STL.64 [R1+0x2550], R14 ;  /* 0x0025500e01007387 */ /* 0x000fe80000100a00 */
[----:B------:R0:W-:Y:S04]  /*483f0*/  STL.64 [R1+0x2548], R12 ;  /* 0x0025480c01007387 */ /* 0x0001e80000100a00 */
[----:B0-----:R-:W2:Y:S04]  /*48400*/  LDL.LU R12, [R1+0xd0] ;  /* 0x0000d000010c7983 */ /* 0x001ea80000300800 */
[----:B------:R-:W2:Y:S04]  /*48410*/  LDL.LU R13, [R1+0xd4] ;  /* 0x0000d400010d7983 */ /* 0x000ea80000300800 */
[----:B------:R-:W2:Y:S04]  /*48420*/  LDL.LU R14, [R1+0xd8] ;  /* 0x0000d800010e7983 */ /* 0x000ea80000300800 */
[----:B------:R-:W2:Y:S01]  /*48430*/  LDL.LU R15, [R1+0xdc] ;  /* 0x0000dc00010f7983 */ /* 0x000ea20000300800 */
[----:B----4-:R-:W-:-:S07]  /*48440*/  F2FP.F16.E4M3.UNPACK_B R7, R7 ;  /* 0x00000007ff07723e */ /* 0x010fce00020006ff */
[----:B---3--:R-:W-:-:S15]  /*48450*/  HMMA.16816.F32 R20, R16, R6, R20 ;  /* 0x000000061014723c */ /* 0x008fde0000001814 */
[----:B------:R-:W-:-:S04]  /*48460*/  NOP ;  /* 0x0000000000007918 */ /* 0x000fc80000000000 */
[----:B------:R-:W-:Y:S04]  /*48470*/  STL.64 [R1+0x60], R20 ;  /* 0x0000601401007387 */ /* 0x000fe80000100a00 */
[----:B------:R0:W-:Y:S04]  /*48480*/  STL.64 [R1+0x68], R22 ;  /* 0x0000681601007387 */ /* 0x0001e80000100a00 */
[----:B0-----:R-:W3:Y:S04]  /*48490*/  LDL.LU.64 R22, [R1+0x2628] ;  /* 0x0026280001167983 */ /* 0x001ee80000300a00 */
[----:B------:R-:W3:Y:S01]  /*484a0*/  LDL.LU.64 R20, [R1+0x2620] ;  /* 0x0026200001147983 */ /* 0x000ee20000300a00 */
[----:B--2---:R-:W-:-:S02]  /*484b0*/  F2FP.F16.E4M3.UNPACK_B R8, R9 ;  /* 0x00000009ff08723e */ /* 0x004fc400020006ff */
[----:B-----5:R-:W-:Y:S01]  /*484c0*/  F2FP.F16.E4M3.UNPACK_B R9, R10 ;  /* 0x0000000aff09723e */ /* 0x020fe200020006ff */
[----:B------:R-:W-:Y:S04]  /*484d0*/  STL.64 [R1+0x25b0], R6 ;  /* 0x0025b00601007387 */ /* 0x000fe80000100a00 */
[----:B------:R0:W-:Y:S04]  /*484e0*/  STL.64 [R1+0x25a8], R4 ;  /* 0x0025a80401007387 */ /* 0x0001e80000100a00 */
[----:B0-----:R-:W2:Y:S04]  /*484f0*/  LDL.LU R4, [R1+0xa0] ;  /* 0x0000a00001047983 */ /* 0x001ea80000300800 */
[----:B------:R-:W2:Y:S04]  /*48500*/  LDL.LU R5, [R1+0xa4] ;  /* 0x0000a40001057983 */ /* 0x000ea80000300800 */
[----:B------:R-:W2:Y:S04]  /*48510*/  LDL.LU R6, [R1+0xa8] ;  /* 0x0000a80001067983 */ /* 0x000ea80000300800 */
[----:B------:R-:W2:Y:S01]  /*48520*/  LDL.LU R7, [R1+0xac] ;  /* 0x0000ac0001077983 */ /* 0x000ea20000300800 */
[----:B---3--:R-:W-:-:S15]  /*48530*/  HMMA.16816.F32 R20, R16, R8, R20 ;  /* 0x000000081014723c */ /* 0x008fde0000001814 */
[----:B------:R-:W-:-:S04]  /*48540*/  NOP ;  /* 0x0000000000007918 */ /* 0x000fc80000000000 */
[----:B------:R-:W-:Y:S04]  /*48550*/  STL.64 [R1+0x80], R20 ;  /* 0x0000801401007387 */ /* 0x000fe80000100a00 */
[----:B------:R0:W-:Y:S04]  /*48560*/  STL.64 [R1+0x88], R22 ;  /* 0x0000881601007387 */ /* 0x0001e80000100a00 */
[----:B0-----:R-:W3:Y:S04]  /*48570*/  LDL.LU.64 R22, [R1+0x2618] ;  /* 0x0026180001167983 */ /* 0x001ee80000300a00 */
[----:B------:R-:W4:Y:S01]  /*48580*/  LDL.LU.64 R20, [R1+0x2610] ;  /* 0x0026100001147983 */ /* 0x000f220000300a00 */
[----:B------:R-:W-:-:S02]  /*48590*/  F2FP.F16.E4M3.UNPACK_B R10, R11 ;  /* 0x0000000bff0a723e */ /* 0x000fc400020006ff */
[----:B------:R-:W-:Y:S02]  /*485a0*/  F2FP.F16.E4M3.UNPACK_B R11, R0 ;  /* 0x00000000ff0b723e */ /* 0x000fe400020006ff */
[----:B------:R-:W5:Y:S05]  /*485b0*/  LDL.LU R0, [R1+0x260c] ;  /* 0x00260c0001007983 */ /* 0x000f6a0000300800 */
[----:B--2---:R-:W-:Y:S01]  /*485c0*/  HMMA.16816.F32 R4, R16, R10, R4 ;  /* 0x0000000a1004723c */ /* 0x004fe20000001804 */
[----:B------:R-:W-:Y:S04]  /*485d0*/  STL.64 [R1+0x2590], R10 ;  /* 0x0025900a01007387 */ /* 0x000fe80000100a00 */
[----:B------:R-:W-:-:S14]  /*485e0*/  STL.64 [R1+0x2588], R8 ;  /* 0x0025880801007387 */ /* 0x000fdc0000100a00 */
[----:B------:R-:W-:Y:S04]  /*485f0*/  STL.64 [R1+0xa0], R4 ;  /* 0x0000a00401007387 */ /* 0x000fe80000100a00 */
[----:B------:R0:W-:Y:S01]  /*48600*/  STL.64 [R1+0xa8], R6 ;  /* 0x0000a80601007387 */ /* 0x0001e20000100a00 */
[----:B----4-:R-:W-:Y:S02]  /*48610*/  F2FP.F16.E4M3.UNPACK_B R20, R20 ;  /* 0x00000014ff14723e */ /* 0x010fe400020006ff */
[----:B------:R-:W-:-:S07]  /*48620*/  F2FP.F16.E4M3.UNPACK_B R21, R21 ;  /* 0x00000015ff15723e */ /* 0x000fce00020006ff */
[----:B0-----:R-:W-:Y:S01]  /*48630*/  HMMA.16816.F32 R4, R16, R20, R12 ;  /* 0x000000141004723c */ /* 0x001fe2000000180c */
[----:B------:R-:W-:Y:S04]  /*48640*/  STL [R1+0x25d4], R20 ;  /* 0x0025d41401007387 */ /* 0x000fe80000100800 */
[----:B------:R-:W-:Y:S01]  /*48650*/  STL [R1+0x25d0], R21 ;  /* 0x0025d01501007387 */ /* 0x000fe20000100800 */
[----:B------:R-:W-:Y:S02]  /*48660*/  IMAD.MOV.U32 R12, RZ, RZ, R27 ;  /* 0x000000ffff0c7224 */ /* 0x000fe400078e001b */
[----:B------:R-:W-:Y:S02]  /*48670*/  IMAD.MOV.U32 R13, RZ, RZ, R28 ;  /* 0x000000ffff0d7224 */ /* 0x000fe400078e001c */
[----:B------:R-:W-:-:S09]  /*48680*/  IMAD.MOV.U32 R14, RZ, RZ, R26 ;  /* 0x000000ffff0e7224 */ /* 0x000fd200078e001a */
[----:B------:R-:W-:Y:S04]  /*48690*/  STL.64 [R1+0xd0], R4 ;  /* 0x0000d00401007387 */ /* 0x000fe80000100a00 */
[----:B------:R-:W-:Y:S04]  /*486a0*/  STL.64 [R1+0xd8], R6 ;  /* 0x0000d80601007387 */ /* 0x000fe80000100a00 */
[----:B------:R-:W2:Y:S04]  /*486b0*/  LDL.LU R27, [R1+0x2608] ;  /* 0x00260800011b7983 */ /* 0x000ea80000300800 */
[----:B------:R-:W4:Y:S04]  /*486c0*/  LDL.LU R28, [R1+0x2604] ;  /* 0x00260400011c7983 */ /* 0x000f280000300800 */
[----:B------:R-:W3:Y:S01]  /*486d0*/  LDL.LU R26, [R1+0x2600] ;  /* 0x00260000011a7983 */ /* 0x000ee20000300800 */
[----:B------:R-:W-:-:S03]  /*486e0*/  IMAD.MOV.U32 R15, RZ, RZ, R29 ;  /* 0x000000ffff0f7224 */ /* 0x000fc600078e001d */
[----:B------:R-:W3:Y:S04]  /*486f0*/  LDL.LU R29, [R1+0x25fc] ;  /* 0x0025fc00011d7983 */ /* 0x000ee80000300800 */
[----:B------:R-:W-:Y:S04]  /*48700*/  STL.64 [R1+0x2560], R14 ;  /* 0x0025600e01007387 */ /* 0x000fe80000100a00 */
[----:B------:R5:W-:Y:S02]  /*48710*/  STL.64 [R1+0x2558], R12 ;  /* 0x0025580c01007387 */ /* 0x000be40000100a00 */
[----:B-----5:R-:W-:-:S02]  /*48720*/  IMAD.MOV.U32 R12, RZ, RZ, R0 ;  /* 0x000000ffff0c7224 */ /* 0x020fc400078e0000 */
[----:B------:R-:W5:Y:S01]  /*48730*/  LDL.LU R0, [R1+0x25f8] ;  /* 0x0025f80001007983 */ /* 0x000f620000300800 */
[----:B--2---:R-:W-:Y:S02]  /*48740*/  IMAD.MOV.U32 R13, RZ, RZ, R27 ;  /* 0x000000ffff0d7224 */ /* 0x004fe400078e001b */
[----:B----4-:R-:W-:Y:S01]  /*48750*/  IMAD.MOV.U32 R14, RZ, RZ, R28 ;  /* 0x000000ffff0e7224 */ /* 0x010fe200078e001c */
[----:B------:R-:W2:Y:S04]  /*48760*/  LDL.LU R27, [R1+0x25f4] ;  /* 0x0025f400011b7983 */ /* 0x000ea80000300800 */
[----:B------:R-:W4:Y:S01]  /*48770*/  LDL.LU R28, [R1+0x25f0] ;  /* 0x0025f000011c7983 */ /* 0x000f220000300800 */
[----:B---3--:R-:W-:-:S03]  /*48780*/  IMAD.MOV.U32 R15, RZ, RZ, R26 ;  /* 0x000000ffff0f7224 */ /* 0x008fc600078e001a */
[----:B------:R-:W3:Y:S04]  /*48790*/  LDL.LU R26, [R1+0x25ec] ;  /* 0x0025ec00011a7983 */ /* 0x000ee80000300800 */
[----:B------:R-:W3:Y:S04]  /*487a0*/  LDL.LU R8, [R1+0x70] ;  /* 0x0000700001087983 */ /* 0x000ee80000300800 */
[----:B------:R-:W3:Y:S04]  /*487b0*/  LDL.LU R9, [R1+0x74] ;  /* 0x0000740001097983 */ /* 0x000ee80000300800 */
[----:B------:R-:W3:Y:S04]  /*487c0*/  LDL.LU R10, [R1+0x78] ;  /* 0x00007800010a7983 */ /* 0x000ee80000300800 */
[----:B------:R-:W3:Y:S04]  /*487d0*/  LDL.LU R11, [R1+0x7c] ;  /* 0x00007c00010b7983 */ /* 0x000ee80000300800 */
[----:B------:R-:W3:Y:S01]  /*487e0*/  LDL.LU R20, [R1+0xacc] ;  /* 0x000acc0001147983 */ /* 0x000ee20000300800 */
[----:B-----5:R-:W-:-:S03]  /*487f0*/  IMAD.MOV.U32 R7, RZ, RZ, R0 ;  /* 0x000000ffff077224 */ /* 0x020fc600078e0000 */
[----:B------:R-:W5:Y:S04]  /*48800*/  LDL.LU R0, [R1+0xac8] ;  /* 0x000ac80001007983 */ /* 0x000f680000300800 */
[----:B------:R-:W5:Y:S01]  /*48810*/  LDL.LU R21, [R1+0xadc] ;  /* 0x000adc0001157983 */ /* 0x000f620000300800 */
[----:B--2---:R-:W-:Y:S02]  /*48820*/  IMAD.MOV.U32 R5, RZ, RZ, R27 ;  /* 0x000000ffff057224 */ /* 0x004fe400078e001b */
[----:B----4-:R-:W-:Y:S02]  /*48830*/  IMAD.MOV.U32 R4, RZ, RZ, R28 ;  /* 0x000000ffff047224 */ /* 0x010fe400078e001c */
[----:B---3--:R-:W-:Y:S02]  /*48840*/  IMAD.MOV.U32 R6, RZ, RZ, R26 ;  /* 0x000000ffff067224 */ /* 0x008fe400078e001a */
[----:B------:R-:W2:Y:S04]  /*48850*/  LDL.LU R26, [R1+0xad8] ;  /* 0x000ad800011a7983 */ /* 0x000ea80000300800 */
[----:B------:R-:W3:Y:S04]  /*48860*/  LDL.LU R2, [R1+0xad4] ;  /* 0x000ad40001027983 */ /* 0x000ee80000300800 */
[----:B------:R-:W3:Y:S04]  /*48870*/  LDL.LU R27, [R1+0xad0] ;  /* 0x000ad000011b7983 */ /* 0x000ee80000300800 */
[----:B------:R-:W4:Y:S04]  /*48880*/  LDL.LU R3, [R1+0xae4] ;  /* 0x000ae40001037983 */ /* 0x000f280000300800 */
[----:B------:R-:W4:Y:S04]  /*48890*/  LDL.LU R28, [R1+0xae0] ;  /* 0x000ae000011c7983 */ /* 0x000f280000300800 */
[----:B------:R-:W-:Y:S04]  /*488a0*/  STL.64 [R1+0x25c0], R6 ;  /* 0x0025c00601007387 */ /* 0x000fe80000100a00 */
[----:B------:R0:W-:Y:S04]  /*488b0*/  STL.64 [R1+0x25b8], R4 ;  /* 0x0025b80401007387 */ /* 0x0001e80000100a00 */
[----:B0-----:R-:W2:Y:S04]  /*488c0*/  LDL.LU R4, [R1+0xc0] ;  /* 0x0000c00001047983 */ /* 0x001ea80000300800 */
[----:B------:R-:W2:Y:S04]  /*488d0*/  LDL.LU R5, [R1+0xc4] ;  /* 0x0000c40001057983 */ /* 0x000ea80000300800 */
[----:B------:R-:W2:Y:S04]  /*488e0*/  LDL.LU R6, [R1+0xc8] ;  /* 0x0000c80001067983 */ /* 0x000ea80000300800 */
[----:B------:R-:W2:Y:S01]  /*488f0*/  LDL.LU R7, [R1+0xcc] ;  /* 0x0000cc0001077983 */ /* 0x000ea20000300800 */
[----:B------:R-:W-:-:S02]  /*48900*/  F2FP.F16.E4M3.UNPACK_B R22, R22 ;  /* 0x00000016ff16723e */ /* 0x000fc400020006ff */
[----:B------:R-:W-:Y:S01]  /*48910*/  F2FP.F16.E4M3.UNPACK_B R23, R23 ;  /* 0x00000017ff17723e */ /* 0x000fe200020006ff */
        /* <DEDUP_REMOVED lines=12> */
[----:B------:R0:W-:Y:S04]  /*489e0*/  STL.64 [R1+0x2570], R14 ;  /* 0x0025700e01007387 */ /* 0x0001e80000100a00 */
[----:B------:R1:W-:Y:S01]  /*489f0*/  STL.64 [R1+0x2568], R12 ;  /* 0x0025680c01007387 */ /* 0x0003e20000100a00 */
[----:B0-----:R-:W-:-:S03]  /*48a00*/  IMAD.MOV.U32 R14, RZ, RZ, R29 ;  /* 0x000000ffff0e7224 */ /* 0x001fc600078e001d */
[----:B-1----:R-:W3:Y:S04]  /*48a10*/  LDL.LU R12, [R1+0x30] ;  /* 0x00003000010c7983 */ /* 0x002ee80000300800 */
[----:B------:R-:W3:Y:S04]  /*48a20*/  LDL.LU R13, [R1+0x34] ;  /* 0x00003400010d7983 */ /* 0x000ee80000300800 */
[----:B------:R-:W3:Y:S04]  /*48a30*/  LDL.LU R29, [R1+0x25e8] ;  /* 0x0025e800011d7983 */ /* 0x000ee80000300800 */
[----:B------:R-:W3:Y:S01]  /*48a40*/  LDL.LU R15, [R1+0x3c] ;  /* 0x00003c00010f7983 */ /* 0x000ee20000300800 */
[----:B--2---:R-:W-:Y:S03]  /*48a50*/  HMMA.16816.F32 R4, R16, R22, R4 ;  /* 0x000000161004723c */ /* 0x004fe60000001804 */
[----:B---3--:R-:W-:Y:S04]  /*48a60*/  STL.64 [R1+0x2580], R14 ;  /* 0x0025800e01007387 */ /* 0x008fe80000100a00 */
[----:B------:R0:W-:Y:S04]  /*48a70*/  STL.64 [R1+0x2578], R12 ;  /* 0x0025780c01007387 */ /* 0x0001e80000100a00 */
[----:B0-----:R-:W2:Y:S04]  /*48a80*/  LDL.LU R12, [R1+0x50] ;  /* 0x00005000010c7983 */ /* 0x001ea80000300800 */
[----:B------:R-:W2:Y:S04]  /*48a90*/  LDL.LU R13, [R1+0x54] ;  /* 0x00005400010d7983 */ /* 0x000ea80000300800 */
[----:B------:R-:W2:Y:S01]  /*48aa0*/  LDL.LU R14, [R1+0x58] ;  /* 0x00005800010e7983 */ /* 0x000ea20000300800 */
[----:B------:R-:W-:-:S03]  /*48ab0*/  IMAD.MOV.U32 R15, RZ, RZ, R29 ;  /* 0x000000ffff0f7224 */ /* 0x000fc600078e001d */
[----:B------:R-:W-:Y:S04]  /*48ac0*/  STL.64 [R1+0xf0], R4 ;  /* 0x0000f00401007387 */ /* 0x000fe80000100a00 */
[----:B------:R0:W-:Y:S01]  /*48ad0*/  STL [R1+0xf8], R6 ;  /* 0x0000f80601007387 */ /* 0x0001e20000100800 */
[----:B------:R-:W-:-:S03]  /*48ae0*/  IMAD.MOV.U32 R29, RZ, RZ, R7 ;  /* 0x000000ffff1d7224 */ /* 0x000fc600078e0007 */
[----:B0-----:R-:W3:Y:S04]  /*48af0*/  LDL.LU.64 R6, [R1+0x25e0] ;  /* 0x0025e00001067983 */ /* 0x001ee80000300a00 */
[----:B------:R-:W3:Y:S01]  /*48b00*/  LDL.LU.64 R4, [R1+0x25d8] ;  /* 0x0025d80001047983 */ /* 0x000ee20000300a00 */
[----:B------:R-:W-:Y:S02]  /*48b10*/  F2FP.F16.E4M3.UNPACK_B R24, R24 ;  /* 0x00000018ff18723e */ /* 0x000fe400020006ff */
[----:B------:R-:W-:Y:S01]  /*48b20*/  F2FP.F16.E4M3.UNPACK_B R25, R25 ;  /* 0x00000019ff19723e */ /* 0x000fe200020006ff */
[----:B-----5:R-:W-:Y:S02]  /*48b30*/  IMAD R0, R0, 0x100, R20 ;  /* 0x0000010000007824 */ /* 0x020fe400078e0214 */
[----:B------:R-:W-:Y:S01]  /*48b40*/  IMAD R26, R26, 0x100, R21 ;  /* 0x000001001a1a7824 */ /* 0x000fe200078e0215 */
[----:B------:R-:W5:Y:S04]  /*48b50*/  LDL.LU R20, [R1+0x25d4] ;  /* 0x0025d40001147983 */ /* 0x000f680000300800 */
[----:B------:R-:W5:Y:S01]  /*48b60*/  LDL.LU R21, [R1+0x25d0] ;  /* 0x0025d00001157983 */ /* 0x000f620000300800 */
[----:B------:R-:W-:-:S02]  /*48b70*/  IMAD R27, R27, 0x100, R2 ;  /* 0x000001001b1b7824 */ /* 0x000fc400078e0202 */
[----:B----4-:R-:W-:Y:S01]  /*48b80*/  IMAD R28, R28, 0x100, R3 ;  /* 0x000001001c1c7824 */ /* 0x010fe200078e0203 */
[----:B------:R-:W4:Y:S04]  /*48b90*/  LDL.LU R2, [R1+0x25cc] ;  /* 0x0025cc0001027983 */ /* 0x000f280000300800 */
[----:B------:R-:W4:Y:S01]  /*48ba0*/  LDL.LU R3, [R1+0x25c8] ;  /* 0x0025c80001037983 */ /* 0x000f220000300800 */
[----:B---3--:R-:W-:Y:S03]  /*48bb0*/  HMMA.16816.F32 R16, R16, R24, R4 ;  /* 0x000000181010723c */ /* 0x008fe60000001804 */
[----:B------:R-:W4:Y:S04]  /*48bc0*/  LDL.LU.64 R6, [R1+0x25c0] ;  /* 0x0025c00001067983 */ /* 0x000f280000300a00 */
[----:B------:R-:W4:-:S12]  /*48bd0*/  LDL.LU.64 R4, [R1+0x25b8] ;  /* 0x0025b80001047983 */ /* 0x000f180000300a00 */
        /* <DEDUP_REMOVED lines=8> */
[----:B----4-:R-:W-:-:S15]  /*48c60*/  HMMA.16816.F32 R4, R16, R2, R4 ;  /* 0x000000021004723c */ /* 0x010fde0000001804 */
[----:B------:R-:W-:-:S04]  /*48c70*/  NOP ;  /* 0x0000000000007918 */ /* 0x000fc80000000000 */
[----:B------:R-:W-:Y:S04]  /*48c80*/  STL.64 [R1+0xb0], R4 ;  /* 0x0000b00401007387 */ /* 0x000fe80000100a00 */
[----:B------:R0:W-:Y:S04]  /*48c90*/  STL.64 [R1+0xb8], R6 ;  /* 0x0000b80601007387 */ /* 0x0001e80000100a00 */
[----:B0-----:R-:W4:Y:S04]  /*48ca0*/  LDL.LU.64 R6, [R1+0x25b0] ;  /* 0x0025b00001067983 */ /* 0x001f280000300a00 */
[----:B------:R-:W2:Y:S02]  /*48cb0*/  LDL.LU.64 R4, [R1+0x25a8] ;  /* 0x0025a80001047983 */ /* 0x000ea40000300a00 */
        /* <DEDUP_REMOVED lines=36> */
[----:B------:R-:W4:Y:S04]  /*48f00*/  LDL.LU.64 R14, [R1+0x2560] ;  /* 0x00256000010e7983 */ /* 0x000f280000300a00 */
[----:B------:R-:W4:Y:S02]  /*48f10*/  LDL.LU.64 R12, [R1+0x2558] ;  /* 0x00255800010c7983 */ /* 0x000f240000300a00 */
[----:B----4-:R-:W-:Y:S02]  /*48f20*/  HMMA.16816.F32 R20, R16, R22, R12 ;  /* 0x000000161014723c */ /* 0x010fe4000000180c */
[----:B------:R-:W4:Y:S04]  /*48f30*/  LDL.LU.64 R14, [R1+0x2550] ;  /* 0x00255000010e7983 */ /* 0x000f280000300a00 */
[----:B------:R-:W5:-:S13]  /*48f40*/  LDL.LU.64 R12, [R1+0x2548] ;  /* 0x00254800010c7983 */ /* 0x000f5a0000300a00 */
[----:B------:R0:W-:Y:S04]  /*48f50*/  STL.64 [R1], R20 ;  /* 0x0000001401007387 */ /* 0x0001e80000100a00 */
[----:B------:R1:W-:Y:S04]  /*48f60*/  STL.64 [R1+0x8], R22 ;  /* 0x0000081601007387 */ /* 0x0003e80000100a00 */
[----:B0-----:R-:W2:Y:S04]  /*48f70*/  LDL.LU R20, [R1+0x120] ;  /* 0x0001200001147983 */ /* 0x001ea80000300800 */
[----:B------:R-:W2:Y:S04]  /*48f80*/  LDL.LU R21, [R1+0x124] ;  /* 0x0001240001157983 */ /* 0x000ea80000300800 */
[----:B-1----:R-:W2:Y:S04]  /*48f90*/  LDL.LU R22, [R1+0x100] ;  /* 0x0001000001167983 */ /* 0x002ea80000300800 */
[----:B------:R-:W2:Y:S04]  /*48fa0*/  LDL.LU R23, [R1+0x104] ;  /* 0x0001040001177983 */ /* 0x000ea80000300800 */
[----:B--2---:R-:W-:Y:S04]  /*48fb0*/  STL.64 [R1+0x2510], R22 ;  /* 0x0025101601007387 */ /* 0x004fe80000100a00 */
[----:B------:R0:W-:Y:S04]  /*48fc0*/  STL.64 [R1+0x2508], R20 ;  /* 0x0025081401007387 */ /* 0x0001e80000100a00 */
[----:B0-----:R-:W2:Y:S04]  /*48fd0*/  LDL.LU R20, [R1+0x60] ;  /* 0x0000600001147983 */ /* 0x001ea80000300800 */
[----:B------:R-:W2:Y:S04]  /*48fe0*/  LDL.LU R21, [R1+0x64] ;  /* 0x0000640001157983 */ /* 0x000ea80000300800 */
[----:B------:R-:W2:Y:S04]  /*48ff0*/  LDL.LU R22, [R1+0x68] ;  /* 0x0000680001167983 */ /* 0x000ea80000300800 */
[----:B------:R-:W2:Y:S01]  /*49000*/  LDL.LU R23, [R1+0x6c] ;  /* 0x00006c0001177983 */ /* 0x000ea20000300800 */
[----:B---3--:R-:W-:-:S03]  /*49010*/  IMAD R10, R7, 0x100, R6 ;  /* 0x00000100070a7824 */ /* 0x008fc600078e0206 */
[----:B------:R-:W3:Y:S01]  /*49020*/  LDL.LU R7, [R1+0x154] ;  /* 0x0001540001077983 */ /* 0x000ee20000300800 */
[----:B------:R-:W-:Y:S02]  /*49030*/  IMAD R8, R9, 0x100, R8 ;  /* 0x0000010009087824 */ /* 0x000fe400078e0208 */
[----:B------:R-:W-:Y:S02]  /*49040*/  IMAD R9, R5, 0x100, R4 ;  /* 0x0000010005097824 */ /* 0x000fe400078e0204 */
[----:B------:R-:W-:Y:S01]  /*49050*/  IMAD R11, R27, 0x100, R28 ;  /* 0x000001001b0b7824 */ /* 0x000fe200078e021c */
[----:B--2---:R-:W-:Y:S04]  /*49060*/  STL.64 [R1+0x2520], R22 ;  /* 0x0025201601007387 */ /* 0x004fe80000100a00 */
[----:B------:R5:W-:Y:S02]  /*49070*/  STL.64 [R1+0x2518], R20 ;  /* 0x0025181401007387 */ /* 0x000be40000100a00 */
[----:B-----5:R-:W-:-:S02]  /*49080*/  IMAD.MOV.U32 R20, RZ, RZ, R12 ;  /* 0x000000ffff147224 */ /* 0x020fc400078e000c */
[----:B------:R-:W-:Y:S01]  /*49090*/  IMAD.MOV.U32 R21, RZ, RZ, R13 ;  /* 0x000000ffff157224 */ /* 0x000fe200078e000d */
[----:B------:R-:W2:Y:S04]  /*490a0*/  LDL.LU R12, [R1+0x2544] ;  /* 0x00254400010c7983 */ /* 0x000ea80000300800 */
[----:B------:R-:W2:Y:S01]  /*490b0*/  LDL.LU R13, [R1+0x2540] ;  /* 0x00254000010d7983 */ /* 0x000ea20000300800 */
[----:B----4-:R-:W-:Y:S02]  /*490c0*/  IMAD.MOV.U32 R22, RZ, RZ, R14 ;  /* 0x000000ffff167224 */ /* 0x010fe400078e000e */
[----:B------:R-:W-:Y:S01]  /*490d0*/  IMAD.MOV.U32 R23, RZ, RZ, R15 ;  /* 0x000000ffff177224 */ /* 0x000fe200078e000f */
[----:B------:R-:W2:Y:S04]  /*490e0*/  LDL.LU R14, [R1+0x253c] ;  /* 0x00253c00010e7983 */ /* 0x000ea80000300800 */
[----:B------:R-:W2:Y:S04]  /*490f0*/  LDL.LU R15, [R1+0x2538] ;  /* 0x00253800010f7983 */ /* 0x000ea80000300800 */
[----:B------:R-:W4:Y:S04]  /*49100*/  LDL.LU R4, [R1+0x110] ;  /* 0x0001100001047983 */ /* 0x000f280000300800 */
[----:B------:R-:W5:Y:S04]  /*49110*/  LDL.LU R5, [R1+0x114] ;  /* 0x0001140001057983 */ /* 0x000f680000300800 */
        /* <DEDUP_REMOVED lines=8> */
[----:B------:R-:W3:Y:S01]  /*491a0*/  LDL.LU R27, [R1+0x164] ;  /* 0x00016400011b7983 */ /* 0x000ee20000300800 */
[----:B------:R-:W-:-:S02]  /*491b0*/  F2FP.F16.E4M3.UNPACK_B R8, R8 ;  /* 0x00000008ff08723e */ /* 0x000fc400020006ff */
[----:B------:R-:W-:Y:S02]  /*491c0*/  F2FP.F16.E4M3.UNPACK_B R10, R10 ;  /* 0x0000000aff0a723e */ /* 0x000fe400020006ff */
[----:B------:R-:W-:Y:S02]  /*491d0*/  F2FP.F16.E4M3.UNPACK_B R9, R9 ;  /* 0x00000009ff09723e */ /* 0x000fe400020006ff */
[----:B------:R-:W-:Y:S01]  /*491e0*/  F2FP.F16.E4M3.UNPACK_B R11, R11 ;  /* 0x0000000bff0b723e */ /* 0x000fe200020006ff */
[----:B--2---:R-:W-:Y:S01]  /*491f0*/  HMMA.16816.F32 R12, R16, R24, R12 ;  /* 0x00000018100c723c */ /* 0x004fe2000000180c */
[----:B----4-:R-:W-:Y:S02]  /*49200*/  F2FP.F16.E4M3.UNPACK_B R4, R4.H1 ;  /* 0x00000004ff04723e */ /* 0x010fe400030006ff */
[----:B-----5:R-:W-:Y:S01]  /*49210*/  F2FP.F16.E4M3.UNPACK_B R5, R5.H1 ;  /* 0x00000005ff05723e */ /* 0x020fe200030006ff */
[----:B------:R-:W2:Y:S04]  /*49220*/  LDL.LU R16, [R1+0x140] ;  /* 0x0001400001107983 */ /* 0x000ea80000300800 */
[----:B------:R-:W4:Y:S04]  /*49230*/  LDL.LU R17, [R1+0x144] ;  /* 0x0001440001117983 */ /* 0x000f280000300800 */
[----:B------:R-:W5:Y:S04]  /*49240*/  LDL.LU R18, [R1+0x130] ;  /* 0x0001300001127983 */ /* 0x000f680000300800 */
[----:B------:R-:W2:Y:S01]  /*49250*/  LDL.LU R19, [R1+0x134] ;  /* 0x0001340001137983 */ /* 0x000ea20000300800 */
[----:B---3--:R-:W-:Y:S03]  /*49260*/  HMMA.16816.F32 R20, R8, R4, R20 ;  /* 0x000000040814723c */ /* 0x008fe60000001814 */
[----:B------:R0:W-:Y:S04]  /*49270*/  STL.64 [R1+0x2500], R26 ;  /* 0x0025001a01007387 */ /* 0x0001e80000100a00 */
[----:B------:R-:W3:Y:S04]  /*49280*/  LDL.LU R24, [R1+0x80] ;  /* 0x0000800001187983 */ /* 0x000ee80000300800 */
[----:B------:R-:W3:Y:S04]  /*49290*/  LDL.LU R25, [R1+0x84] ;  /* 0x0000840001197983 */ /* 0x000ee80000300800 */
[----:B0-----:R-:W3:Y:S04]  /*492a0*/  LDL.LU R26, [R1+0x88] ;  /* 0x00008800011a7983 */ /* 0x001ee80000300800 */
[----:B------:R-:W3:Y:S04]  /*492b0*/  LDL.LU R27, [R1+0x8c] ;  /* 0x00008c00011b7983 */ /* 0x000ee80000300800 */
[----:B------:R-:W-:Y:S04]  /*492c0*/  STL.64 [R1+0x2478], R14 ;  /* 0x0024780e01007387 */ /* 0x000fe80000100a00 */
[----:B------:R0:W-:Y:S04]  /*492d0*/  STL.64 [R1+0x2470], R12 ;  /* 0x0024700c01007387 */ /* 0x0001e80000100a00 */
[----:B0-----:R-:W2:Y:S04]  /*492e0*/  LDL.LU R12, [R1+0xd0] ;  /* 0x0000d000010c7983 */ /* 0x001ea80000300800 */
[----:B------:R-:W2:Y:S04]  /*492f0*/  LDL.LU R13, [R1+0xd4] ;  /* 0x0000d400010d7983 */ /* 0x000ea80000300800 */
[----:B------:R-:W2:Y:S04]  /*49300*/  LDL.LU R14, [R1+0xd8] ;  /* 0x0000d800010e7983 */ /* 0x000ea80000300800 */
        /* <DEDUP_REMOVED lines=14> */
[----:B----4-:R-:W-:Y:S01]  /*493f0*/  F2FP.F16.E4M3.UNPACK_B R17, R17.H1 ;  /* 0x00000011ff11723e */ /* 0x010fe200030006ff */
[----:B------:R-:W-:Y:S04]  /*49400*/  STL.64 [R1+0x24d8], R6 ;  /* 0x0024d80601007387 */ /* 0x000fe80000100a00 */
[----:B------:R0:W-:Y:S04]  /*49410*/  STL.64 [R1+0x24d0], R4 ;  /* 0x0024d00401007387 */ /* 0x0001e80000100a00 */
[----:B0-----:R-:W4:Y:S04]  /*49420*/  LDL.LU R4, [R1+0xa0] ;  /* 0x0000a00001047983 */ /* 0x001f280000300800 */
[----:B------:R-:W4:Y:S04]  /*49430*/  LDL.LU R5, [R1+0xa4] ;  /* 0x0000a40001057983 */ /* 0x000f280000300800 */
[----:B------:R-:W4:Y:S04]  /*49440*/  LDL.LU R6, [R1+0xa8] ;  /* 0x0000a80001067983 */ /* 0x000f280000300800 */
[----:B------:R-:W4:Y:S01]  /*49450*/  LDL.LU R7, [R1+0xac] ;  /* 0x0000ac0001077983 */ /* 0x000f220000300800 */
[----:B--2---:R-:W-:-:S15]  /*49460*/  HMMA.16816.F32 R20, R8, R16, R20 ;  /* 0x000000100814723c */ /* 0x004fde0000001814 */
[----:B------:R-:W-:-:S04]  /*49470*/  NOP ;  /* 0x0000000000007918 */ /* 0x000fc80000000000 */
[----:B------:R-:W-:Y:S04]  /*49480*/  STL.64 [R1+0x60], R20 ;  /* 0x0000601401007387 */ /* 0x000fe80000100a00 */
[----:B------:R0:W-:Y:S04]  /*49490*/  STL.64 [R1+0x68], R22 ;  /* 0x0000681601007387 */ /* 0x0001e80000100a00 */
[----:B0-----:R-:W2:Y:S04]  /*494a0*/  LDL.LU.64 R22, [R1+0x2510] ;  /* 0x0025100001167983 */ /* 0x001ea80000300a00 */
[----:B------:R-:W2:Y:S01]  /*494b0*/  LDL.LU.64 R20, [R1+0x2508] ;  /* 0x0025080001147983 */ /* 0x000ea20000300a00 */
[----:B-----5:R-:W-:-:S02]  /*494c0*/  F2FP.F16.E4M3.UNPACK_B R18, R18.H1 ;  /* 0x00000012ff12723e */ /* 0x020fc400030006ff */
[----:B------:R-:W-:-:S07]  /*494d0*/  F2FP.F16.E4M3.UNPACK_B R19, R19.H1 ;  /* 0x00000013ff13723e */ /* 0x000fce00030006ff */
[----:B---3--:R-:W-:-:S15]  /*494e0*/  HMMA.16816.F32 R24, R8, R18, R24 ;  /* 0x000000120818723c */ /* 0x008fde0000001818 */
[----:B------:R-:W-:-:S04]  /*494f0*/  NOP ;  /* 0x0000000000007918 */ /* 0x000fc80000000000 */
[----:B------:R-:W-:Y:S04]  /*49500*/  STL.64 [R1+0x80], R24 ;  /* 0x0000801801007387 */ /* 0x000fe80000100a00 */
[----:B------:R0:W-:Y:S04]  /*49510*/  STL.64 [R1+0x88], R26 ;  /* 0x0000881a01007387 */ /* 0x0001e80000100a00 */
[----:B0-----:R-:W3:Y:S04]  /*49520*/  LDL.LU.64 R26, [R1+0x2500] ;  /* 0x00250000011a7983 */ /* 0x001ee80000300a00 */
[----:B------:R-:W-:Y:S04]  /*49530*/  STL.64 [R1+0x24b8], R18 ;  /* 0x0024b81201007387 */ /* 0x000fe80000100a00 */
[----:B------:R-:W-:Y:S01]  /*49540*/  STL.64 [R1+0x24b0], R16 ;  /* 0x0024b01001007387 */ /* 0x000fe20000100a00 */
[----:B--2---:R-:W-:-:S02]  /*49550*/  F2FP.F16.E4M3.UNPACK_B R20, R20.H1 ;  /* 0x00000014ff14723e */ /* 0x004fc400030006ff */
[----:B------:R-:W-:-:S07]  /*49560*/  F2FP.F16.E4M3.UNPACK_B R21, R21.H1 ;  /* 0x00000015ff15723e */ /* 0x000fce00030006ff */
[----:B----4-:R-:W-:Y:S01]  /*49570*/  HMMA.16816.F32 R4, R8, R20, R4 ;  /* 0x000000140804723c */ /* 0x010fe20000001804 */
[----:B------:R-:W-:Y:S02]  /*49580*/  F2FP.F16.E4M3.UNPACK_B R22, R22.H1 ;  /* 0x00000016ff16723e */ /* 0x000fe400030006ff */
[----:B------:R-:W-:-:S15]  /*49590*/  F2FP.F16.E4M3.UNPACK_B R23, R23.H1 ;  /* 0x00000017ff17723e */ /* 0x000fde00030006ff */
[----:B------:R-:W-:Y:S01]  /*495a0*/  NOP ;  /* 0x0000000000007918 */ /* 0x000fe20000000000 */
[----:B------:R-:W-:Y:S04]  /*495b0*/  STL.64 [R1+0xa0], R4 ;  /* 0x0000a00401007387 */ /* 0x000fe80000100a00 */
[----:B------:R0:W-:Y:S02]  /*495c0*/  STL.64 [R1+0xa8], R6 ;  /* 0x0000a80601007387 */ /* 0x0001e40000100a00 */
[----:B0-----:R-:W-:Y:S02]  /*495d0*/  HMMA.16816.F32 R4, R8, R22, R12 ;  /* 0x000000160804723c */ /* 0x001fe4000000180c */
[----:B------:R-:W-:Y:S04]  /*495e0*/  STL.64 [R1+0x2498], R22 ;  /* 0x0024981601007387 */ /* 0x000fe80000100a00 */
[----:B------:R-:W-:-:S13]  /*495f0*/  STL.64 [R1+0x2490], R20 ;  /* 0x0024901401007387 */ /* 0x000fda0000100a00 */
[----:B------:R0:W-:Y:S04]  /*49600*/  STL.64 [R1+0xe0], R4 ;  /* 0x0000e00401007387 */ /* 0x0001e80000100a00 */
[----:B------:R1:W-:Y:S04]  /*49610*/  STL.64 [R1+0xe8], R6 ;  /* 0x0000e80601007387 */ /* 0x0003e80000100a00 */
[----:B0-----:R-:W2:Y:S04]  /*49620*/  LDL.LU R4, [R1+0xc0] ;  /* 0x0000c00001047983 */ /* 0x001ea80000300800 */
[----:B--2---:R-:W-:Y:S04]  /*49630*/  STL [R1+0x24e0], R4 ;  /* 0x0024e00401007387 */ /* 0x004fe80000100800 */
[----:B------:R-:W2:Y:S04]  /*49640*/  LDL.LU R5, [R1+0xc4] ;  /* 0x0000c40001057983 */ /* 0x000ea80000300800 */
[----:B--2---:R-:W-:Y:S04]  /*49650*/  STL [R1+0x24e4], R5 ;  /* 0x0024e40501007387 */ /* 0x004fe80000100800 */
[----:B-1----:R-:W2:Y:S01]  /*49660*/  LDL.LU R6, [R1+0xc8] ;  /* 0x0000c80001067983 */ /* 0x002ea20000300800 */
[----:B------:R-:W-:-:S02]  /*49670*/  IMAD.MOV.U32 R14, RZ, RZ, R2 ;  /* 0x000000ffff0e7224 */ /* 0x000fc400078e0002 */
[----:B------:R-:W-:Y:S02]  /*49680*/  IMAD.MOV.U32 R13, RZ, RZ, R3 ;  /* 0x000000ffff0d7224 */ /* 0x000fe400078e0003 */
[----:B------:R-:W-:Y:S02]  /*49690*/  IMAD.MOV.U32 R15, RZ, RZ, R0 ;  /* 0x000000ffff0f7224 */ /* 0x000fe400078e0000 */
[----:B---3--:R-:W-:Y:S01]  /*496a0*/  IMAD.MOV.U32 R12, RZ, RZ, R26 ;  /* 0x000000ffff0c7224 */ /* 0x008fe200078e001a */
[----:B--2---:R0:W-:Y:S04]  /*496b0*/  STL [R1+0x24e8], R6 ;  /* 0x0024e80601007387 */ /* 0x0041e80000100800 */
[----:B------:R-:W2:Y:S04]  /*496c0*/  LDL.LU R7, [R1+0xcc] ;  /* 0x0000cc0001077983 */ /* 0x000ea80000300800 */
[----:B------:R-:W3:Y:S04]  /*496d0*/  LDL.LU R2, [R1+0x170] ;  /* 0x0001700001027983 */ /* 0x000ee80000300800 */
[----:B------:R-:W4:Y:S04]  /*496e0*/  LDL.LU R3, [R1+0x174] ;  /* 0x0001740001037983 */ /* 0x000f280000300800 */
[----:B0-----:R-:W2:Y:S04]  /*496f0*/  LDL.LU R6, [R1+0xb0c] ;  /* 0x000b0c0001067983 */ /* 0x001ea80000300800 */
[----:B------:R-:W5:Y:S04]  /*49700*/  LDL.LU R0, [R1+0xb08] ;  /* 0x000b080001007983 */ /* 0x000f680000300800 */
[----:B------:R-:W3:Y:S04]  /*49710*/  LDL.LU R5, [R1+0xb1c] ;  /* 0x000b1c0001057983 */ /* 0x000ee80000300800 */
[----:B------:R-:W3:Y:S04]  /*49720*/  LDL.LU R26, [R1+0xb18] ;  /* 0x000b1800011a7983 */ /* 0x000ee80000300800 */
[----:B------:R-:W3:Y:S01]  /*49730*/  LDL.LU R4, [R1+0xb14] ;  /* 0x000b140001047983 */ /* 0x000ee20000300800 */
[----:B------:R-:W-:-:S02]  /*49740*/  F2FP.F16.E4M3.UNPACK_B R25, R27.H1 ;  /* 0x0000001bff19723e */ /* 0x000fc400030006ff */
[----:B------:R-:W-:Y:S01]  /*49750*/  F2FP.F16.E4M3.UNPACK_B R24, R28.H1 ;  /* 0x0000001cff18723e */ /* 0x000fe200030006ff */
[----:B--2---:R0:W-:Y:S04]  /*49760*/  STL.64 [R1+0x24f8], R6 ;  /* 0x0024f80601007387 */ /* 0x0041e80000100a00 */
[----:B---3--:R1:W-:Y:S01]  /*49770*/  STL.64 [R1+0x24f0], R4 ;  /* 0x0024f00401007387 */ /* 0x0083e20000100a00 */
[----:B0-----:R-:W-:-:S03]  /*49780*/  IMAD.MOV.U32 R7, RZ, RZ, R29 ;  /* 0x000000ffff077224 */ /* 0x001fc600078e001d */
[----:B-1----:R-:W2:Y:S04]  /*49790*/  LDL.LU R4, [R1+0xf0] ;  /* 0x0000f00001047983 */ /* 0x002ea80000300800 */
[----:B------:R-:W2:Y:S04]  /*497a0*/  LDL.LU R5, [R1+0xf4] ;  /* 0x0000f40001057983 */ /* 0x000ea80000300800 */
[----:B------:R-:W2:Y:S04]  /*497b0*/  LDL.LU R6, [R1+0xf8] ;  /* 0x0000f80001067983 */ /* 0x000ea80000300800 */
[----:B------:R-:W3:Y:S04]  /*497c0*/  LDL.LU R27, [R1+0xb10] ;  /* 0x000b1000011b7983 */ /* 0x000ee80000300800 */
        /* <DEDUP_REMOVED lines=16> */
[----:B------:R-:W-:Y:S03]  /*498d0*/  HMMA.16816.F32 R4, R8, R24, R4 ;  /* 0x000000180804723c */ /* 0x000fe60000001804 */
        /* <DEDUP_REMOVED lines=14> */
[----:B0-----:R-:W5:Y:S04]  /*499c0*/  LDL.LU.64 R6, [R1+0x24f8] ;  /* 0x0024f80001067983 */ /* 0x001f680000300a00 */
[----:B------:R-:W2:Y:S01]  /*499d0*/  LDL.LU.64 R4, [R1+0x24f0] ;  /* 0x0024f00001047983 */ /* 0x000ea20000300a00 */
[----:B------:R-:W-:-:S02]  /*499e0*/  F2FP.F16.E4M3.UNPACK_B R2, R2.H1 ;  /* 0x00000002ff02723e */ /* 0x000fc400030006ff */
[----:B----4-:R-:W-:Y:S01]  /*499f0*/  F2FP.F16.E4M3.UNPACK_B R3, R3.H1 ;  /* 0x00000003ff03723e */ /* 0x010fe200030006ff */
[----:B-----5:R-:W-:Y:S02]  /*49a00*/  IMAD R0, R0, 0x100, R6 ;  /* 0x0000010000007824 */ /* 0x020fe400078e0206 */
[----:B--2---:R-:W-:Y:S01]  /*49a10*/  IMAD R26, R26, 0x100, R5 ;  /* 0x000001001a1a7824 */ /* 0x004fe200078e0205 */
[----:B------:R-:W2:Y:S04]  /*49a20*/  LDL.LU R6, [R1+0x24e8] ;  /* 0x0024e80001067983 */ /* 0x000ea80000300800 */
[----:B------:R-:W2:Y:S01]  /*49a30*/  LDL.LU R5, [R1+0x24e4] ;  /* 0x0024e40001057983 */ /* 0x000ea20000300800 */
[----:B---3--:R-:W-:-:S03]  /*49a40*/  IMAD R27, R27, 0x100, R4 ;  /* 0x000001001b1b7824 */ /* 0x008fc600078e0204 */
[----:B------:R-:W2:Y:S01]  /*49a50*/  LDL.LU R4, [R1+0x24e0] ;  /* 0x0024e00001047983 */ /* 0x000ea20000300800 */
[----:B------:R-:W-:Y:S01]  /*49a60*/  IMAD R28, R29, 0x100, R28 ;  /* 0x000001001d1c7824 */ /* 0x000fe200078e021c */
[----:B--2---:R-:W-:Y:S02]  /*49a70*/  HMMA.16816.F32 R8, R8, R2, R4 ;  /* 0x000000020808723c */ /* 0x004fe40000001804 */
[----:B------:R-:W2:Y:S04]  /*49a80*/  LDL.LU.64 R6, [R1+0x24d8] ;  /* 0x0024d80001067983 */ /* 0x000ea80000300a00 */
[----:B------:R-:W3:-:S13]  /*49a90*/  LDL.LU.64 R4, [R1+0x24d0] ;  /* 0x0024d00001047983 */ /* 0x000eda0000300a00 */
[----:B------:R0:W-:Y:S04]  /*49aa0*/  STL.64 [R1+0xd0], R8 ;  /* 0x0000d00801007387 */ /* 0x0001e80000100a00 */
[----:B------:R1:W-:Y:S01]  /*49ab0*/  STL.64 [R1+0xd8], R10 ;  /* 0x0000d80a01007387 */ /* 0x0003e20000100a00 */
[----:B0-----:R-:W-:Y:S02]  /*49ac0*/  F2FP.F16.E4M3.UNPACK_B R8, R0 ;  /* 0x00000000ff08723e */ /* 0x001fe400020006ff */
[----:B-1----:R-:W-:Y:S02]  /*49ad0*/  F2FP.F16.E4M3.UNPACK_B R10, R26 ;  /* 0x0000001aff0a723e */ /* 0x002fe400020006ff */
[----:B------:R-:W-:Y:S02]  /*49ae0*/  F2FP.F16.E4M3.UNPACK_B R9, R27 ;  /* 0x0000001bff09723e */ /* 0x000fe400020006ff */
[----:B------:R-:W-:-:S07]  /*49af0*/  F2FP.F16.E4M3.UNPACK_B R11, R28 ;  /* 0x0000001cff0b723e */ /* 0x000fce00020006ff */
[----:B---3--:R-:W-:-:S15]  /*49b00*/  HMMA.16816.F32 R16, R8, R4, R16 ;  /* 0x000000040810723c */ /* 0x008fde0000001810 */
[----:B------:R-:W-:-:S04]  /*49b10*/  NOP ;  /* 0x0000000000007918 */ /* 0x000fc80000000000 */
[----:B------:R-:W-:Y:S04]  /*49b20*/  STL.64 [R1+0xc0], R16 ;  /* 0x0000c01001007387 */ /* 0x000fe80000100a00 */
[----:B------:R0:W-:Y:S04]  /*49b30*/  STL.64 [R1+0xc8], R18 ;  /* 0x0000c81201007387 */ /* 0x0001e80000100a00 */
[----:B0-----:R-:W2:Y:S04]  /*49b40*/  LDL.LU.64 R18, [R1+0x24c8] ;  /* 0x0024c80001127983 */ /* 0x001ea80000300a00 */
[----:B------:R-:W2:Y:S04]  /*49b50*/  LDL.LU.64 R16, [R1+0x24c0] ;  /* 0x0024c00001107983 */ /* 0x000ea80000300a00 */
[----:B------:R-:W3:Y:S04]  /*49b60*/  LDL.LU R4, [R1+0xb44] ;  /* 0x000b440001047983 */ /* 0x000ee80000300800 */
[----:B------:R-:W3:Y:S01]  /*49b70*/  LDL.LU R5, [R1+0xb40] ;  /* 0x000b400001057983 */ /* 0x000ee20000300800 */
[----:B--2---:R-:W-:-:S15]  /*49b80*/  HMMA.16816.F32 R16, R8, R6, R16 ;  /* 0x000000060810723c */ /* 0x004fde0000001810 */
[----:B------:R-:W-:-:S04]  /*49b90*/  NOP ;  /* 0x0000000000007918 */ /* 0x000fc80000000000 */
[----:B------:R-:W-:Y:S04]  /*49ba0*/  STL.64 [R1+0x90], R16 ;  /* 0x0000901001007387 */ /* 0x000fe80000100a00 */
[----:B------:R0:W-:Y:S04]  /*49bb0*/  STL.64 [R1+0x98], R18 ;  /* 0x0000981201007387 */ /* 0x0001e80000100a00 */
[----:B0-----:R-:W2:Y:S04]  /*49bc0*/  LDL.LU.64 R18, [R1+0x24b8] ;  /* 0x0024b80001127983 */ /* 0x001ea80000300a00 */
[----:B------:R-:W4:Y:S04]  /*49bd0*/  LDL.LU.64 R16, [R1+0x24b0] ;  /* 0x0024b00001107983 */ /* 0x000f280000300a00 */
[----:B------:R-:W5:Y:S04]  /*49be0*/  LDL.LU R6, [R1+0xb34] ;  /* 0x000b340001067983 */ /* 0x000f680000300800 */
[----:B------:R-:W5:Y:S01]  /*49bf0*/  LDL.LU R7, [R1+0xb30] ;  /* 0x000b300001077983 */ /* 0x000f620000300800 */
[----:B----4-:R-:W-:-:S15]  /*49c00*/  HMMA.16816.F32 R20, R8, R16, R20 ;  /* 0x000000100814723c */ /* 0x010fde0000001814 */
[----:B------:R-:W-:-:S04]  /*49c10*/  NOP ;  /* 0x0000000000007918 */ /* 0x000fc80000000000 */
[----:B------:R-:W-:Y:S02]  /*49c20*/  IMAD.MOV.U32 R26, RZ, RZ, R22 ;  /* 0x000000ffff1a7224 */ /* 0x000fe400078e0016 */
[----:B------:R-:W-:Y:S02]  /*49c30*/  IMAD.MOV.U32 R0, RZ, RZ, R23 ;  /* 0x000000ffff007224 */ /* 0x000fe400078e0017 */
[----:B------:R-:W-:Y:S02]  /*49c40*/  IMAD.MOV.U32 R28, RZ, RZ, R20 ;  /* 0x000000ffff1c7224 */ /* 0x000fe400078e0014 */
[----:B------:R-:W-:Y:S01]  /*49c50*/  IMAD.MOV.U32 R27, RZ, RZ, R21 ;  /* 0x000000ffff1b7224 */ /* 0x000fe200078e0015 */
[----:B------:R-:W2:Y:S04]  /*49c60*/  LDL.LU.64 R22, [R1+0x24a8] ;  /* 0x0024a80001167983 */ /* 0x000ea80000300a00 */
[----:B------:R-:W2:Y:S04]  /*49c70*/  LDL.LU.64 R20, [R1+0x24a0] ;  /* 0x0024a00001147983 */ /* 0x000ea80000300a00 */
[----:B------:R-:W4:Y:S04]  /*49c80*/  LDL.LU R16, [R1+0xb28] ;  /* 0x000b280001107983 */ /* 0x000f280000300800 */
[----:B------:R-:W3:Y:S01]  /*49c90*/  LDL.LU R17, [R1+0xb38] ;  /* 0x000b380001117983 */ /* 0x000ee20000300800 */
[----:B--2---:R-:W-:-:S15]  /*49ca0*/  HMMA.16816.F32 R20, R8, R18, R20 ;  /* 0x000000120814723c */ /* 0x004fde0000001814 */
[----:B------:R-:W-:-:S04]  /*49cb0*/  NOP ;  /* 0x0000000000007918 */ /* 0x000fc80000000000 */
[----:B------:R-:W-:Y:S04]  /*49cc0*/  STL.64 [R1+0x50], R20 ;  /* 0x0000501401007387 */ /* 0x000fe80000100a00 */
[----:B------:R0:W-:Y:S04]  /*49cd0*/  STL.64 [R1+0x58], R22 ;  /* 0x0000581601007387 */ /* 0x0001e80000100a00 */
[----:B0-----:R-:W2:Y:S04]  /*49ce0*/  LDL.LU.64 R22, [R1+0x2498] ;  /* 0x0024980001167983 */ /* 0x001ea80000300a00 */
[----:B------:R-:W2:Y:S04]  /*49cf0*/  LDL.LU.64 R20, [R1+0x2490] ;  /* 0x0024900001147983 */ /* 0x000ea80000300a00 */
[----:B------:R-:W4:Y:S04]  /*49d00*/  LDL.LU R18, [R1+0xb2c] ;  /* 0x000b2c0001127983 */ /* 0x000f280000300800 */
[----:B------:R-:W3:Y:S01]  /*49d10*/  LDL.LU R19, [R1+0xb3c] ;  /* 0x000b3c0001137983 */ /* 0x000ee20000300800 */
[----:B--2---:R-:W-:-:S15]  /*49d20*/  HMMA.16816.F32 R12, R8, R20, R12 ;  /* 0x00000014080c723c */ /* 0x004fde000000180c */
[----:B------:R-:W-:-:S04]  /*49d30*/  NOP ;  /* 0x0000000000007918 */ /* 0x000fc80000000000 */
[----:B------:R-:W-:Y:S04]  /*49d40*/  STL.64 [R1+0x30], R12 ;  /* 0x0000300c01007387 */ /* 0x000fe80000100a00 */
[----:B------:R0:W-:Y:S01]  /*49d50*/  STL [R1+0x38], R14 ;  /* 0x0000380e01007387 */ /* 0x0001e20000100800 */
[----:B------:R-:W-:-:S03]  /*49d60*/  IMAD.MOV.U32 R29, RZ, RZ, R15 ;  /* 0x000000ffff1d7224 */ /* 0x000fc600078e000f */
[----:B0-----:R-:W2:Y:S04]  /*49d70*/  LDL.LU.64 R14, [R1+0x2488] ;  /* 0x00248800010e7983 */ /* 0x001ea80000300a00 */
[----:B------:R-:W2:Y:S02]  /*49d80*/  LDL.LU.64 R12, [R1+0x2480] ;  /* 0x00248000010c7983 */ /* 0x000ea40000300a00 */
[----:B--2---:R-:W-:Y:S02]  /*49d90*/  HMMA.16816.F32 R20, R8, R22, R12 ;  /* 0x000000160814723c */ /* 0x004fe4000000180c */
[----:B------:R-:W2:Y:S04]  /*49da0*/  LDL.LU.64 R14, [R1+0x2478] ;  /* 0x00247800010e7983 */ /* 0x000ea80000300a00 */
[----:B------:R-:W2:-:S13]  /*49db0*/  LDL.LU.64 R12, [R1+0x2470] ;  /* 0x00247000010c7983 */ /* 0x000e9a0000300a00 */
[----:B------:R0:W-:Y:S04]  /*49dc0*/  STL.64 [R1+0x10], R20 ;  /* 0x0000101401007387 */ /* 0x0001e80000100a00 */
[----:B------:R1:W-:Y:S04]  /*49dd0*/  STL.64 [R1+0x18], R22 ;  /* 0x0000181601007387 */ /* 0x0003e80000100a00 */
[----:B0-----:R-:W3:Y:S04]  /*49de0*/  LDL.LU R20, [R1] ;  /* 0x0000000001147983 */ /* 0x001ee80000300800 */
[----:B------:R-:W3:Y:S04]  /*49df0*/  LDL.LU R21, [R1+0x4] ;  /* 0x0000040001157983 */ /* 0x000ee80000300800 */
[----:B-1----:R-:W3:Y:S04]  /*49e00*/  LDL.LU R22, [R1+0x8] ;  /* 0x0000080001167983 */ /* 0x002ee80000300800 */
[----:B------:R-:W3:Y:S01]  /*49e10*/  LDL.LU R23, [R1+0xc] ;  /* 0x00000c0001177983 */ /* 0x000ee20000300800 */
[C---:B--2---:R-:W-:Y:S08]  /*49e20*/  HMMA.16816.F32 R12, R8.reuse, R2, R12 ;  /* 0x00000002080c723c */ /* 0x044ff0000000180c */
[----:B---3--:R-:W-:-:S15]  /*49e30*/  HMMA.16816.F32 R20, R8, R24, R20 ;  /* 0x000000180814723c */ /* 0x008fde0000001814 */
[----:B------:R-:W-:-:S04]  /*49e40*/  NOP ;  /* 0x0000000000007918 */ /* 0x000fc80000000000 */
[----:B------:R-:W-:Y:S04]  /*49e50*/  STL.64 [R1], R20 ;  /* 0x0000001401007387 */ /* 0x000fe80000100a00 */
[----:B------:R-:W-:Y:S04]  /*49e60*/  STL.64 [R1+0x8], R22 ;  /* 0x0000081601007387 */ /* 0x000fe80000100a00 */
[----:B------:R-:W-:Y:S04]  /*49e70*/  STL.64 [R1+0x23a8], R14 ;  /* 0x0023a80e01007387 */ /* 0x000fe80000100a00 */
[----:B------:R0:W-:Y:S04]  /*49e80*/  STL.64 [R1+0x23a0], R12 ;  /* 0x0023a00c01007387 */ /* 0x0001e80000100a00 */
        /* <DEDUP_REMOVED lines=9> */
[----:B------:R-:W3:Y:S04]  /*49f20*/  LDL.LU R15, [R1+0xac] ;  /* 0x0000ac00010f7983 */ /* 0x000ee80000300800 */
[----:B------:R-:W2:Y:S04]  /*49f30*/  LDL R10, [R1+0x13c] ;  /* 0x00013c00010a7983 */ /* 0x000ea80000100800 */
[----:B------:R-:W2:Y:S04]  /*49f40*/  LDL R11, [R1+0x128] ;  /* 0x00012800010b7983 */ /* 0x000ea80000100800 */
[----:B------:R-:W3:Y:S01]  /*49f50*/  LDL R9, [R1+0x138] ;  /* 0x0001380001097983 */ /* 0x000ee20000100800 */
[----:B----4-:R-:W-:-:S02]  /*49f60*/  IMAD R16, R16, 0x100, R18 ;  /* 0x0000010010107824 */ /* 0x010fc400078e0212 */
[----:B------:R-:W-:Y:S02]  /*49f70*/  IMAD R18, R17, 0x100, R19 ;  /* 0x0000010011127824 */ /* 0x000fe400078e0213 */
[----:B-----5:R-:W-:Y:S02]  /*49f80*/  IMAD R17, R7, 0x100, R6 ;  /* 0x0000010007117824 */ /* 0x020fe400078e0206 */
[----:B------:R-:W-:Y:S01]  /*49f90*/  IMAD R19, R5, 0x100, R4 ;  /* 0x0000010005137824 */ /* 0x000fe200078e0204 */
[----:B------:R-:W4:Y:S04]  /*49fa0*/  LDL R6, [R1+0x148] ;  /* 0x0001480001067983 */ /* 0x000f280000100800 */
[----:B------:R-:W5:Y:S04]  /*49fb0*/  LDL R5, [R1+0x15c] ;  /* 0x00015c0001057983 */ /* 0x000f680000100800 */
[----:B------:R-:W4:Y:S04]  /*49fc0*/  LDL R7, [R1+0x14c] ;  /* 0x00014c0001077983 */ /* 0x000f280000100800 */
[----:B--2---:R-:W-:Y:S04]  /*49fd0*/  STL.64 [R1+0x2458], R10 ;  /* 0x0024580a01007387 */ /* 0x004fe80000100a00 */
[----:B---3--:R0:W-:Y:S04]  /*49fe0*/  STL [R1+0x2450], R9 ;  /* 0x0024500901007387 */ /* 0x0081e80000100800 */
[----:B------:R-:W2:Y:S04]  /*49ff0*/  LDL.LU R8, [R1+0x40] ;  /* 0x0000400001087983 */ /* 0x000ea80000300800 */
[----:B0-----:R-:W2:Y:S04]  /*4a000*/  LDL.LU R9, [R1+0x44] ;  /* 0x0000440001097983 */ /* 0x001ea80000300800 */
[----:B------:R-:W3:Y:S04]  /*4a010*/  LDL.LU R10, [R1+0x48] ;  /* 0x00004800010a7983 */ /* 0x000ee80000300800 */
[----:B------:R-:W3:Y:S04]  /*4a020*/  LDL.LU R11, [R1+0x4c] ;  /* 0x00004c00010b7983 */ /* 0x000ee80000300800 */
[----:B------:R-:W2:Y:S04]  /*4a030*/  LDL R2, [R1+0x118] ;  /* 0x0001180001027983 */ /* 0x000ea80000100800 */
[----:B------:R-:W4:Y:S04]  /*4a040*/  LDL R3, [R1+0x11c] ;  /* 0x00011c0001037983 */ /* 0x000f280000100800 */
[----:B------:R-:W4:Y:S04]  /*4a050*/  LDL R4, [R1+0x158] ;  /* 0x0001580001047983 */ /* 0x000f280000100800 */
[----:B---3--:R-:W-:Y:S04]  /*4a060*/  STL.64 [R1+0x2468], R10 ;  /* 0x0024680a01007387 */ /* 0x008fe80000100a00 */
[----:B--2---:R0:W-:Y:S04]  /*4a070*/  STL.64 [R1+0x2460], R8 ;  /* 0x0024600801007387 */ /* 0x0041e80000100a00 */
        /* <DEDUP_REMOVED lines=9> */
[----:B------:R-:W3:Y:S01]  /*4a110*/  LDL.LU R15, [R1+0x8c] ;  /* 0x00008c00010f7983 */ /* 0x000ee20000300800 */
[----:B------:R-:W-:-:S02]  /*4a120*/  F2FP.F16.E4M3.UNPACK_B R16, R16 ;  /* 0x00000010ff10723e */ /* 0x000fc400020006ff */
[----:B------:R-:W-:Y:S02]  /*4a130*/  F2FP.F16.E4M3.UNPACK_B R18, R18 ;  /* 0x00000012ff12723e */ /* 0x000fe400020006ff */
[----:B------:R-:W-:Y:S02]  /*4a140*/  F2FP.F16.E4M3.UNPACK_B R17, R17 ;  /* 0x00000011ff11723e */ /* 0x000fe400020006ff */
[----:B------:R-:W-:Y:S02]  /*4a150*/  F2FP.F16.E4M3.UNPACK_B R19, R19 ;  /* 0x00000013ff13723e */ /* 0x000fe400020006ff */
[----:B------:R-:W-:Y:S02]  /*4a160*/  F2FP.F16.E4M3.UNPACK_B R2, R2 ;  /* 0x00000002ff02723e */ /* 0x000fe400020006ff */
[----:B----4-:R-:W-:-:S07]  /*4a170*/  F2FP.F16.E4M3.UNPACK_B R3, R3 ;  /* 0x00000003ff03723e */ /* 0x010fce00020006ff */
[----:B--2---:R-:W-:Y:S01]  /*4a180*/  HMMA.16816.F32 R8, R16, R2, R8 ;  /* 0x000000021008723c */ /* 0x004fe20000001808 */
[----:B---3--:R-:W-:Y:S04]  /*4a190*/  STL.64 [R1+0x2448], R14 ;  /* 0x0024480e01007387 */ /* 0x008fe80000100a00 */
[----:B------:R0:W-:Y:S04]  /*4a1a0*/  STL.64 [R1+0x2440], R12 ;  /* 0x0024400c01007387 */ /* 0x0001e80000100a00 */
[----:B0-----:R-:W2:Y:S04]  /*4a1b0*/  LDL.LU R12, [R1+0x60] ;  /* 0x00006000010c7983 */ /* 0x001ea80000300800 */
[----:B------:R-:W2:Y:S04]  /*4a1c0*/  LDL.LU R13, [R1+0x64] ;  /* 0x00006400010d7983 */ /* 0x000ea80000300800 */
[----:B------:R-:W2:Y:S04]  /*4a1d0*/  LDL.LU R14, [R1+0x68] ;  /* 0x00006800010e7983 */ /* 0x000ea80000300800 */
[----:B------:R-:W2:Y:S04]  /*4a1e0*/  LDL.LU R15, [R1+0x6c] ;  /* 0x00006c00010f7983 */ /* 0x000ea80000300800 */
[----:B------:R-:W3:Y:S04]  /*4a1f0*/  LDL R24, [R1+0x12c] ;  /* 0x00012c0001187983 */ /* 0x000ee80000100800 */
[----:B------:R-:W4:Y:S04]  /*4a200*/  LDL R20, [R1+0x108] ;  /* 0x0001080001147983 */ /* 0x000f280000100800 */
[----:B------:R-:W3:Y:S04]  /*4a210*/  LDL R21, [R1+0x10c] ;  /* 0x00010c0001157983 */ /* 0x000ee80000100800 */
[----:B------:R-:W3:Y:S04]  /*4a220*/  LDL R22, [R1+0x168] ;  /* 0x0001680001167983 */ /* 0x000ee80000100800 */
[----:B------:R-:W3:Y:S04]  /*4a230*/  LDL R23, [R1+0x16c] ;  /* 0x00016c0001177983 */ /* 0x000ee80000100800 */
[----:B------:R-:W3:Y:S04]  /*4a240*/  LDL R25, [R1+0x178] ;  /* 0x0001780001197983 */ /* 0x000ee80000100800 */
[----:B------:R-:W-:Y:S04]  /*4a250*/  STL.64 [R1+0x20], R8 ;  /* 0x0000200801007387 */ /* 0x000fe80000100a00 */
[----:B------:R0:W-:Y:S04]  /*4a260*/  STL.64 [R1+0x28], R10 ;  /* 0x0000280a01007387 */ /* 0x0001e80000100a00 */
[----:B0-----:R-:W3:Y:S04]  /*4a270*/  LDL.LU.64 R10, [R1+0x2468] ;  /* 0x00246800010a7983 */ /* 0x001ee80000300a00 */
[----:B------:R-:W3:Y:S01]  /*4a280*/  LDL.LU.64 R8, [R1+0x2460] ;  /* 0x0024600001087983 */ /* 0x000ee20000300a00 */
[----:B------:R-:W-:-:S02]  /*4a290*/  F2FP.F16.E4M3.UNPACK_B R4, R4 ;  /* 0x00000004ff04723e */ /* 0x000fc400020006ff */
[----:B-----5:R-:W-:Y:S02]  /*4a2a0*/  F2FP.F16.E4M3.UNPACK_B R5, R5 ;  /* 0x00000005ff05723e */ /* 0x020fe400020006ff */
[----:B------:R-:W-:Y:S02]  /*4a2b0*/  F2FP.F16.E4M3.UNPACK_B R6, R6 ;  /* 0x00000006ff06723e */ /* 0x000fe400020006ff */
[----:B------:R-:W-:Y:S01]  /*4a2c0*/  F2FP.F16.E4M3.UNPACK_B R7, R7 ;  /* 0x00000007ff07723e */ /* 0x000fe200020006ff */
[----:B------:R-:W-:Y:S04]  /*4a2d0*/  STL [R1+0x2414], R2 ;  /* 0x0024140201007387 */ /* 0x000fe80000100800 */
[----:B------:R-:W-:Y:S02]  /*4a2e0*/  STL [R1+0x2410], R3 ;  /* 0x0024100301007387 */ /* 0x000fe40000100800 */
[C---:B--2---:R-:W-:Y:S08]  /*4a2f0*/  HMMA.16816.F32 R12, R16.reuse, R6, R12 ;  /* 0x00000006100c723c */ /* 0x044ff0000000180c */
[----:B---3--:R-:W-:-:S15]  /*4a300*/  HMMA.16816.F32 R8, R16, R4, R8 ;  /* 0x000000041008723c */ /* 0x008fde0000001808 */
[----:B------:R-:W-:-:S04]  /*4a310*/  NOP ;  /* 0x0000000000007918 */ /* 0x000fc80000000000 */
[----:B------:R-:W-:Y:S04]  /*4a320*/  STL.64 [R1+0x40], R8 ;  /* 0x0000400801007387 */ /* 0x000fe80000100a00 */
[----:B------:R0:W-:Y:S04]  /*4a330*/  STL.64 [R1+0x48], R10 ;  /* 0x0000480a01007387 */ /* 0x0001e80000100a00 */
[----:B0-----:R-:W2:Y:S04]  /*4a340*/  LDL.LU.64 R10, [R1+0x2458] ;  /* 0x00245800010a7983 */ /* 0x001ea80000300a00 */
[----:B------:R-:W3:Y:S04]  /*4a350*/  LDL.LU R9, [R1+0x2450] ;  /* 0x0024500001097983 */ /* 0x000ee80000300800 */
[----:B------:R-:W-:Y:S04]  /*4a360*/  STL.64 [R1+0x60], R12 ;  /* 0x0000600c01007387 */ /* 0x000fe80000100a00 */
[----:B------:R0:W-:Y:S04]  /*4a370*/  STL.64 [R1+0x68], R14 ;  /* 0x0000680e01007387 */ /* 0x0001e80000100a00 */
[----:B0-----:R-:W5:Y:S04]  /*4a380*/  LDL.LU.64 R14, [R1+0x2448] ;  /* 0x00244800010e7983 */ /* 0x001f680000300a00 */
[----:B------:R-:W5:Y:S04]  /*4a390*/  LDL.LU.64 R12, [R1+0x2440] ;  /* 0x00244000010c7983 */ /* 0x000f680000300a00 */
[----:B------:R-:W-:Y:S04]  /*4a3a0*/  STL.64 [R1+0x23f8], R6 ;  /* 0x0023f80601007387 */ /* 0x000fe80000100a00 */
[----:B------:R0:W-:Y:S04]  /*4a3b0*/  STL.64 [R1+0x23f0], R4 ;  /* 0x0023f00401007387 */ /* 0x0001e80000100a00 */
[----:B0-----:R-:W4:Y:S04]  /*4a3c0*/  LDL.LU R4, [R1+0xe0] ;  /* 0x0000e00001047983 */ /* 0x001f280000300800 */
[----:B------:R-:W4:Y:S04]  /*4a3d0*/  LDL.LU R5, [R1+0xe4] ;  /* 0x0000e40001057983 */ /* 0x000f280000300800 */
[----:B------:R-:W4:Y:S04]  /*4a3e0*/  LDL.LU R6, [R1+0xe8] ;  /* 0x0000e80001067983 */ /* 0x000f280000300800 */
[----:B------:R-:W4:Y:S01]  /*4a3f0*/  LDL.LU R7, [R1+0xec] ;  /* 0x0000ec0001077983 */ /* 0x000f220000300800 */
[----:B---3--:R-:W-:-:S02]  /*4a400*/  F2FP.F16.E4M3.UNPACK_B R8, R9 ;  /* 0x00000009ff08723e */ /* 0x008fc400020006ff */
[----:B--2---:R-:W-:-:S07]  /*4a410*/  F2FP.F16.E4M3.UNPACK_B R9, R10 ;  /* 0x0000000aff09723e */ /* 0x004fce00020006ff */
[----:B-----5:R-:W-:-:S15]  /*4a420*/  HMMA.16816.F32 R12, R16, R8, R12 ;  /* 0x00000008100c723c */ /* 0x020fde000000180c */
[----:B------:R-:W-:-:S04]  /*4a430*/  NOP ;  /* 0x0000000000007918 */ /* 0x000fc80000000000 */
[----:B------:R-:W-:Y:S04]  /*4a440*/  STL.64 [R1+0x80], R12 ;  /* 0x0000800c01007387 */ /* 0x000fe80000100a00 */
[----:B------:R0:W-:Y:S04]  /*4a450*/  STL.64 [R1+0x88], R14 ;  /* 0x0000880e01007387 */ /* 0x0001e80000100a00 */
[----:B0-----:R-:W2:Y:S04]  /*4a460*/  LDL.LU.64 R14, [R1+0x2438] ;  /* 0x00243800010e7983 */ /* 0x001ea80000300a00 */
[----:B------:R-:W2:Y:S01]  /*4a470*/  LDL.LU.64 R12, [R1+0x2430] ;  /* 0x00243000010c7983 */ /* 0x000ea20000300a00 */
[----:B------:R-:W-:-:S02]  /*4a480*/  F2FP.F16.E4M3.UNPACK_B R10, R11 ;  /* 0x0000000bff0a723e */ /* 0x000fc400020006ff */
[----:B------:R-:W-:Y:S02]  /*4a490*/  F2FP.F16.E4M3.UNPACK_B R11, R24 ;  /* 0x00000018ff0b723e */ /* 0x000fe400020006ff */
[----:B----4-:R-:W-:Y:S02]  /*4a4a0*/  F2FP.F16.E4M3.UNPACK_B R20, R20 ;  /* 0x00000014ff14723e */ /* 0x010fe400020006ff */
[----:B------:R-:W-:-:S03]  /*4a4b0*/  F2FP.F16.E4M3.UNPACK_B R21, R21 ;  /* 0x00000015ff15723e */ /* 0x000fc600020006ff */
[----:B--2---:R-:W-:-:S15]  /*4a4c0*/  HMMA.16816.F32 R12, R16, R10, R12 ;  /* 0x0000000a100c723c */ /* 0x004fde000000180c */
[----:B------:R-:W-:-:S04]  /*4a4d0*/  NOP ;  /* 0x0000000000007918 */ /* 0x000fc80000000000 */
[----:B------:R-:W-:Y:S04]  /*4a4e0*/  STL.64 [R1+0xb0], R12 ;  /* 0x0000b00c01007387 */ /* 0x000fe80000100a00 */
[----:B------:R0:W-:Y:S04]  /*4a4f0*/  STL.64 [R1+0xb8], R14 ;  /* 0x0000b80e01007387 */ /* 0x0001e80000100a00 */
[----:B0-----:R-:W2:Y:S04]  /*4a500*/  LDL.LU.64 R14, [R1+0x2428] ;  /* 0x00242800010e7983 */ /* 0x001ea80000300a00 */
[----:B------:R-:W2:Y:S01]  /*4a510*/  LDL.LU.64 R12, [R1+0x2420] ;  /* 0x00242000010c7983 */ /* 0x000ea20000300a00 */
[----:B------:R-:W-:Y:S01]  /*4a520*/  HMMA.16816.F32 R4, R16, R20, R4 ;  /* 0x000000141004723c */ /* 0x000fe20000001804 */
[----:B------:R-:W-:-:S02]  /*4a530*/  F2FP.F16.E4M3.UNPACK_B R22, R22 ;  /* 0x00000016ff16723e */ /* 0x000fc400020006ff */
[----:B------:R-:W-:Y:S01]  /*4a540*/  F2FP.F16.E4M3.UNPACK_B R23, R23 ;  /* 0x00000017ff17723e */ /* 0x000fe200020006ff */
[----:B------:R0:W-:Y:S04]  /*4a550*/  STL.64 [R1+0x23d8], R10 ;  /* 0x0023d80a01007387 */ /* 0x0001e80000100a00 */
[----:B------:R1:W-:Y:S01]  /*4a560*/  STL.64 [R1+0x23d0], R8 ;  /* 0x0023d00801007387 */ /* 0x0003e20000100a00 */
[----:B------:R-:W-:-:S10]  /*4a570*/  F2FP.F16.E4M3.UNPACK_B R24, R25 ;  /* 0x00000019ff18723e */ /* 0x000fd400020006ff */
[----:B------:R-:W-:Y:S04]  /*4a580*/  STL.64 [R1+0xe0], R4 ;  /* 0x0000e00401007387 */ /* 0x000fe80000100a00 */
[----:B------:R2:W-:Y:S04]  /*4a590*/  STL.64 [R1+0xe8], R6 ;  /* 0x0000e80601007387 */ /* 0x0005e80000100a00 */
[----:B------:R-:W-:Y:S04]  /*4a5a0*/  STL [R1+0x2418], R24 ;  /* 0x0024181801007387 */ /* 0x000fe80000100800 */
[----:B------:R3:W-:Y:S04]  /*4a5b0*/  STL.64 [R1+0x23b8], R22 ;  /* 0x0023b81601007387 */ /* 0x0007e80000100a00 */
[----:B------:R4:W-:Y:S01]  /*4a5c0*/  STL.64 [R1+0x23b0], R20 ;  /* 0x0023b01401007387 */ /* 0x0009e20000100a00 */
[----:B0-----:R-:W-:-:S02]  /*4a5d0*/  IMAD.MOV.U32 R11, RZ, RZ, R0 ;  /* 0x000000ffff0b7224 */ /* 0x001fc400078e0000 */
[----:B------:R-:W-:Y:S02]  /*4a5e0*/  IMAD.MOV.U32 R10, RZ, RZ, R26 ;  /* 0x000000ffff0a7224 */ /* 0x000fe400078e001a */
[----:B-1----:R-:W-:Y:S02]  /*4a5f0*/  IMAD.MOV.U32 R9, RZ, RZ, R27 ;  /* 0x000000ffff097224 */ /* 0x002fe400078e001b */
[----:B------:R-:W-:Y:S01]  /*4a600*/  IMAD.MOV.U32 R8, RZ, RZ, R28 ;  /* 0x000000ffff087224 */ /* 0x000fe200078e001c */
[----:B--2---:R-:W-:Y:S01]  /*4a610*/  HMMA.16816.F32 R4, R16, R22, R12 ;  /* 0x000000161004723c */ /* 0x004fe2000000180c */
[----:B---3--:R-:W-:-:S15]  /*4a620*/  IMAD.MOV.U32 R23, RZ, RZ, R29 ;  /* 0x000000ffff177224 */ /* 0x008fde00078e001d */
[----:B------:R-:W-:-:S03]  /*4a630*/  NOP ;  /* 0x0000000000007918 */ /* 0x000fc60000000000 */
[----:B------:R0:W-:Y:S04]  /*4a640*/  STL.64 [R1+0xf0], R4 ;  /* 0x0000f00401007387 */ /* 0x0001e80000100a00 */
[----:B------:R1:W-:Y:S04]  /*4a650*/  STL.64 [R1+0xf8], R6 ;  /* 0x0000f80601007387 */ /* 0x0003e80000100a00 */
[----:B----4-:R-:W2:Y:S04]  /*4a660*/  LDL.LU R20, [R1+0x30] ;  /* 0x0000300001147983 */ /* 0x010ea80000300800 */
[----:B------:R-:W2:Y:S04]  /*4a670*/  LDL.LU R21, [R1+0x34] ;  /* 0x0000340001157983 */ /* 0x000ea80000300800 */
[----:B------:R-:W3:Y:S04]  /*4a680*/  LDL.LU R22, [R1+0x38] ;  /* 0x0000380001167983 */ /* 0x000ee80000300800 */
[----:B------:R-:W4:Y:S04]  /*4a690*/  LDL R25, [R1+0x17c] ;  /* 0x00017c0001197983 */ /* 0x000f280000100800 */
[----:B------:R-:W5:Y:S04]  /*4a6a0*/  LDL.LU R24, [R1+0xb4c] ;  /* 0x000b4c0001187983 */ /* 0x000f680000300800 */
[----:B------:R-:W5:Y:S04]  /*4a6b0*/  LDL.LU R0, [R1+0xb48] ;  /* 0x000b480001007983 */ /* 0x000f680000300800 */
        /* <DEDUP_REMOVED lines=23> */
[----:B------:R0:W-:Y:S01]  /*4a830*/  STL.64 [R1+0x23c0], R20 ;  /* 0x0023c01401007387 */ /* 0x0001e20000100a00 */
[----:B-----5:R-:W-:-:S03]  /*4a840*/  IMAD R0, R0, 0x100, R24 ;  /* 0x0000010000007824 */ /* 0x020fc600078e0218 */
[----:B0-----:R-:W3:Y:S04]  /*4a850*/  LDL.LU R20, [R1+0x50] ;  /* 0x0000500001147983 */ /* 0x001ee80000300800 */
[----:B------:R-:W3:Y:S04]  /*4a860*/  LDL.LU R21, [R1+0x54] ;  /* 0x0000540001157983 */ /* 0x000ee80000300800 */
[----:B------:R-:W3:Y:S04]  /*4a870*/  LDL.LU R22, [R1+0x58] ;  /* 0x0000580001167983 */ /* 0x000ee80000300800 */
[----:B------:R-:W3:Y:S04]  /*4a880*/  LDL.LU R23, [R1+0x5c] ;  /* 0x00005c0001177983 */ /* 0x000ee80000300800 */
[----:B------:R-:W5:Y:S04]  /*4a890*/  LDL.LU R12, [R1+0x10] ;  /* 0x00001000010c7983 */ /* 0x000f680000300800 */
[----:B------:R-:W5:Y:S04]  /*4a8a0*/  LDL.LU R13, [R1+0x14] ;  /* 0x00001400010d7983 */ /* 0x000f680000300800 */
[----:B------:R-:W5:Y:S04]  /*4a8b0*/  LDL.LU R14, [R1+0x18] ;  /* 0x00001800010e7983 */ /* 0x000f680000300800 */
[----:B------:R-:W5:Y:S04]  /*4a8c0*/  LDL.LU R15, [R1+0x1c] ;  /* 0x00001c00010f7983 */ /* 0x000f680000300800 */
[----:B------:R-:W2:Y:S01]  /*4a8d0*/  LDL.LU R24, [R1+0x2418] ;  /* 0x0024180001187983 */ /* 0x000ea20000300800 */
[----:B----4-:R-:W-:Y:S01]  /*4a8e0*/  F2FP.F16.E4M3.UNPACK_B R25, R25 ;  /* 0x00000019ff19723e */ /* 0x010fe200020006ff */
[----:B------:R-:W-:-:S02]  /*4a8f0*/  IMAD R26, R26, 0x100, R2 ;  /* 0x000001001a1a7824 */ /* 0x000fc400078e0202 */
[----:B------:R-:W-:Y:S01]  /*4a900*/  IMAD R27, R27, 0x100, R3 ;  /* 0x000001001b1b7824 */ /* 0x000fe200078e0203 */
[----:B------:R-:W4:Y:S04]  /*4a910*/  LDL.LU R2, [R1+0x2414] ;  /* 0x0024140001027983 */ /* 0x000f280000300800 */
[----:B------:R-:W4:Y:S01]  /*4a920*/  LDL.LU R3, [R1+0x2410] ;  /* 0x0024100001037983 */ /* 0x000f220000300800 */
[----:B------:R-:W-:Y:S01]  /*4a930*/  IMAD R28, R29, 0x100, R28 ;  /* 0x000001001d1c7824 */ /* 0x000fe200078e021c */
[----:B--2---:R-:W-:Y:S02]  /*4a940*/  HMMA.16816.F32 R16, R16, R24, R4 ;  /* 0x000000181010723c */ /* 0x004fe40000001804 */
        /* <DEDUP_REMOVED lines=8> */
[----:B------:R-:W2:Y:S04]  /*4a9d0*/  LDL.LU R0, [R1+0x11c] ;  /* 0x00011c0001007983 */ /* 0x000ea80000300800 */
[----:B------:R-:W2:Y:S04]  /*4a9e0*/  LDL.LU R26, [R1+0x118] ;  /* 0x00011800011a7983 */ /* 0x000ea80000300800 */
        /* <DEDUP_REMOVED lines=20> */
[----:B------:R-:W-:Y:S04]  /*4ab30*/  STL [R1+0x74], R9 ;  /* 0x0000740901007387 */ /* 0x000fe80000100800 */
[----:B------:R0:W-:Y:S01]  /*4ab40*/  STL.64 [R1+0x78], R10 ;  /* 0x0000780a01007387 */ /* 0x0001e20000100a00 */
[----:B------:R-:W-:-:S03]  /*4ab50*/  IMAD.MOV.U32 R29, RZ, RZ, R8 ;  /* 0x000000ffff1d7224 */ /* 0x000fc600078e0008 */
[----:B0-----:R-:W4:Y:S04]  /*4ab60*/  LDL.LU.64 R10, [R1+0x23d8] ;  /* 0x0023d800010a7983 */ /* 0x001f280000300a00 */
[----:B------:R-:W3:Y:S04]  /*4ab70*/  LDL.LU.64 R8, [R1+0x23d0] ;  /* 0x0023d00001087983 */ /* 0x000ee80000300a00 */
[----:B------:R-:W2:Y:S04]  /*4ab80*/  LDL.LU R6, [R1+0xb6c] ;  /* 0x000b6c0001067983 */ /* 0x000ea80000300800 */
[----:B------:R-:W2:Y:S04]  /*4ab90*/  LDL.LU R7, [R1+0xb68] ;  /* 0x000b680001077983 */ /* 0x000ea80000300800 */
[----:B------:R-:W-:Y:S01]  /*4aba0*/  STL [R1+0x2358], R29 ;  /* 0x0023581d01007387 */ /* 0x000fe20000100800 */
        /* <DEDUP_REMOVED lines=8> */
[----:B------:R-:W5:-:S13]  /*4ac30*/  LDL.LU.64 R20, [R1+0x23b0] ;  /* 0x0023b00001147983 */ /* 0x000f5a0000300a00 */
[----:B------:R0:W-:Y:S04]  /*4ac40*/  STL.64 [R1+0x30], R8 ;  /* 0x0000300801007387 */ /* 0x0001e80000100a00 */
[----:B------:R1:W-:Y:S04]  /*4ac50*/  STL.64 [R1+0x38], R10 ;  /* 0x0000380a01007387 */ /* 0x0003e80000100a00 */
[----:B0-----:R-:W3:Y:S04]  /*4ac60*/  LDL.LU R8, [R1] ;  /* 0x0000000001087983 */ /* 0x001ee80000300800 */
[----:B------:R-:W3:Y:S04]  /*4ac70*/  LDL.LU R9, [R1+0x4] ;  /* 0x0000040001097983 */ /* 0x000ee80000300800 */
[----:B-1----:R-:W3:Y:S04]  /*4ac80*/  LDL.LU R10, [R1+0x8] ;  /* 0x00000800010a7983 */ /* 0x002ee80000300800 */
[----:B------:R-:W3:Y:S01]  /*4ac90*/  LDL.LU R11, [R1+0xc] ;  /* 0x00000c00010b7983 */ /* 0x000ee20000300800 */
[----:B-----5:R-:W-:-:S15]  /*4aca0*/  HMMA.16816.F32 R12, R16, R20, R12 ;  /* 0x00000014100c723c */ /* 0x020fde000000180c */
[----:B------:R-:W-:-:S04]  /*4acb0*/  NOP ;  /* 0x0000000000007918 */ /* 0x000fc80000000000 */
[----:B------:R-:W-:Y:S04]  /*4acc0*/  STL.64 [R1+0x10], R12 ;  /* 0x0000100c01007387 */ /* 0x000fe80000100a00 */
[----:B------:R0:W-:Y:S04]  /*4acd0*/  STL.64 [R1+0x18], R14 ;  /* 0x0000180e01007387 */ /* 0x0001e80000100a00 */
[----:B0-----:R-:W4:Y:S04]  /*4ace0*/  LDL.LU.64 R14, [R1+0x23a8] ;  /* 0x0023a800010e7983 */ /* 0x001f280000300a00 */
[----:B------:R-:W4:Y:S01]  /*4acf0*/  LDL.LU.64 R12, [R1+0x23a0] ;  /* 0x0023a000010c7983 */ /* 0x000f220000300a00 */
[----:B---3--:R-:W-:-:S15]  /*4ad00*/  HMMA.16816.F32 R20, R16, R22, R8 ;  /* 0x000000161014723c */ /* 0x008fde0000001808 */
[----:B------:R-:W-:-:S04]  /*4ad10*/  NOP ;  /* 0x0000000000007918 */ /* 0x000fc80000000000 */
[----:B------:R-:W-:Y:S04]  /*4ad20*/  STL.64 [R1], R20 ;  /* 0x0000001401007387 */ /* 0x000fe80000100a00 */
[----:B------:R-:W-:Y:S01]  /*4ad30*/  STL.64 [R1+0x8], R22 ;  /* 0x0000081601007387 */ /* 0x000fe20000100a00 */
[----:B----4-:R-:W-:-:S15]  /*4ad40*/  HMMA.16816.F32 R12, R16, R24, R12 ;  /* 0x00000018100c723c */ /* 0x010fde000000180c */
[----:B------:R-:W-:-:S04]  /*4ad50*/  NOP ;  /* 0x0000000000007918 */ /* 0x000fc80000000000 */
[----:B------:R-:W-:Y:S04]  /*4ad60*/  STL.64 [R1+0x22e8], R14 ;  /* 0x0022e80e01007387 */ /* 0x000fe80000100a00 */
[----:B------:R0:W-:Y:S04]  /*4ad70*/  STL.64 [R1+0x22e0], R12 ;  /* 0x0022e00c01007387 */ /* 0x0001e80000100a00 */
[----:B0-----:R-:W3:Y:S04]  /*4ad80*/  LDL.LU R12, [R1+0x80] ;  /* 0x00008000010c7983 */ /* 0x001ee80000300800 */
[----:B------:R-:W3:Y:S04]  /*4ad90*/  LDL.LU R13, [R1+0x84] ;  /* 0x00008400010d7983 */ /* 0x000ee80000300800 */
[----:B------:R-:W4:Y:S04]  /*4ada0*/  LDL.LU R14, [R1+0x88] ;  /* 0x00008800010e7983 */ /* 0x000f280000300800 */
[----:B------:R-:W4:Y:S01]  /*4adb0*/  LDL.LU R15, [R1+0x8c] ;  /* 0x00008c00010f7983 */ /* 0x000f220000300800 */
[----:B--2---:R-:W-:-:S03]  /*4adc0*/  IMAD R8, R7, 0x100, R6 ;  /* 0x0000010007087824 */ /* 0x004fc600078e0206 */
[----:B------:R-:W2:Y:S04]  /*4add0*/  LDL.LU R6, [R1+0x158] ;  /* 0x0001580001067983 */ /* 0x000ea80000300800 */
[----:B------:R-:W5:Y:S04]  /*4ade0*/  LDL.LU R7, [R1+0x15c] ;  /* 0x00015c0001077983 */ /* 0x000f680000300800 */
[----:B------:R-:W2:Y:S04]  /*4adf0*/  LDL.LU R17, [R1+0x148] ;  /* 0x0001480001117983 */ /* 0x000ea80000300800 */
[----:B----4-:R-:W-:Y:S04]  /*4ae00*/  STL.64 [R1+0x2378], R14 ;  /* 0x0023780e01007387 */ /* 0x010fe80000100a00 */
[----:B---3--:R0:W-:Y:S04]  /*4ae10*/  STL.64 [R1+0x2370], R12 ;  /* 0x0023700c01007387 */ /* 0x0081e80000100a00 */
[----:B0-----:R-:W3:Y:S04]  /*4ae20*/  LDL.LU R12, [R1+0x60] ;  /* 0x00006000010c7983 */ /* 0x001ee80000300800 */
[----:B------:R-:W3:Y:S04]  /*4ae30*/  LDL.LU R13, [R1+0x64] ;  /* 0x00006400010d7983 */ /* 0x000ee80000300800 */
[----:B------:R-:W4:Y:S04]  /*4ae40*/  LDL.LU R14, [R1+0x68] ;  /* 0x00006800010e7983 */ /* 0x000f280000300800 */
[----:B------:R-:W4:Y:S04]  /*4ae50*/  LDL.LU R15, [R1+0x6c] ;  /* 0x00006c00010f7983 */ /* 0x000f280000300800 */
[----:B----4-:R-:W-:Y:S04]  /*4ae60*/  STL.64 [R1+0x2388], R14 ;  /* 0x0023880e01007387 */ /* 0x010fe80000100a00 */
[----:B---3--:R0:W-:Y:S04]  /*4ae70*/  STL.64 [R1+0x2380], R12 ;  /* 0x0023800c01007387 */ /* 0x0081e80000100a00 */
[----:B0-----:R-:W3:Y:S04]  /*4ae80*/  LDL.LU R12, [R1+0x40] ;  /* 0x00004000010c7983 */ /* 0x001ee80000300800 */
[----:B------:R-:W3:Y:S04]  /*4ae90*/  LDL.LU R13, [R1+0x44] ;  /* 0x00004400010d7983 */ /* 0x000ee80000300800 */
[----:B------:R-:W4:Y:S04]  /*4aea0*/  LDL.LU R14, [R1+0x48] ;  /* 0x00004800010e7983 */ /* 0x000f280000300800 */
[----:B------:R-:W4:Y:S01]  /*4aeb0*/  LDL.LU R15, [R1+0x4c] ;  /* 0x00004c00010f7983 */ /* 0x000f220000300800 */
[----:B------:R-:W-:-:S02]  /*4aec0*/  IMAD R10, R5, 0x100, R4 ;  /* 0x00000100050a7824 */ /* 0x000fc400078e0204 */
[----:B------:R-:W-:Y:S02]  /*4aed0*/  IMAD R9, R3, 0x100, R2 ;  /* 0x0000010003097824 */ /* 0x000fe400078e0202 */
[----:B------:R-:W-:Y:S01]  /*4aee0*/  IMAD R11, R27, 0x100, R28 ;  /* 0x000001001b0b7824 */ /* 0x000fe200078e021c */
[----:B----4-:R-:W-:Y:S04]  /*4aef0*/  STL.64 [R1+0x2398], R14 ;  /* 0x0023980e01007387 */ /* 0x010fe80000100a00 */
[----:B---3--:R0:W-:Y:S04]  /*4af00*/  STL.64 [R1+0x2390], R12 ;  /* 0x0023900c01007387 */ /* 0x0081e80000100a00 */
[----:B0-----:R-:W3:Y:S04]  /*4af10*/  LDL.LU R12, [R1+0x20] ;  /* 0x00002000010c7983 */ /* 0x001ee80000300800 */
[----:B------:R-:W3:Y:S04]  /*4af20*/  LDL.LU R13, [R1+0x24] ;  /* 0x00002400010d7983 */ /* 0x000ee80000300800 */
[----:B------:R-:W3:Y:S04]  /*4af30*/  LDL.LU R14, [R1+0x28] ;  /* 0x00002800010e7983 */ /* 0x000ee80000300800 */
[----:B------:R-:W3:Y:S01]  /*4af40*/  LDL.LU R15, [R1+0x2c] ;  /* 0x00002c00010f7983 */ /* 0x000ee20000300800 */
[----:B------:R-:W-:-:S02]  /*4af50*/  F2FP.F16.E4M3.UNPACK_B R4, R26.H1 ;  /* 0x0000001aff04723e */ /* 0x000fc400030006ff */
[----:B------:R-:W-:Y:S02]  /*4af60*/  F2FP.F16.E4M3.UNPACK_B R5, R0.H1 ;  /* 0x00000000ff05723e */ /* 0x000fe400030006ff */
[----:B------:R-:W-:Y:S02]  /*4af70*/  F2FP.F16.E4M3.UNPACK_B R8, R8 ;  /* 0x00000008ff08723e */ /* 0x000fe400020006ff */
[----:B------:R-:W-:Y:S02]  /*4af80*/  F2FP.F16.E4M3.UNPACK_B R10, R10 ;  /* 0x0000000aff0a723e */ /* 0x000fe400020006ff */
[----:B------:R-:W-:Y:S02]  /*4af90*/  F2FP.F16.E4M3.UNPACK_B R9, R9 ;  /* 0x00000009ff09723e */ /* 0x000fe400020006ff */
[----:B------:R-:W-:Y:S01]  /*4afa0*/  F2FP.F16.E4M3.UNPACK_B R11, R11 ;  /* 0x0000000bff0b723e */ /* 0x000fe200020006ff */
[----:B------:R-:W4:Y:S04]  /*4afb0*/  LDL.LU R18, [R1+0x14c] ;  /* 0x00014c0001127983 */ /* 0x000f280000300800 */
[----:B------:R-:W2:Y:S04]  /*4afc0*/  LDL.LU R19, [R1+0x138] ;  /* 0x0001380001137983 */ /* 0x000ea80000300800 */
[----:B------:R-:W2:Y:S04]  /*4afd0*/  LDL.LU R20, [R1+0x13c] ;  /* 0x00013c0001147983 */ /* 0x000ea80000300800 */
[----:B------:R-:W2:Y:S04]  /*4afe0*/  LDL.LU R27, [R1+0x128] ;  /* 0x00012800011b7983 */ /* 0x000ea80000300800 */
[----:B------:R-:W2:Y:S04]  /*4aff0*/  LDL.LU R23, [R1+0x10c] ;  /* 0x00010c0001177983 */ /* 0x000ea80000300800 */
[----:B------:R-:W2:Y:S04]  /*4b000*/  LDL.LU R24, [R1+0x168] ;  /* 0x0001680001187983 */ /* 0x000ea80000300800 */
[----:B------:R-:W2:Y:S04]  /*4b010*/  LDL.LU R25, [R1+0x16c] ;  /* 0x00016c0001197983 */ /* 0x000ea80000300800 */
[----:B------:R-:W2:Y:S04]  /*4b020*/  LDL.LU R2, [R1+0x178] ;  /* 0x0001780001027983 */ /* 0x000ea80000300800 */
[----:B------:R-:W4:Y:S04]  /*4b030*/  LDL.LU R3, [R1+0x17c] ;  /* 0x00017c0001037983 */ /* 0x000f280000300800 */
[----:B------:R-:W4:Y:S04]  /*4b040*/  LDL.LU R29, [R1+0xb8c] ;  /* 0x000b8c00011d7983 */ /* 0x000f280000300800 */
[----:B------:R-:W4:Y:S04]  /*4b050*/  LDL.LU R0, [R1+0xb88] ;  /* 0x000b880001007983 */ /* 0x000f280000300800 */
[----:B------:R-:W4:Y:S04]  /*4b060*/  LDL.LU R28, [R1+0xb9c] ;  /* 0x000b9c00011c7983 */ /* 0x000f280000300800 */
[----:B------:R-:W4:Y:S01]  /*4b070*/  LDL.LU R26, [R1+0xb98] ;  /* 0x000b9800011a7983 */ /* 0x000f220000300800 */
[----:B---3--:R-:W-:-:S15]  /*4b080*/  HMMA.16816.F32 R12, R8, R4, R12 ;  /* 0x00000004080c723c */ /* 0x008fde000000180c */
[----:B------:R-:W-:-:S04]  /*4b090*/  NOP ;  /* 0x0000000000007918 */ /* 0x000fc80000000000 */
[----:B------:R-:W-:Y:S04]  /*4b0a0*/  STL.64 [R1+0x20], R12 ;  /* 0x0000200c01007387 */ /* 0x000fe80000100a00 */
[----:B------:R0:W-:Y:S04]  /*4b0b0*/  STL.64 [R1+0x28], R14 ;  /* 0x0000280e01007387 */ /* 0x0001e80000100a00 */
[----:B0-----:R-:W3:Y:S04]  /*4b0c0*/  LDL.LU.64 R14, [R1+0x2398] ;  /* 0x00239800010e7983 */ /* 0x001ee80000300a00 */
[----:B------:R-:W3:Y:S01]  /*4b0d0*/  LDL.LU.64 R12, [R1+0x2390] ;  /* 0x00239000010c7983 */ /* 0x000ee20000300a00 */
[----:B--2---:R-:W-:-:S02]  /*4b0e0*/  F2FP.F16.E4M3.UNPACK_B R6, R6.H1 ;  /* 0x00000006ff06723e */ /* 0x004fc400030006ff */
[----:B-----5:R-:W-:Y:S01]  /*4b0f0*/  F2FP.F16.E4M3.UNPACK_B R7, R7.H1 ;  /* 0x00000007ff07723e */ /* 0x020fe200030006ff */
[----:B------:R-:W2:Y:S04]  /*4b100*/  LDL.LU R21, [R1+0x12c] ;  /* 0x00012c0001157983 */ /* 0x000ea80000300800 */
[----:B------:R-:W5:Y:S02]  /*4b110*/  LDL.LU R22, [R1+0x108] ;  /* 0x0001080001167983 */ /* 0x000f640000300800 */
[----:B---3--:R-:W-:-:S15]  /*4b120*/  HMMA.16816.F32 R12, R8, R6, R12 ;  /* 0x00000006080c723c */ /* 0x008fde000000180c */
[----:B------:R-:W-:-:S04]  /*4b130*/  NOP ;  /* 0x0000000000007918 */ /* 0x000fc80000000000 */
[----:B------:R-:W-:Y:S04]  /*4b140*/  STL.64 [R1+0x40], R12 ;  /* 0x0000400c01007387 */ /* 0x000fe80000100a00 */
[----:B------:R0:W-:Y:S04]  /*4b150*/  STL.64 [R1+0x48], R14 ;  /* 0x0000480e01007387 */ /* 0x0001e80000100a00 */
[----:B0-----:R-:W3:Y:S04]  /*4b160*/  LDL.LU.64 R14, [R1+0x2388] ;  /* 0x00238800010e7983 */ /* 0x001ee80000300a00 */
[----:B------:R-:W3:Y:S04]  /*4b170*/  LDL.LU.64 R12, [R1+0x2380] ;  /* 0x00238000010c7983 */ /* 0x000ee80000300a00 */
[----:B------:R-:W-:Y:S04]  /*4b180*/  STL.64 [R1+0x2350], R6 ;  /* 0x0023500601007387 */ /* 0x000fe80000100a00 */
[----:B------:R0:W-:Y:S04]  /*4b190*/  STL.64 [R1+0x2348], R4 ;  /* 0x0023480401007387 */ /* 0x0001e80000100a00 */
[----:B0-----:R-:W2:Y:S04]  /*4b1a0*/  LDL.LU R4, [R1+0xf0] ;  /* 0x0000f00001047983 */ /* 0x001ea80000300800 */
[----:B------:R-:W2:Y:S04]  /*4b1b0*/  LDL.LU R5, [R1+0xf4] ;  /* 0x0000f40001057983 */ /* 0x000ea80000300800 */
[----:B------:R-:W2:Y:S04]  /*4b1c0*/  LDL.LU R6, [R1+0xf8] ;  /* 0x0000f80001067983 */ /* 0x000ea80000300800 */
[----:B------:R-:W2:Y:S01]  /*4b1d0*/  LDL.LU R7, [R1+0xfc] ;  /* 0x0000fc0001077983 */ /* 0x000ea20000300800 */
[----:B------:R-:W-:-:S02]  /*4b1e0*/  F2FP.F16.E4M3.UNPACK_B R16, R17.H1 ;  /* 0x00000011ff10723e */ /* 0x000fc400030006ff */
[----:B----4-:R-:W-:-:S07]  /*4b1f0*/  F2FP.F16.E4M3.UNPACK_B R17, R18.H1 ;  /* 0x00000012ff11723e */ /* 0x010fce00030006ff */
[----:B---3--:R-:W-:Y:S01]  /*4b200*/  HMMA.16816.F32 R12, R8, R16, R12 ;  /* 0x00000010080c723c */ /* 0x008fe2000000180c */
        /* <DEDUP_REMOVED lines=9> */
[----:B------:R-:W3:Y:S01]  /*4b2a0*/  LDL.LU.64 R12, [R1+0x2370] ;  /* 0x00237000010c7983 */ /* 0x000ee20000300a00 */
[----:B------:R-:W-:-:S02]  /*4b2b0*/  F2FP.F16.E4M3.UNPACK_B R18, R19.H1 ;  /* 0x00000013ff12723e */ /* 0x000fc400030006ff */
[----:B------:R-:W-:Y:S02]  /*4b2c0*/  F2FP.F16.E4M3.UNPACK_B R19, R20.H1 ;  /* 0x00000014ff13723e */ /* 0x000fe400030006ff */
[----:B------:R-:W-:Y:S02]  /*4b2d0*/  F2FP.F16.E4M3.UNPACK_B R20, R27.H1 ;  /* 0x0000001bff14723e */ /* 0x000fe400030006ff */
[----:B------:R-:W-:-:S07]  /*4b2e0*/  F2FP.F16.E4M3.UNPACK_B R21, R21.H1 ;  /* 0x00000015ff15723e */ /* 0x000fce00030006ff */
[C---:B--2---:R-:W-:Y:S08]  /*4b2f0*/  HMMA.16816.F32 R4, R8.reuse, R20, R4 ;  /* 0x000000140804723c */ /* 0x044ff00000001804 */
[----:B---3--:R-:W-:-:S15]  /*4b300*/  HMMA.16816.F32 R12, R8, R18, R12 ;  /* 0x00000012080c723c */ /* 0x008fde000000180c */
[----:B------:R-:W-:-:S04]  /*4b310*/  NOP ;  /* 0x0000000000007918 */ /* 0x000fc80000000000 */
[----:B------:R-:W-:Y:S04]  /*4b320*/  STL.64 [R1+0x90], R12 ;  /* 0x0000900c01007387 */ /* 0x000fe80000100a00 */
[----:B------:R0:W-:Y:S04]  /*4b330*/  STL.64 [R1+0x98], R14 ;  /* 0x0000980e01007387 */ /* 0x0001e80000100a00 */
[----:B0-----:R-:W2:Y:S04]  /*4b340*/  LDL.LU R15, [R1+0xb94] ;  /* 0x000b9400010f7983 */ /* 0x001ea80000300800 */
        /* <DEDUP_REMOVED lines=9> */
[----:B0-----:R-:W4:Y:S04]  /*4b3e0*/  LDL.LU.64 R6, [R1+0x2368] ;  /* 0x0023680001067983 */ /* 0x001f280000300a00 */
[----:B------:R-:W4:Y:S01]  /*4b3f0*/  LDL.LU.64 R4, [R1+0x2360] ;  /* 0x0023600001047983 */ /* 0x000f220000300a00 */
[----:B-----5:R-:W-:-:S02]  /*4b400*/  F2FP.F16.E4M3.UNPACK_B R22, R22.H1 ;  /* 0x00000016ff16723e */ /* 0x020fc400030006ff */
[----:B------:R-:W-:Y:S02]  /*4b410*/  F2FP.F16.E4M3.UNPACK_B R23, R23.H1 ;  /* 0x00000017ff17723e */ /* 0x000fe400030006ff */
[----:B------:R-:W-:Y:S02]  /*4b420*/  F2FP.F16.E4M3.UNPACK_B R24, R24.H1 ;  /* 0x00000018ff18723e */ /* 0x000fe400030006ff */
[----:B------:R-:W-:Y:S01]  /*4b430*/  F2FP.F16.E4M3.UNPACK_B R25, R25.H1 ;  /* 0x00000019ff19723e */ /* 0x000fe200030006ff */
[----:B------:R-:W-:Y:S04]  /*4b440*/  STL.64 [R1+0x2318], R22 ;  /* 0x0023181601007387 */ /* 0x000fe80000100a00 */
[----:B------:R-:W-:Y:S01]  /*4b450*/  STL.64 [R1+0x2310], R20 ;  /* 0x0023101401007387 */ /* 0x000fe20000100a00 */
[----:B------:R-:W-:-:S02]  /*4b460*/  IMAD R0, R0, 0x100, R29 ;  /* 0x0000010000007824 */ /* 0x000fc400078e021d */
[----:B------:R-:W-:Y:S01]  /*4b470*/  IMAD R26, R26, 0x100, R28 ;  /* 0x000001001a1a7824 */ /* 0x000fe200078e021c */
[C---:B---3--:R-:W-:Y:S08]  /*4b480*/  HMMA.16816.F32 R16, R8.reuse, R22, R16 ;  /* 0x000000160810723c */ /* 0x048ff00000001810 */
[----:B----4-:R-:W-:Y:S11]  /*4b490*/  HMMA.16816.F32 R4, R8, R24, R4 ;  /* 0x000000180804723c */ /* 0x010ff60000001804 */
[----:B------:R-:W-:Y:S04]  /*4b4a0*/  STL.64 [R1+0xe0], R16 ;  /* 0x0000e01001007387 */ /* 0x000fe80000100a00 */
[----:B------:R-:W-:Y:S04]  /*4b4b0*/  STL.64 [R1+0xe8], R18 ;  /* 0x0000e81201007387 */ /* 0x000fe80000100a00 */
[----:B------:R0:W-:Y:S04]  /*4b4c0*/  STL.64 [R1+0x100], R4 ;  /* 0x0001000401007387 */ /* 0x0001e80000100a00 */
[----:B------:R1:W-:Y:S04]  /*4b4d0*/  STL.64 [R1+0x108], R6 ;  /* 0x0001080601007387 */ /* 0x0003e80000100a00 */
[----:B0-----:R-:W3:Y:S04]  /*4b4e0*/  LDL.LU R4, [R1+0xd0] ;  /* 0x0000d00001047983 */ /* 0x001ee80000300800 */
[----:B------:R-:W3:Y:S04]  /*4b4f0*/  LDL.LU R5, [R1+0xd4] ;  /* 0x0000d40001057983 */ /* 0x000ee80000300800 */
[----:B-1----:R-:W3:Y:S04]  /*4b500*/  LDL.LU R6, [R1+0xd8] ;  /* 0x0000d80001067983 */ /* 0x002ee80000300800 */
[----:B------:R-:W3:Y:S04]  /*4b510*/  LDL.LU R7, [R1+0xdc] ;  /* 0x0000dc0001077983 */ /* 0x000ee80000300800 */
[----:B------:R-:W4:Y:S04]  /*4b520*/  LDL.LU R29, [R1+0xba4] ;  /* 0x000ba400011d7983 */ /* 0x000f280000300800 */
[----:B------:R-:W4:Y:S04]  /*4b530*/  LDL.LU R28, [R1+0xba0] ;  /* 0x000ba000011c7983 */ /* 0x000f280000300800 */
[----:B------:R-:W5:Y:S04]  /*4b540*/  LDL.LU R16, [R1+0xa0] ;  /* 0x0000a00001107983 */ /* 0x000f680000300800 */
        /* <DEDUP_REMOVED lines=14> */
[----:B------:R-:W5:Y:S04]  /*4b630*/  LDL.LU R12, [R1] ;  /* 0x00000000010c7983 */ /* 0x000f680000300800 */
[----:B------:R-:W5:Y:S04]  /*4b640*/  LDL.LU R13, [R1+0x4] ;  /* 0x00000400010d7983 */ /* 0x000f680000300800 */
[----:B------:R-:W2:Y:S04]  /*4b650*/  LDL.LU R14, [R1+0x8] ;  /* 0x00000800010e7983 */ /* 0x000ea80000300800 */
[----:B------:R-:W2:Y:S04]  /*4b660*/  LDL.LU R15, [R1+0xc] ;  /* 0x00000c00010f7983 */ /* 0x000ea80000300800 */
[----:B--2---:R-:W-:Y:S04]  /*4b670*/  STL.64 [R1+0x22f8], R14 ;  /* 0x0022f80e01007387 */ /* 0x004fe80000100a00 */
[----:B-----5:R0:W-:Y:S04]  /*4b680*/  STL.64 [R1+0x22f0], R12 ;  /* 0x0022f00c01007387 */ /* 0x0201e80000100a00 */
[----:B0-----:R-:W2:Y:S04]  /*4b690*/  LDL.LU R12, [R1+0x10] ;  /* 0x00001000010c7983 */ /* 0x001ea80000300800 */
[----:B------:R-:W2:Y:S04]  /*4b6a0*/  LDL.LU R13, [R1+0x14] ;  /* 0x00001400010d7983 */ /* 0x000ea80000300800 */
[----:B------:R-:W5:Y:S04]  /*4b6b0*/  LDL.LU R14, [R1+0x18] ;  /* 0x00001800010e7983 */ /* 0x000f680000300800 */
[----:B------:R-:W5:Y:S01]  /*4b6c0*/  LDL.LU R15, [R1+0x1c] ;  /* 0x00001c00010f7983 */ /* 0x000f620000300800 */
[----:B------:R-:W-:-:S02]  /*4b6d0*/  F2FP.F16.E4M3.UNPACK_B R2, R2.H1 ;  /* 0x00000002ff02723e */ /* 0x000fc400030006ff */
[----:B------:R-:W-:Y:S01]  /*4b6e0*/  F2FP.F16.E4M3.UNPACK_B R3, R3.H1 ;  /* 0x00000003ff03723e */ /* 0x000fe200030006ff */
[----:B----4-:R-:W-:-:S06]  /*4b6f0*/  IMAD R28, R28, 0x100, R29 ;  /* 0x000001001c1c7824 */ /* 0x010fcc00078e021d */
[----:B------:R-:W-:Y:S01]  /*4b700*/  HMMA.16816.F32 R8, R8, R2, R4 ;  /* 0x000000020808723c */ /* 0x000fe20000001804 */
[----:B-----5:R-:W-:Y:S04]  /*4b710*/  STL.64 [R1+0x2308], R14 ;  /* 0x0023080e01007387 */ /* 0x020fe80000100a00 */
[----:B--2---:R0:W-:Y:S04]  /*4b720*/  STL.64 [R1+0x2300], R12 ;  /* 0x0023000c01007387 */ /* 0x0041e80000100a00 */
[----:B0-----:R-:W2:Y:S04]  /*4b730*/  LDL.LU R12, [R1+0x30] ;  /* 0x00003000010c7983 */ /* 0x001ea80000300800 */
[----:B------:R-:W2:Y:S04]  /*4b740*/  LDL.LU R13, [R1+0x34] ;  /* 0x00003400010d7983 */ /* 0x000ea80000300800 */
[----:B------:R-:W2:Y:S04]  /*4b750*/  LDL.LU R14, [R1+0x38] ;  /* 0x00003800010e7983 */ /* 0x000ea80000300800 */
[----:B------:R-:W2:Y:S04]  /*4b760*/  LDL.LU R15, [R1+0x3c] ;  /* 0x00003c00010f7983 */ /* 0x000ea80000300800 */
[----:B------:R-:W4:Y:S04]  /*4b770*/  LDL.LU R29, [R1+0x2358] ;  /* 0x00235800011d7983 */ /* 0x000f280000300800 */
[----:B------:R-:W5:Y:S04]  /*4b780*/  LDL.LU.64 R6, [R1+0x2350] ;  /* 0x0023500001067983 */ /* 0x000f680000300a00 */
[----:B------:R-:W2:Y:S04]  /*4b790*/  LDL.LU.64 R4, [R1+0x2348] ;  /* 0x0023480001047983 */ /* 0x000ea80000300a00 */
[----:B------:R0:W-:Y:S04]  /*4b7a0*/  STL.64 [R1+0xd0], R8 ;  /* 0x0000d00801007387 */ /* 0x0001e80000100a00 */
[----:B------:R1:W-:Y:S01]  /*4b7b0*/  STL.64 [R1+0xd8], R10 ;  /* 0x0000d80a01007387 */ /* 0x0003e20000100a00 */
[----:B0-----:R-:W-:-:S02]  /*4b7c0*/  F2FP.F16.E4M3.UNPACK_B R8, R0 ;  /* 0x00000000ff08723e */ /* 0x001fc400020006ff */
        /* <DEDUP_REMOVED lines=9> */
[----:B0-----:R-:W5:Y:S04]  /*4b860*/  LDL.LU.64 R18, [R1+0x2340] ;  /* 0x0023400001127983 */ /* 0x001f680000300a00 */
[----:B------:R-:W5:Y:S02]  /*4b870*/  LDL.LU.64 R16, [R1+0x2338] ;  /* 0x0023380001107983 */ /* 0x000f640000300a00 */
[----:B-----5:R-:W-:Y:S02]  /*4b880*/  HMMA.16816.F32 R4, R8, R6, R16 ;  /* 0x000000060804723c */ /* 0x020fe40000001810 */
[----:B------:R-:W3:Y:S04]  /*4b890*/  LDL.LU.64 R18, [R1+0x2330] ;  /* 0x0023300001127983 */ /* 0x000ee80000300a00 */
[----:B------:R-:W2:-:S13]  /*4b8a0*/  LDL.LU.64 R16, [R1+0x2328] ;  /* 0x0023280001107983 */ /* 0x000e9a0000300a00 */
[----:B------:R4:W-:Y:S04]  /*4b8b0*/  STL.64 [R1+0xa0], R4 ;  /* 0x0000a00401007387 */ /* 0x0009e80000100a00 */
[----:B------:R0:W-:Y:S01]  /*4b8c0*/  STL.64 [R1+0xa8], R6 ;  /* 0x0000a80601007387 */ /* 0x0001e20000100a00 */
[----:B----4-:R-:W-:-:S03]  /*4b8d0*/  IMAD.MOV.U32 R4, RZ, RZ, R29 ;  /* 0x000000ffff047224 */ /* 0x010fc600078e001d */
[----:B------:R-:W4:Y:S04]  /*4b8e0*/  LDL.LU R29, [R1+0x2320] ;  /* 0x00232000011d7983 */ /* 0x000f280000300800 */
[----:B------:R-:W2:Y:S04]  /*4b8f0*/  LDL.LU R5, [R1+0x74] ;  /* 0x0000740001057983 */ /* 0x000ea80000300800 */
[----:B0-----:R-:W2:Y:S04]  /*4b900*/  LDL.LU R6, [R1+0x78] ;  /* 0x0000780001067983 */ /* 0x001ea80000300800 */
[----:B------:R-:W2:Y:S02]  /*4b910*/  LDL.LU R7, [R1+0x7c] ;  /* 0x00007c0001077983 */ /* 0x000ea40000300800 */
[----:B--2---:R-:W-:Y:S02]  /*4b920*/  HMMA.16816.F32 R4, R8, R16, R4 ;  /* 0x000000100804723c */ /* 0x004fe40000001804 */
[----:B------:R-:W2:Y:S04]  /*4b930*/  LDL.LU R16, [R1+0xba8] ;  /* 0x000ba80001107983 */ /* 0x000ea80000300800 */
[----:B------:R-:W5:-:S13]  /*4b940*/  LDL.LU R17, [R1+0xbb8] ;  /* 0x000bb80001117983 */ /* 0x000f5a0000300800 */
[----:B------:R-:W-:Y:S04]  /*4b950*/  STL.64 [R1+0x80], R4 ;  /* 0x0000800401007387 */ /* 0x000fe80000100a00 */
[----:B------:R-:W-:Y:S04]  /*4b960*/  STL.64 [R1+0x88], R6 ;  /* 0x0000880601007387 */ /* 0x000fe80000100a00 */
[----:B----4-:R-:W0:Y:S01]  /*4b970*/  LDSM.16.M88.4 R4, [R29+UR5+0x80] ;  /* 0x000080051d04783b */ /* 0x010e220008000200 */
[----:B---3--:R-:W-:Y:S03]  /*4b980*/  HMMA.16816.F32 R20, R8, R18, R20 ;  /* 0x000000120814723c */ /* 0x008fe60000001814 */
[----:B0-----:R0:W-:Y:S04]  /*4b990*/  STL.64 [R1+0x1c0], R4 ;  /* 0x0001c00401007387 */ /* 0x0011e80000100a00 */
[----:B------:R-:W-:Y:S04]  /*4b9a0*/  STL.64 [R1+0x1c8], R6 ;  /* 0x0001c80601007387 */ /* 0x000fe80000100a00 */
[----:B------:R-:W3:Y:S04]  /*4b9b0*/  LDL.LU R18, [R1+0xbb0] ;  /* 0x000bb00001127983 */ /* 0x000ee80000300800 */
[----:B------:R-:W5:Y:S04]  /*4b9c0*/  LDL.LU R19, [R1+0xbbc] ;  /* 0x000bbc0001137983 */ /* 0x000f680000300800 */
[----:B------:R-:W-:Y:S04]  /*4b9d0*/  STL.64 [R1+0x70], R20 ;  /* 0x0000701401007387 */ /* 0x000fe80000100a00 */
[----:B------:R-:W-:Y:S04]  /*4b9e0*/  STL.64 [R1+0x78], R22 ;  /* 0x0000781601007387 */ /* 0x000fe80000100a00 */
[----:B------:R-:W1:Y:S01]  /*4b9f0*/  LDSM.16.M88.4 R20, [R29+UR5+0x2080] ;  /* 0x002080051d14783b */ /* 0x000e620008000200 */
[----:B------:R-:W-:-:S02]  /*4ba00*/  IMAD.MOV.U32 R28, RZ, RZ, R4 ;  /* 0x000000ffff1c7224 */ /* 0x000fc400078e0004 */
[----:B0-----:R-:W-:Y:S01]  /*4ba10*/  IMAD.MOV.U32 R4, RZ, RZ, R5 ;  /* 0x000000ffff047224 */ /* 0x001fe200078e0005 */
[----:B-1----:R-:W-:Y:S04]  /*4ba20*/  STL.64 [R1+0x1b0], R20 ;  /* 0x0001b01401007387 */ /* 0x002fe80000100a00 */
[----:B------:R0:W-:Y:S01]  /*4ba30*/  STL.64 [R1+0x1b8], R22 ;  /* 0x0001b81601007387 */ /* 0x0001e20000100a00 */
[----:B------:R-:W-:Y:S02]  /*4ba40*/  IMAD.MOV.U32 R0, RZ, RZ, R20 ;  /* 0x000000ffff007224 */ /* 0x000fe400078e0014 */
[----:B------:R-:W-:Y:S01]  /*4ba50*/  IMAD.MOV.U32 R5, RZ, RZ, R21 ;  /* 0x000000ffff057224 */ /* 0x000fe200078e0015 */
[----:B0-----:R-:W4:Y:S04]  /*4ba60*/  LDL.LU.64 R22, [R1+0x2318] ;  /* 0x0023180001167983 */ /* 0x001f280000300a00 */
[----:B------:R-:W2:Y:S02]  /*4ba70*/  LDL.LU.64 R20, [R1+0x2310] ;  /* 0x0023100001147983 */ /* 0x000ea40000300a00 */
[----:B--2---:R-:W-:Y:S02]  /*4ba80*/  HMMA.16816.F32 R12, R8, R20, R12 ;  /* 0x00000014080c723c */ /* 0x004fe4000000180c */
[----:B------:R-:W2:Y:S04]  /*4ba90*/  LDL.LU R20, [R1+0xbac] ;  /* 0x000bac0001147983 */ /* 0x000ea80000300800 */
[----:B------:R-:W3:-:S13]  /*4baa0*/  LDL.LU R21, [R1+0xbb4] ;  /* 0x000bb40001157983 */ /* 0x000eda0000300800 */
[----:B------:R-:W-:Y:S04]  /*4bab0*/  STL.64 [R1+0x30], R12 ;  /* 0x0000300c01007387 */ /* 0x000fe80000100a00 */
[----:B------:R-:W-:Y:S04]  /*4bac0*/  STL.64 [R1+0x38], R14 ;  /* 0x0000380e01007387 */ /* 0x000fe80000100a00 */
[----:B------:R-:W0:Y:S04]  /*4bad0*/  LDSM.16.M88.4 R12, [R29+UR5+0x4080] ;  /* 0x004080051d0c783b */ /* 0x000e280008000200 */
[----:B0-----:R-:W-:Y:S04]  /*4bae0*/  STL.64 [R1+0x1a0], R12 ;  /* 0x0001a00c01007387 */ /* 0x001fe80000100a00 */
[----:B------:R0:W-:Y:S01]  /*4baf0*/  STL.64 [R1+0x1a8], R14 ;  /* 0x0001a80e01007387 */ /* 0x0001e20000100a00 */
[----:B------:R-:W-:-:S02]  /*4bb00*/  IMAD.MOV.U32 R6, RZ, RZ, R12 ;  /* 0x000000ffff067224 */ /* 0x000fc400078e000c */
[----:B------:R-:W-:Y:S01]  /*4bb10*/  IMAD.MOV.U32 R7, RZ, RZ, R13 ;  /* 0x000000ffff077224 */ /* 0x000fe200078e000d */
[----:B0-----:R-:W4:Y:S04]  /*4bb20*/  LDL.LU.64 R14, [R1+0x2308] ;  /* 0x00230800010e7983 */ /* 0x001f280000300a00 */
[----:B------:R-:W4:Y:S02]  /*4bb30*/  LDL.LU.64 R12, [R1+0x2300] ;  /* 0x00230000010c7983 */ /* 0x000f240000300a00 */
[----:B----4-:R-:W-:-:S15]  /*4bb40*/  HMMA.16816.F32 R12, R8, R22, R12 ;  /* 0x00000016080c723c */ /* 0x010fde000000180c */
[----:B------:R-:W-:-:S04]  /*4bb50*/  NOP ;  /* 0x0000000000007918 */ /* 0x000fc80000000000 */
[----:B------:R-:W-:Y:S04]  /*4bb60*/  STL.64 [R1+0x10], R12 ;  /* 0x0000100c01007387 */ /* 0x000fe80000100a00 */
[----:B------:R-:W-:Y:S04]  /*4bb70*/  STL.64 [R1+0x18], R14 ;  /* 0x0000180e01007387 */ /* 0x000fe80000100a00 */
[----:B------:R-:W0:Y:S04]  /*4bb80*/  LDSM.16.M88.4 R12, [R29+UR5+0x6080] ;  /* 0x006080051d0c783b */ /* 0x000e280008000200 */
[----:B0-----:R-:W-:Y:S04]  /*4bb90*/  STL.64 [R1+0x190], R12 ;  /* 0x0001900c01007387 */ /* 0x001fe80000100a00 */
[----:B------:R0:W-:Y:S04]  /*4bba0*/  STL.64 [R1+0x198], R14 ;  /* 0x0001980e01007387 */ /* 0x0001e80000100a00 */
[----:B0-----:R-:W4:Y:S04]  /*4bbb0*/  LDL.LU.64 R14, [R1+0x22f8] ;  /* 0x0022f800010e7983 */ /* 0x001f280000300a00 */
[----:B------:R-:W4:Y:S02]  /*4bbc0*/  LDL.LU.64 R12, [R1+0x22f0] ;  /* 0x0022f000010c7983 */ /* 0x000f240000300a00 */
[----:B----4-:R-:W-:-:S15]  /*4bbd0*/  HMMA.16816.F32 R12, R8, R24, R12 ;  /* 0x00000018080c723c */ /* 0x010fde000000180c */
[----:B------:R-:W-:-:S04]  /*4bbe0*/  NOP ;  /* 0x0000000000007918 */ /* 0x000fc80000000000 */
[----:B------:R-:W-:Y:S04]  /*4bbf0*/  STL.64 [R1], R12 ;  /* 0x0000000c01007387 */ /* 0x000fe80000100a00 */
[----:B------:R0:W-:Y:S04]  /*4bc00*/  STL.64 [R1+0x8], R14 ;  /* 0x0000080e01007387 */ /* 0x0001e80000100a00 */
[----:B0-----:R-:W4:Y:S04]  /*4bc10*/  LDL.LU.64 R14, [R1+0x22e8] ;  /* 0x0022e800010e7983 */ /* 0x001f280000300a00 */
[----:B------:R-:W4:Y:S01]  /*4bc20*/  LDL.LU.64 R12, [R1+0x22e0] ;  /* 0x0022e000010c7983 */ /* 0x000f220000300a00 */
[----:B--2---:R-:W-:-:S02]  /*4bc30*/  IMAD R16, R16, 0x100, R20 ;  /* 0x0000010010107824 */ /* 0x004fc400078e0214 */
[----:B---3--:R-:W-:Y:S02]  /*4bc40*/  IMAD R18, R18, 0x100, R21 ;  /* 0x0000010012127824 */ /* 0x008fe400078e0215 */
[----:B------:R-:W0:Y:S01]  /*4bc50*/  LDSM.16.M88.4 R20, [R29+UR5+0x8080] ;  /* 0x008080051d14783b */ /* 0x000e220008000200 */
[----:B-----5:R-:W-:Y:S02]  /*4bc60*/  IMAD R17, R17, 0x100, R19 ;  /* 0x0000010011117824 */ /* 0x020fe400078e0213 */
[----:B------:R-:W-:Y:S02]  /*4bc70*/  IMAD R19, R26, 0x100, R27 ;  /* 0x000001001a137824 */ /* 0x000fe400078e021b */
[----:B------:R-:W1:Y:S04]  /*4bc80*/  LDSM.16.M88.4 R24, [R29+UR5+0xa080] ;  /* 0x00a080051d18783b */ /* 0x000e680008000200 */
[----:B0-----:R1:W-:Y:S04]  /*4bc90*/  STL.64 [R1+0x180], R20 ;  /* 0x0001801401007387 */ /* 0x0013e80000100a00 */
[----:B------:R-:W-:Y:S01]  /*4bca0*/  STL.64 [R1+0x188], R22 ;  /* 0x0001881601007387 */ /* 0x000fe20000100a00 */
[----:B-1----:R-:W-:-:S02]  /*4bcb0*/  IMAD.MOV.U32 R20, RZ, RZ, R24 ;  /* 0x000000ffff147224 */ /* 0x002fc400078e0018 */
[----:B------:R-:W-:Y:S01]  /*4bcc0*/  IMAD.MOV.U32 R21, RZ, RZ, R25 ;  /* 0x000000ffff157224 */ /* 0x000fe200078e0019 */
[----:B----4-:R-:W-:Y:S01]  /*4bcd0*/  HMMA.16816.F32 R12, R8, R2, R12 ;  /* 0x00000002080c723c */ /* 0x010fe2000000180c */
[----:B------:R-:W0:-:S15]  /*4bce0*/  LDSM.16.M88.4 R8, [R29+UR5+0xc080] ;  /* 0x00c080051d08783b */ /* 0x000e1e0008000200 */
[----:B------:R-:W-:-:S03]  /*4bcf0*/  NOP ;  /* 0x0000000000007918 */ /* 0x000fc60000000000 */
[----:B------:R-:W-:Y:S04]  /*4bd00*/  STL [R1+0x2214], R12 ;  /* 0x0022140c01007387 */ /* 0x000fe80000100800 */
[----:B------:R-:W-:Y:S04]  /*4bd10*/  STL [R1+0x2210], R13 ;  /* 0x0022100d01007387 */ /* 0x000fe80000100800 */
[----:B------:R-:W-:Y:S04]  /*4bd20*/  STL [R1+0x220c], R14 ;  /* 0x00220c0e01007387 */ /* 0x000fe80000100800 */
[----:B------:R-:W-:Y:S04]  /*4bd30*/  STL [R1+0x2208], R15 ;  /* 0x0022080f01007387 */ /* 0x000fe80000100800 */
[----:B------:R1:W-:Y:S04]  /*4bd40*/  STL.64 [R1+0x150], R24 ;  /* 0x0001501801007387 */ /* 0x0003e80000100a00 */
[----:B------:R2:W-:Y:S04]  /*4bd50*/  STL.64 [R1+0x158], R26 ;  /* 0x0001581a01007387 */ /* 0x0005e80000100a00 */
[----:B-1----:R-:W3:Y:S04]  /*4bd60*/  LDL.LU R24, [R1+0x20] ;  /* 0x0000200001187983 */ /* 0x002ee80000300800 */
[----:B------:R-:W3:Y:S04]  /*4bd70*/  LDL.LU R25, [R1+0x24] ;  /* 0x0000240001197983 */ /* 0x000ee80000300800 */
[----:B--2---:R-:W3:Y:S04]  /*4bd80*/  LDL.LU R26, [R1+0x28] ;  /* 0x00002800011a7983 */ /* 0x004ee80000300800 */
[----:B------:R-:W3:Y:S01]  /*4bd90*/  LDL.LU R27, [R1+0x2c] ;  /* 0x00002c00011b7983 */ /* 0x000ee20000300800 */
[----:B0-----:R-:W-:-:S02]  /*4bda0*/  IMAD.MOV.U32 R22, RZ, RZ, R8 ;  /* 0x000000ffff167224 */ /* 0x001fc400078e0008 */
[----:B------:R-:W-:Y:S01]  /*4bdb0*/  IMAD.MOV.U32 R23, RZ, RZ, R9 ;  /* 0x000000ffff177224 */ /* 0x000fe200078e0009 */
[----:B------:R-:W-:Y:S04]  /*4bdc0*/  STL.64 [R1+0x170], R8 ;  /* 0x0001700801007387 */ /* 0x000fe80000100a00 */
[----:B------:R-:W-:Y:S04]  /*4bdd0*/  STL.64 [R1+0x178], R10 ;  /* 0x0001780a01007387 */ /* 0x000fe80000100a00 */
[----:B------:R-:W-:Y:S04]  /*4bde0*/  STL.64 [R1+0x22a8], R22 ;  /* 0x0022a81601007387 */ /* 0x000fe80000100a00 */
[----:B------:R0:W-:Y:S04]  /*4bdf0*/  STL.64 [R1+0x22a0], R20 ;  /* 0x0022a01401007387 */ /* 0x0001e80000100a00 */
[----:B0-----:R-:W2:Y:S04]  /*4be00*/  LDL.LU R20, [R1+0x90] ;  /* 0x0000900001147983 */ /* 0x001ea80000300800 */
[----:B------:R-:W2:Y:S04]  /*4be10*/  LDL.LU R21, [R1+0x94] ;  /* 0x0000940001157983 */ /* 0x000ea80000300800 */
[----:B------:R-:W4:Y:S04]  /*4be20*/  LDL.LU R22, [R1+0x98] ;  /* 0x0000980001167983 */ /* 0x000f280000300800 */
[----:B------:R-:W4:Y:S04]  /*4be30*/  LDL.LU R23, [R1+0x9c] ;  /* 0x00009c0001177983 */ /* 0x000f280000300800 */
[----:B------:R-:W5:Y:S04]  /*4be40*/  LDL R8, [R1+0x190] ;  /* 0x0001900001087983 */ /* 0x000f680000100800 */
[----:B----4-:R-:W-:Y:S04]  /*4be50*/  STL.64 [R1+0x22b8], R22 ;  /* 0x0022b81601007387 */ /* 0x010fe80000100a00 */
[----:B--2---:R0:W-:Y:S04]  /*4be60*/  STL.64 [R1+0x22b0], R20 ;  /* 0x0022b01401007387 */ /* 0x0041e80000100a00 */
[----:B0-----:R-:W2:Y:S04]  /*4be70*/  LDL.LU R20, [R1+0x60] ;  /* 0x0000600001147983 */ /* 0x001ea80000300800 */
[----:B------:R-:W2:Y:S04]  /*4be80*/  LDL.LU R21, [R1+0x64] ;  /* 0x0000640001157983 */ /* 0x000ea80000300800 */
[----:B------:R-:W4:Y:S04]  /*4be90*/  LDL.LU R22, [R1+0x68] ;  /* 0x0000680001167983 */ /* 0x000f280000300800 */
[----:B------:R-:W4:Y:S04]  /*4bea0*/  LDL.LU R23, [R1+0x6c] ;  /* 0x00006c0001177983 */ /* 0x000f280000300800 */
[----:B----4-:R-:W-:Y:S04]  /*4beb0*/  STL.64 [R1+0x22c8], R22 ;  /* 0x0022c81601007387 */ /* 0x010fe80000100a00 */
[----:B--2---:R0:W-:Y:S04]  /*4bec0*/  STL.64 [R1+0x22c0], R20 ;  /* 0x0022c01401007387 */ /* 0x0041e80000100a00 */
[----:B0-----:R-:W2:Y:S04]  /*4bed0*/  LDL.LU R20, [R1+0x40] ;  /* 0x0000400001147983 */ /* 0x001ea80000300800 */
[----:B------:R-:W2:Y:S04]  /*4bee0*/  LDL.LU R21, [R1+0x44] ;  /* 0x0000440001157983 */ /* 0x000ea80000300800 */
[----:B------:R-:W4:Y:S04]  /*4bef0*/  LDL.LU R22, [R1+0x48] ;  /* 0x0000480001167983 */ /* 0x000f280000300800 */
[----:B------:R-:W4:Y:S01]  /*4bf00*/  LDL.LU R23, [R1+0x4c] ;  /* 0x00004c0001177983 */ /* 0x000f220000300800 */
[----:B------:R-:W-:-:S02]  /*4bf10*/  F2FP.F16.E4M3.UNPACK_B R16, R16 ;  /* 0x00000010ff10723e */ /* 0x000fc400020006ff */
[----:B------:R-:W-:Y:S02]  /*4bf20*/  F2FP.F16.E4M3.UNPACK_B R18, R18 ;  /* 0x00000012ff12723e */ /* 0x000fe400020006ff */
[----:B------:R-:W-:Y:S02]  /*4bf30*/  F2FP.F16.E4M3.UNPACK_B R17, R17 ;  /* 0x00000011ff11723e */ /* 0x000fe400020006ff */
[----:B------:R-:W-:Y:S02]  /*4bf40*/  F2FP.F16.E4M3.UNPACK_B R19, R19 ;  /* 0x00000013ff13723e */ /* 0x000fe400020006ff */
[----:B------:R-:W-:Y:S02]  /*4bf50*/  F2FP.F16.E4M3.UNPACK_B R2, R28 ;  /* 0x0000001cff02723e */ /* 0x000fe400020006ff */
[----:B------:R-:W-:Y:S02]  /*4bf60*/  F2FP.F16.E4M3.UNPACK_B R3, R4 ;  /* 0x00000004ff03723e */ /* 0x000fe400020006ff */
[----:B------:R-:W-:Y:S01]  /*4bf70*/  F2FP.F16.E4M3.UNPACK_B R4, R0 ;  /* 0x00000000ff04723e */ /* 0x000fe200020006ff */
[----:B----4-:R-:W-:Y:S04]  /*4bf80*/  STL.64 [R1+0x22d8], R22 ;  /* 0x0022d81601007387 */ /* 0x010fe80000100a00 */
[----:B--2---:R3:W-:Y:S04]  /*4bf90*/  STL.64 [R1+0x22d0], R20 ;  /* 0x0022d01401007387 */ /* 0x0047e80000100a00 */
[----:B------:R-:W2:Y:S04]  /*4bfa0*/  LDL R9, [R1+0x194] ;  /* 0x0001940001097983 */ /* 0x000ea80000100800 */
[----:B------:R-:W4:Y:S04]  /*4bfb0*/  LDL R10, [R1+0x180] ;  /* 0x00018000010a7983 */ /* 0x000f280000100800 */
[----:B------:R-:W2:Y:S01]  /*4bfc0*/  LDL R11, [R1+0x184] ;  /* 0x00018400010b7983 */ /* 0x000ea20000100800 */
[----:B---3--:R-:W-:-:S15]  /*4bfd0*/  HMMA.16816.F32 R20, R16, R2, R24 ;  /* 0x000000021014723c */ /* 0x008fde0000001818 */
[----:B------:R-:W-:-:S04]  /*4bfe0*/  NOP ;  /* 0x0000000000007918 */ /* 0x000fc80000000000 */
[----:B------:R-:W-:Y:S04]  /*4bff0*/  STL.64 [R1+0x28], R22 ;  /* 0x0000281601007387 */ /* 0x000fe80000100a00 */
[----:B------:R-:W3:Y:S04]  /*4c000*/  LDL.LU R28, [R1+0x1dcc] ;  /* 0x001dcc00011c7983 */ /* 0x000ee80000300800 */
[----:B------:R-:W3:Y:S04]  /*4c010*/  LDL.LU R0, [R1+0x1dc8] ;  /* 0x001dc80001007983 */ /* 0x000ee80000300800 */
[----:B------:R-:W2:Y:S04]  /*4c020*/  LDL.LU R27, [R1+0x1ddc] ;  /* 0x001ddc00011b7983 */ /* 0x000ea80000300800 */
[----:B------:R-:W2:Y:S01]  /*4c030*/  LDL.LU R26, [R1+0x1dd8] ;  /* 0x001dd800011a7983 */ /* 0x000ea20000300800 */
[----:B------:R-:W-:-:S02]  /*4c040*/  IMAD.MOV.U32 R12, RZ, RZ, R20 ;  /* 0x000000ffff0c7224 */ /* 0x000fc400078e0014 */
[----:B------:R-:W-:Y:S02]  /*4c050*/  IMAD.MOV.U32 R13, RZ, RZ, R21 ;  /* 0x000000ffff0d7224 */ /* 0x000fe400078e0015 */
[----:B------:R-:W0:Y:S02]  /*4c060*/  LDSM.16.M88.4 R20, [R29+UR5+0xe080] ;  /* 0x00e080051d14783b */ /* 0x000e240008000200 */
[----:B0-----:R-:W-:Y:S02]  /*4c070*/  IMAD.MOV.U32 R29, RZ, RZ, R22 ;  /* 0x000000ffff1d7224 */ /* 0x001fe400078e0016 */
[----:B------:R-:W-:Y:S02]  /*4c080*/  IMAD.MOV.U32 R15, RZ, RZ, R20 ;  /* 0x000000ffff0f7224 */ /* 0x000fe400078e0014 */
[----:B------:R-:W-:Y:S01]  /*4c090*/  IMAD.MOV.U32 R14, RZ, RZ, R21 ;  /* 0x000000ffff0e7224 */ /* 0x000fe200078e0015 */
[----:B--2---:R0:W-:Y:S04]  /*4c0a0*/  STL.64 [R1+0x2298], R26 ;  /* 0x0022981a01007387 */ /* 0x0041e80000100a00 */
[----:B------:R-:W2:Y:S04]  /*4c0b0*/  LDL.LU R24, [R1+0xb0] ;  /* 0x0000b00001187983 */ /* 0x000ea80000300800 */
[----:B------:R-:W2:Y:S04]  /*4c0c0*/  LDL.LU R25, [R1+0xb4] ;  /* 0x0000b40001197983 */ /* 0x000ea80000300800 */
[----:B0-----:R-:W2:Y:S04]  /*4c0d0*/  LDL.LU R26, [R1+0xb8] ;  /* 0x0000b800011a7983 */ /* 0x001ea80000300800 */
[----:B------:R-:W2:Y:S04]  /*4c0e0*/  LDL.LU R27, [R1+0xbc] ;  /* 0x0000bc00011b7983 */ /* 0x000ea80000300800 */
[----:B------:R-:W-:Y:S04]  /*4c0f0*/  STL.64 [R1+0x160], R20 ;  /* 0x0001601401007387 */ /* 0x000fe80000100a00 */
[----:B------:R0:W-:Y:S04]  /*4c100*/  STL [R1+0x16c], R23 ;  /* 0x00016c1701007387 */ /* 0x0001e80000100800 */
[----:B0-----:R-:W2:Y:S04]  /*4c110*/  LDL.LU.64 R22, [R1+0x22d8] ;  /* 0x0022d80001167983 */ /* 0x001ea80000300a00 */
[----:B------:R-:W2:Y:S01]  /*4c120*/  LDL.LU.64 R20, [R1+0x22d0] ;  /* 0x0022d00001147983 */ /* 0x000ea20000300a00 */
[----:B------:R-:W-:-:S03]  /*4c130*/  F2FP.F16.E4M3.UNPACK_B R5, R5 ;  /* 0x00000005ff05723e */ /* 0x000fc600020006ff */
[----:B------:R-:W-:Y:S04]  /*4c140*/  STL [R1+0x2108], R29 ;  /* 0x0021081d01007387 */ /* 0x000fe80000100800 */
[----:B--2---:R-:W-:-:S15]  /*4c150*/  HMMA.16816.F32 R20, R16, R4, R20 ;  /* 0x000000041014723c */ /* 0x004fde0000001814 */
[----:B------:R-:W-:-:S04]  /*4c160*/  NOP ;  /* 0x0000000000007918 */ /* 0x000fc80000000000 */
        /* <DEDUP_REMOVED lines=8> */
[----:B------:R-:W-:Y:S04]  /*4c1f0*/  STL.64 [R1+0x60], R20 ;  /* 0x0000601401007387 */ /* 0x000fe80000100a00 */
[----:B------:R0:W-:Y:S04]  /*4c200*/  STL.64 [R1+0x68], R22 ;  /* 0x0000681601007387 */ /* 0x0001e80000100a00 */
[----:B0-----:R-:W2:Y:S04]  /*4c210*/  LDL.LU.64 R22, [R1+0x22b8] ;  /* 0x0022b80001167983 */ /* 0x001ea80000300a00 */
[----:B------:R-:W2:Y:S01]  /*4c220*/  LDL.LU.64 R20, [R1+0x22b0] ;  /* 0x0022b00001147983 */ /* 0x000ea20000300a00 */
[----:B-----5:R-:W-:-:S02]  /*4c230*/  F2FP.F16.E4M3.UNPACK_B R8, R8 ;  /* 0x00000008ff08723e */ /* 0x020fc400020006ff */
[----:B------:R-:W-:Y:S02]  /*4c240*/  F2FP.F16.E4M3.UNPACK_B R9, R9 ;  /* 0x00000009ff09723e */ /* 0x000fe400020006ff */
[----:B----4-:R-:W-:Y:S02]  /*4c250*/  F2FP.F16.E4M3.UNPACK_B R10, R10 ;  /* 0x0000000aff0a723e */ /* 0x010fe400020006ff */
[----:B------:R-:W-:-:S07]  /*4c260*/  F2FP.F16.E4M3.UNPACK_B R11, R11 ;  /* 0x0000000bff0b723e */ /* 0x000fce00020006ff */
[C---:B------:R-:W-:Y:S01]  /*4c270*/  HMMA.16816.F32 R24, R16.reuse, R10, R24 ;  /* 0x0000000a1018723c */ /* 0x040fe20000001818 */
        /* <DEDUP_REMOVED lines=11> */
[----:B------:R-:W5:Y:S04]  /*4c330*/  LDL.LU.64 R20, [R1+0x22a0] ;  /* 0x0022a00001147983 */ /* 0x000f680000300a00 */
[----:B------:R-:W-:Y:S04]  /*4c340*/  STL.64 [R1+0xb0], R24 ;  /* 0x0000b01801007387 */ /* 0x000fe80000100a00 */
[----:B------:R0:W-:Y:S04]  /*4c350*/  STL.64 [R1+0xb8], R26 ;  /* 0x0000b81a01007387 */ /* 0x0001e80000100a00 */
[----:B0-----:R-:W4:Y:S04]  /*4c360*/  LDL.LU.64 R26, [R1+0x2298] ;  /* 0x00229800011a7983 */ /* 0x001f280000300a00 */
[----:B------:R-:W-:Y:S04]  /*4c370*/  STL.64 [R1+0x2260], R10 ;  /* 0x0022600a01007387 */ /* 0x000fe80000100a00 */
[----:B------:R0:W-:Y:S04]  /*4c380*/  STL.64 [R1+0x2258], R8 ;  /* 0x0022580801007387 */ /* 0x0001e80000100a00 */
[----:B0-----:R-:W4:Y:S04]  /*4c390*/  LDL.LU R8, [R1+0xe0] ;  /* 0x0000e00001087983 */ /* 0x001f280000300800 */
[----:B------:R-:W4:Y:S04]  /*4c3a0*/  LDL.LU R9, [R1+0xe4] ;  /* 0x0000e40001097983 */ /* 0x000f280000300800 */
[----:B------:R-:W4:Y:S04]  /*4c3b0*/  LDL.LU R10, [R1+0xe8] ;  /* 0x0000e800010a7983 */ /* 0x000f280000300800 */
[----:B------:R-:W4:Y:S01]  /*4c3c0*/  LDL.LU R11, [R1+0xec] ;  /* 0x0000ec00010b7983 */ /* 0x000f220000300800 */
[----:B------:R-:W-:-:S02]  /*4c3d0*/  F2FP.F16.E4M3.UNPACK_B R24, R15 ;  /* 0x0000000fff18723e */ /* 0x000fc400020006ff */
[----:B------:R-:W-:Y:S01]  /*4c3e0*/  F2FP.F16.E4M3.UNPACK_B R25, R14 ;  /* 0x0000000eff19723e */ /* 0x000fe200020006ff */
[----:B---3--:R-:W-:Y:S01]  /*4c3f0*/  IMAD R0, R0, 0x100, R28 ;  /* 0x0000010000007824 */ /* 0x008fe200078e021c */
[----:B-----5:R-:W-:Y:S02]  /*4c400*/  F2FP.F16.E4M3.UNPACK_B R20, R20 ;  /* 0x00000014ff14723e */ /* 0x020fe400020006ff */
[----:B------:R-:W-:Y:S02]  /*4c410*/  F2FP.F16.E4M3.UNPACK_B R21, R21 ;  /* 0x00000015ff15723e */ /* 0x000fe400020006ff */
[----:B--2---:R-:W-:Y:S02]  /*4c420*/  F2FP.F16.E4M3.UNPACK_B R22, R22 ;  /* 0x00000016ff16723e */ /* 0x004fe400020006ff */
[----:B------:R-:W-:-:S07]  /*4c430*/  F2FP.F16.E4M3.UNPACK_B R23, R23 ;  /* 0x00000017ff17723e */ /* 0x000fce00020006ff */
[C---:B----4-:R-:W-:Y:S08]  /*4c440*/  HMMA.16816.F32 R4, R16.reuse, R22, R4 ;  /* 0x000000161004723c */ /* 0x050ff00000001804 */
[----:B------:R-:W-:Y:S01]  /*4c450*/  HMMA.16816.F32 R8, R16, R20, R8 ;  /* 0x000000141008723c */ /* 0x000fe20000001808 */
[----:B------:R-:W-:-:S15]  /*4c460*/  IMAD R26, R26, 0x100, R27 ;  /* 0x000001001a1a7824 */ /* 0x000fde00078e021b */
[----:B------:R-:W-:-:S03]  /*4c470*/  NOP ;  /* 0x0000000000007918 */ /* 0x000fc60000000000 */
[----:B------:R0:W-:Y:S04]  /*4c480*/  STL.64 [R1+0xf0], R8 ;  /* 0x0000f00801007387 */ /* 0x0001e80000100a00 */
[----:B------:R1:W-:Y:S04]  /*4c490*/  STL.64 [R1+0xf8], R10 ;  /* 0x0000f80a01007387 */ /* 0x0003e80000100a00 */
[----:B------:R-:W-:Y:S04]  /*4c4a0*/  STL.64 [R1+0x100], R4 ;  /* 0x0001000401007387 */ /* 0x000fe80000100a00 */
[----:B------:R-:W-:Y:S04]  /*4c4b0*/  STL [R1+0x108], R6 ;  /* 0x0001080601007387 */ /* 0x000fe80000100800 */
[----:B------:R-:W-:Y:S04]  /*4c4c0*/  STL.64 [R1+0x2240], R22 ;  /* 0x0022401601007387 */ /* 0x000fe80000100a00 */
[----:B------:R-:W-:Y:S04]  /*4c4d0*/  STL.64 [R1+0x2238], R20 ;  /* 0x0022381401007387 */ /* 0x000fe80000100a00 */
[----:B------:R-:W2:Y:S04]  /*4c4e0*/  LDL.LU R15, [R1+0x1dd4] ;  /* 0x001dd400010f7983 */ /* 0x000ea80000300800 */
[----:B------:R-:W2:Y:S04]  /*4c4f0*/  LDL.LU R27, [R1+0x1dd0] ;  /* 0x001dd000011b7983 */ /* 0x000ea80000300800 */
[----:B------:R-:W3:Y:S04]  /*4c500*/  LDL.LU R14, [R1+0x1de4] ;  /* 0x001de400010e7983 */ /* 0x000ee80000300800 */
[----:B------:R-:W3:Y:S04]  /*4c510*/  LDL.LU R28, [R1+0x1de0] ;  /* 0x001de000011c7983 */ /* 0x000ee80000300800 */
[----:B0-----:R-:W4:Y:S04]  /*4c520*/  LDL.LU R8, [R1+0x80] ;  /* 0x0000800001087983 */ /* 0x001f280000300800 */
[----:B------:R-:W4:Y:S04]  /*4c530*/  LDL.LU R9, [R1+0x84] ;  /* 0x0000840001097983 */ /* 0x000f280000300800 */
[----:B-1----:R-:W5:Y:S04]  /*4c540*/  LDL.LU R10, [R1+0x88] ;  /* 0x00008800010a7983 */ /* 0x002f680000300800 */
[----:B------:R-:W5:Y:S04]  /*4c550*/  LDL.LU R11, [R1+0x8c] ;  /* 0x00008c00010b7983 */ /* 0x000f680000300800 */
[----:B-----5:R-:W-:Y:S04]  /*4c560*/  STL.64 [R1+0x2270], R10 ;  /* 0x0022700a01007387 */ /* 0x020fe80000100a00 */
[----:B----4-:R0:W-:Y:S04]  /*4c570*/  STL.64 [R1+0x2268], R8 ;  /* 0x0022680801007387 */ /* 0x0101e80000100a00 */
[----:B0-----:R-:W4:Y:S04]  /*4c580*/  LDL.LU R8, [R1+0xa0] ;  /* 0x0000a00001087983 */ /* 0x001f280000300800 */
[----:B------:R-:W4:Y:S04]  /*4c590*/  LDL.LU R9, [R1+0xa4] ;  /* 0x0000a40001097983 */ /* 0x000f280000300800 */
[----:B------:R-:W5:Y:S04]  /*4c5a0*/  LDL.LU R10, [R1+0xa8] ;  /* 0x0000a800010a7983 */ /* 0x000f680000300800 */
[----:B------:R-:W5:Y:S01]  /*4c5b0*/  LDL.LU R11, [R1+0xac] ;  /* 0x0000ac00010b7983 */ /* 0x000f620000300800 */
[----:B------:R-:W-:-:S03]  /*4c5c0*/  IMAD.MOV.U32 R29, RZ, RZ, R7 ;  /* 0x000000ffff1d7224 */ /* 0x000fc600078e0007 */
[----:B-----5:R-:W-:Y:S04]  /*4c5d0*/  STL.64 [R1+0x2290], R10 ;  /* 0x0022900a01007387 */ /* 0x020fe80000100a00 */
[----:B----4-:R0:W-:Y:S04]  /*4c5e0*/  STL.64 [R1+0x2288], R8 ;  /* 0x0022880801007387 */ /* 0x0101e80000100a00 */
[----:B0-----:R-:W4:Y:S04]  /*4c5f0*/  LDL.LU R8, [R1+0xd0] ;  /* 0x0000d00001087983 */ /* 0x001f280000300800 */
[----:B------:R-:W4:Y:S04]  /*4c600*/  LDL.LU R9, [R1+0xd4] ;  /* 0x0000d40001097983 */ /* 0x000f280000300800 */
[----:B------:R-:W4:Y:S04]  /*4c610*/  LDL.LU R10, [R1+0xd8] ;  /* 0x0000d800010a7983 */ /* 0x000f280000300800 */
[----:B------:R-:W4:Y:S04]  /*4c620*/  LDL.LU R11, [R1+0xdc] ;  /* 0x0000dc00010b7983 */ /* 0x000f280000300800 */
[----:B------:R-:W5:Y:S04]  /*4c630*/  LDL.LU R4, [R1+0xc0] ;  /* 0x0000c00001047983 */ /* 0x000f680000300800 */
[----:B------:R-:W5:Y:S04]  /*4c640*/  LDL.LU R5, [R1+0xc4] ;  /* 0x0000c40001057983 */ /* 0x000f680000300800 */
[----:B------:R-:W5:Y:S04]  /*4c650*/  LDL.LU R6, [R1+0xc8] ;  /* 0x0000c80001067983 */ /* 0x000f680000300800 */
[----:B------:R-:W5:Y:S04]  /*4c660*/  LDL.LU R7, [R1+0xcc] ;  /* 0x0000cc0001077983 */ /* 0x000f680000300800 */
[----:B------:R-:W4:Y:S04]  /*4c670*/  LDL.LU R20, [R1+0x30] ;  /* 0x0000300001147983 */ /* 0x000f280000300800 */
[----:B------:R-:W4:Y:S04]  /*4c680*/  LDL.LU R21, [R1+0x34] ;  /* 0x0000340001157983 */ /* 0x000f280000300800 */
[----:B------:R-:W4:Y:S04]  /*4c690*/  LDL.LU R22, [R1+0x38] ;  /* 0x0000380001167983 */ /* 0x000f280000300800 */
[----:B------:R-:W4:Y:S01]  /*4c6a0*/  LDL.LU R23, [R1+0x3c] ;  /* 0x00003c0001177983 */ /* 0x000f220000300800 */
[----:B---3--:R-:W-:-:S02]  /*4c6b0*/  IMAD R28, R28, 0x100, R14 ;  /* 0x000001001c1c7824 */ /* 0x008fc400078e020e */
[----:B--2---:R-:W-:Y:S01]  /*4c6c0*/  IMAD R27, R27, 0x100, R15 ;  /* 0x000001001b1b7824 */ /* 0x004fe200078e020f */
[----:B----4-:R-:W-:Y:S04]  /*4c6d0*/  STL.64 [R1+0x2250], R22 ;  /* 0x0022501601007387 */ /* 0x010fe80000100a00 */
[----:B------:R0:W-:Y:S04]  /*4c6e0*/  STL.64 [R1+0x2248], R20 ;  /* 0x0022481401007387 */ /* 0x0001e80000100a00 */
[----:B0-----:R-:W2:Y:S04]  /*4c6f0*/  LDL.LU R20, [R1+0x70] ;  /* 0x0000700001147983 */ /* 0x001ea80000300800 */
[----:B------:R-:W2:Y:S04]  /*4c700*/  LDL.LU R21, [R1+0x74] ;  /* 0x0000740001157983 */ /* 0x000ea80000300800 */
[----:B------:R-:W2:Y:S04]  /*4c710*/  LDL.LU R22, [R1+0x78] ;  /* 0x0000780001167983 */ /* 0x000ea80000300800 */
[----:B------:R-:W2:Y:S04]  /*4c720*/  LDL.LU R23, [R1+0x7c] ;  /* 0x00007c0001177983 */ /* 0x000ea80000300800 */
[----:B------:R-:W3:Y:S04]  /*4c730*/  LDL.LU R14, [R1+0x1dec] ;  /* 0x001dec00010e7983 */ /* 0x000ee80000300800 */
[----:B------:R-:W3:Y:S01]  /*4c740*/  LDL.LU R15, [R1+0x1dfc] ;  /* 0x001dfc00010f7983 */ /* 0x000ee20000300800 */
[----:B------:R-:W-:Y:S03]  /*4c750*/  HMMA.16816.F32 R16, R16, R24, R8 ;  /* 0x000000181010723c */ /* 0x000fe60000001808 */
[----:B---3--:R-:W-:Y:S04]  /*4c760*/  STL.64 [R1+0x2220], R14 ;  /* 0x0022200e01007387 */ /* 0x008fe80000100a00 */
[----:B------:R0:W-:Y:S04]  /*4c770*/  STL.64 [R1+0x2218], R12 ;  /* 0x0022180c01007387 */ /* 0x0001e80000100a00 */
[----:B0-----:R-:W3:Y:S04]  /*4c780*/  LDL.LU R12, [R1] ;  /* 0x00000000010c7983 */ /* 0x001ee80000300800 */
[----:B------:R-:W3:Y:S04]  /*4c790*/  LDL.LU R13, [R1+0x4] ;  /* 0x00000400010d7983 */ /* 0x000ee80000300800 */
[----:B------:R-:W4:Y:S04]  /*4c7a0*/  LDL.LU R14, [R1+0x8] ;  /* 0x00000800010e7983 */ /* 0x000f280000300800 */
[----:B------:R-:W4:Y:S04]  /*4c7b0*/  LDL.LU R15, [R1+0xc] ;  /* 0x00000c00010f7983 */ /* 0x000f280000300800 */
[----:B----4-:R-:W-:Y:S04]  /*4c7c0*/  STL.64 [R1+0x2230], R14 ;  /* 0x0022300e01007387 */ /* 0x010fe80000100a00 */
[----:B---3--:R0:W-:Y:S04]  /*4c7d0*/  STL.64 [R1+0x2228], R12 ;  /* 0x0022280c01007387 */ /* 0x0081e80000100a00 */
[----:B0-----:R-:W3:Y:S04]  /*4c7e0*/  LDL.LU R12, [R1+0x10] ;  /* 0x00001000010c7983 */ /* 0x001ee80000300800 */
[----:B------:R-:W3:Y:S04]  /*4c7f0*/  LDL.LU R13, [R1+0x14] ;  /* 0x00001400010d7983 */ /* 0x000ee80000300800 */
[----:B------:R-:W3:Y:S04]  /*4c800*/  LDL.LU R14, [R1+0x18] ;  /* 0x00001800010e7983 */ /* 0x000ee80000300800 */
[----:B------:R-:W3:Y:S04]  /*4c810*/  LDL.LU R15, [R1+0x1c] ;  /* 0x00001c00010f7983 */ /* 0x000ee80000300800 */
[----:B------:R-:W4:Y:S04]  /*4c820*/  LDL.LU.64 R10, [R1+0x2290] ;  /* 0x00229000010a7983 */ /* 0x000f280000300a00 */
[----:B------:R-:W4:Y:S04]  /*4c830*/  LDL.LU.64 R8, [R1+0x2288] ;  /* 0x0022880001087983 */ /* 0x000f280000300a00 */
[----:B------:R0:W-:Y:S04]  /*4c840*/  STL.64 [R1+0xe0], R16 ;  /* 0x0000e01001007387 */ /* 0x0001e80000100a00 */
[----:B------:R1:W-:Y:S01]  /*4c850*/  STL.64 [R1+0xe8], R18 ;  /* 0x0000e81201007387 */ /* 0x0003e20000100a00 */
[----:B0-----:R-:W-:-:S02]  /*4c860*/  F2FP.F16.E4M3.UNPACK_B R16, R0 ;  /* 0x00000000ff10723e */ /* 0x001fc400020006ff */
[----:B-1----:R-:W-:Y:S02]  /*4c870*/  F2FP.F16.E4M3.UNPACK_B R18, R26 ;  /* 0x0000001aff12723e */ /* 0x002fe400020006ff */
[----:B------:R-:W-:Y:S02]  /*4c880*/  F2FP.F16.E4M3.UNPACK_B R17, R27 ;  /* 0x0000001bff11723e */ /* 0x000fe400020006ff */
[----:B------:R-:W-:-:S07]  /*4c890*/  F2FP.F16.E4M3.UNPACK_B R19, R28 ;  /* 0x0000001cff13723e */ /* 0x000fce00020006ff */
[----:B-----5:R-:W-:-:S15]  /*4c8a0*/  HMMA.16816.F32 R4, R16, R2, R4 ;  /* 0x000000021004723c */ /* 0x020fde0000001804 */
[----:B------:R-:W-:-:S04]  /*4c8b0*/  NOP ;  /* 0x0000000000007918 */ /* 0x000fc80000000000 */
[----:B------:R-:W-:Y:S04]  /*4c8c0*/  STL.64 [R1+0xd0], R4 ;  /* 0x0000d00401007387 */ /* 0x000fe80000100a00 */
[----:B------:R0:W-:Y:S04]  /*4c8d0*/  STL.64 [R1+0xd8], R6 ;  /* 0x0000d80601007387 */ /* 0x0001e80000100a00 */
[----:B0-----:R-:W5:Y:S04]  /*4c8e0*/  LDL.LU.64 R6, [R1+0x2280] ;  /* 0x0022800001067983 */ /* 0x001f680000300a00 */
[----:B------:R-:W4:Y:S02]  /*4c8f0*/  LDL.LU.64 R4, [R1+0x2278] ;  /* 0x0022780001047983 */ /* 0x000f240000300a00 */
[----:B----4-:R-:W-:-:S15]  /*4c900*/  HMMA.16816.F32 R8, R16, R4, R8 ;  /* 0x000000041008723c */ /* 0x010fde0000001808 */
[----:B------:R-:W-:-:S04]  /*4c910*/  NOP ;  /* 0x0000000000007918 */ /* 0x000fc80000000000 */
[----:B------:R-:W-:Y:S04]  /*4c920*/  STL.64 [R1+0xc0], R8 ;  /* 0x0000c00801007387 */ /* 0x000fe80000100a00 */
[----:B------:R0:W-:Y:S04]  /*4c930*/  STL.64 [R1+0xc8], R10 ;  /* 0x0000c80a01007387 */ /* 0x0001e80000100a00 */
[----:B0-----:R-:W5:Y:S04]  /*4c940*/  LDL.LU.64 R10, [R1+0x2270] ;  /* 0x00227000010a7983 */ /* 0x001f680000300a00 */
[----:B------:R-:W5:Y:S02]  /*4c950*/  LDL.LU.64 R8, [R1+0x2268] ;  /* 0x0022680001087983 */ /* 0x000f640000300a00 */
[----:B-----5:R-:W-:Y:S02]  /*4c960*/  HMMA.16816.F32 R4, R16, R6, R8 ;  /* 0x000000061004723c */ /* 0x020fe40000001808 */
[----:B------:R-:W4:Y:S04]  /*4c970*/  LDL.LU.64 R10, [R1+0x2260] ;  /* 0x00226000010a7983 */ /* 0x000f280000300a00 */
[----:B------:R-:W2:-:S13]  /*4c980*/  LDL.LU.64 R8, [R1+0x2258] ;  /* 0x0022580001087983 */ /* 0x000e9a0000300a00 */
[----:B------:R-:W-:Y:S04]  /*4c990*/  STL.64 [R1+0xa0], R4 ;  /* 0x0000a00401007387 */ /* 0x000fe80000100a00 */
[----:B------:R0:W-:Y:S04]  /*4c9a0*/  STL.64 [R1+0xa8], R6 ;  /* 0x0000a80601007387 */ /* 0x0001e80000100a00 */
[----:B0-----:R-:W5:Y:S04]  /*4c9b0*/  LDL.LU R6, [R1+0x1e04] ;  /* 0x001e040001067983 */ /* 0x001f680000300800 */
[----:B------:R-:W5:Y:S04]  /*4c9c0*/  LDL.LU R7, [R1+0x1e00] ;  /* 0x001e000001077983 */ /* 0x000f680000300800 */
        /* <DEDUP_REMOVED lines=15> */
[----:B------:R-:W2:Y:S04]  /*4cac0*/  LDL.LU R10, [R1+0x1df8] ;  /* 0x001df800010a7983 */ /* 0x000ea80000300800 */
[----:B------:R-:W2:Y:S04]  /*4cad0*/  LDL.LU R11, [R1+0x1df4] ;  /* 0x001df400010b7983 */ /* 0x000ea80000300800 */
[----:B------:R-:W2:Y:S04]  /*4cae0*/  LDL.LU R4, [R1+0x1c0] ;  /* 0x0001c00001047983 */ /* 0x000ea80000300800 */
[----:B------:R-:W2:Y:S04]  /*4caf0*/  LDL.LU R5, [R1+0x1c4] ;  /* 0x0001c40001057983 */ /* 0x000ea80000300800 */
[----:B------:R-:W2:Y:S01]  /*4cb00*/  LDL.LU R28, [R1+0x1b0] ;  /* 0x0001b000011c7983 */ /* 0x000ea20000300800 */
[----:B---3--:R-:W-:-:S15]  /*4cb10*/  HMMA.16816.F32 R12, R16, R20, R12 ;  /* 0x00000014100c723c */ /* 0x008fde000000180c */
        /* <DEDUP_REMOVED lines=8> */
[----:B------:R-:W2:Y:S04]  /*4cba0*/  LDL.LU.64 R14, [R1+0x2220] ;  /* 0x00222000010e7983 */ /* 0x000ea80000300a00 */
[----:B------:R-:W3:-:S13]  /*4cbb0*/  LDL.LU.64 R12, [R1+0x2218] ;  /* 0x00221800010c7983 */ /* 0x000eda0000300a00 */
[----:B------:R3:W-:Y:S04]  /*4cbc0*/  STL.64 [R1], R20 ;  /* 0x0000001401007387 */ /* 0x0007e80000100a00 */
[----:B------:R0:W-:Y:S01]  /*4cbd0*/  STL.64 [R1+0x8], R22 ;  /* 0x0000081601007387 */ /* 0x0001e20000100a00 */
[----:B---3--:R-:W-:Y:S02]  /*4cbe0*/  IMAD.MOV.U32 R20, RZ, RZ, R12 ;  /* 0x000000ffff147224 */ /* 0x008fe400078e000c */
[----:B------:R-:W-:Y:S01]  /*4cbf0*/  IMAD.MOV.U32 R21, RZ, RZ, R13 ;  /* 0x000000ffff157224 */ /* 0x000fe200078e000d */
[----:B------:R-:W3:Y:S04]  /*4cc00*/  LDL.LU R12, [R1+0x2214] ;  /* 0x00221400010c7983 */ /* 0x000ee80000300800 */
[----:B------:R-:W3:Y:S04]  /*4cc10*/  LDL.LU R13, [R1+0x2210] ;  /* 0x00221000010d7983 */ /* 0x000ee80000300800 */
[----:B0-----:R-:W4:Y:S04]  /*4cc20*/  LDL.LU R22, [R1+0x28] ;  /* 0x0000280001167983 */ /* 0x001f280000300800 */
[----:B------:R-:W4:Y:S01]  /*4cc30*/  LDL.LU R23, [R1+0x2c] ;  /* 0x00002c0001177983 */ /* 0x000f220000300800 */
[----:B--2---:R-:W-:-:S02]  /*4cc40*/  IMAD R8, R8, 0x100, R14 ;  /* 0x0000010008087824 */ /* 0x004fc400078e020e */
[----:B------:R-:W-:Y:S01]  /*4cc50*/  IMAD R10, R10, 0x100, R15 ;  /* 0x000001000a0a7824 */ /* 0x000fe200078e020f */
[----:B------:R-:W3:Y:S04]  /*4cc60*/  LDL.LU R14, [R1+0x220c] ;  /* 0x00220c00010e7983 */ /* 0x000ee80000300800 */
[----:B------:R-:W3:Y:S01]  /*4cc70*/  LDL.LU R15, [R1+0x2208] ;  /* 0x00220800010f7983 */ /* 0x000ee20000300800 */
[----:B------:R-:W-:Y:S02]  /*4cc80*/  IMAD R9, R9, 0x100, R11 ;  /* 0x0000010009097824 */ /* 0x000fe400078e020b */
[----:B-----5:R-:W-:Y:S01]  /*4cc90*/  IMAD R11, R7, 0x100, R6 ;  /* 0x00000100070b7824 */ /* 0x020fe200078e0206 */
[----:B------:R-:W-:Y:S02]  /*4cca0*/  F2FP.F16.E4M3.UNPACK_B R8, R8 ;  /* 0x00000008ff08723e */ /* 0x000fe400020006ff */
[----:B------:R-:W-:-:S02]  /*4ccb0*/  F2FP.F16.E4M3.UNPACK_B R10, R10 ;  /* 0x0000000aff0a723e */ /* 0x000fc400020006ff */
[----:B------:R-:W-:Y:S02]  /*4ccc0*/  F2FP.F16.E4M3.UNPACK_B R4, R4.H1 ;  /* 0x00000004ff04723e */ /* 0x000fe400030006ff */
[----:B------:R-:W-:Y:S02]  /*4ccd0*/  F2FP.F16.E4M3.UNPACK_B R9, R9 ;  /* 0x00000009ff09723e */ /* 0x000fe400020006ff */
[----:B------:R-:W-:Y:S02]  /*4cce0*/  F2FP.F16.E4M3.UNPACK_B R11, R11 ;  /* 0x0000000bff0b723e */ /* 0x000fe400020006ff */
[----:B------:R-:W-:Y:S01]  /*4ccf0*/  F2FP.F16.E4M3.UNPACK_B R5, R5.H1 ;  /* 0x00000005ff05723e */ /* 0x000fe200030006ff */
[----:B---3--:R-:W-:Y:S08]  /*4cd00*/  HMMA.16816.F32 R12, R16, R24, R12 ;  /* 0x00000018100c723c */ /* 0x008ff0000000180c */
[----:B----4-:R-:W-:Y:S11]  /*4cd10*/  HMMA.16816.F32 R20, R8, R4, R20 ;  /* 0x000000040814723c */ /* 0x010ff60000001814 */
        /* <DEDUP_REMOVED lines=8> */
[----:B------:R-:W2:Y:S04]  /*4cda0*/  LDL.LU R16, [R1+0x1a0] ;  /* 0x0001a00001107983 */ /* 0x000ea80000300800 */
[----:B------:R-:W3:Y:S04]  /*4cdb0*/  LDL.LU R17, [R1+0x1a4] ;  /* 0x0001a40001117983 */ /* 0x000ee80000300800 */
[----:B------:R0:W-:Y:S04]  /*4cdc0*/  STL.64 [R1+0x20], R20 ;  /* 0x0000201401007387 */ /* 0x0001e80000100a00 */
[----:B------:R1:W-:Y:S04]  /*4cdd0*/  STL.64 [R1+0x28], R22 ;  /* 0x0000281601007387 */ /* 0x0003e80000100a00 */
[----:B------:R-:W5:Y:S04]  /*4cde0*/  LDL.LU R18, [R1+0x190] ;  /* 0x0001900001127983 */ /* 0x000f680000300800 */
        /* <DEDUP_REMOVED lines=12> */
[----:B------:R-:W-:Y:S01]  /*4ceb0*/  F2FP.F16.E4M3.UNPACK_B R7, R27.H1 ;  /* 0x0000001bff07723e */ /* 0x000fe200030006ff */
[----:B--2---:R-:W-:Y:S04]  /*4cec0*/  STL.64 [R1+0x2200], R22 ;  /* 0x0022001601007387 */ /* 0x004fe80000100a00 */
[----:B------:R4:W-:Y:S04]  /*4ced0*/  STL.64 [R1+0x21f8], R20 ;  /* 0x0021f81401007387 */ /* 0x0009e80000100a00 */
[----:B------:R-:W2:Y:S04]  /*4cee0*/  LDL.LU R28, [R1+0x170] ;  /* 0x00017000011c7983 */ /* 0x000ea80000300800 */
[----:B------:R-:W2:Y:S01]  /*4cef0*/  LDL.LU R27, [R1+0x174] ;  /* 0x00017400011b7983 */ /* 0x000ea20000300800 */
[----:B----4-:R-:W-:-:S15]  /*4cf00*/  HMMA.16816.F32 R20, R8, R6, R12 ;  /* 0x000000060814723c */ /* 0x010fde000000180c */
[----:B------:R-:W-:-:S04]  /*4cf10*/  NOP ;  /* 0x0000000000007918 */ /* 0x000fc80000000000 */
[----:B------:R-:W-:Y:S02]  /*4cf20*/  IMAD.MOV.U32 R14, RZ, RZ, R22 ;  /* 0x000000ffff0e7224 */ /* 0x000fe400078e0016 */
[----:B------:R-:W-:Y:S02]  /*4cf30*/  IMAD.MOV.U32 R15, RZ, RZ, R23 ;  /* 0x000000ffff0f7224 */ /* 0x000fe400078e0017 */
[----:B------:R-:W-:Y:S02]  /*4cf40*/  IMAD.MOV.U32 R12, RZ, RZ, R20 ;  /* 0x000000ffff0c7224 */ /* 0x000fe400078e0014 */
[----:B------:R-:W-:Y:S01]  /*4cf50*/  IMAD.MOV.U32 R13, RZ, RZ, R21 ;  /* 0x000000ffff0d7224 */ /* 0x000fe200078e0015 */
[----:B--2---:R0:W-:Y:S04]  /*4cf60*/  STL.64 [R1+0x21e0], R26 ;  /* 0x0021e01a01007387 */ /* 0x0041e80000100a00 */
[----:B------:R-:W2:Y:S04]  /*4cf70*/  LDL.LU R24, [R1+0x90] ;  /* 0x0000900001187983 */ /* 0x000ea80000300800 */
[----:B------:R-:W2:Y:S04]  /*4cf80*/  LDL.LU R25, [R1+0x94] ;  /* 0x0000940001197983 */ /* 0x000ea80000300800 */
[----:B0-----:R-:W2:Y:S04]  /*4cf90*/  LDL.LU R26, [R1+0x98] ;  /* 0x00009800011a7983 */ /* 0x001ea80000300800 */
[----:B------:R-:W2:Y:S04]  /*4cfa0*/  LDL.LU R27, [R1+0x9c] ;  /* 0x00009c00011b7983 */ /* 0x000ea80000300800 */
[----:B------:R-:W4:Y:S04]  /*4cfb0*/  LDL.LU.64 R22, [R1+0x2200] ;  /* 0x0022000001167983 */ /* 0x000f280000300a00 */
[----:B------:R-:W4:Y:S01]  /*4cfc0*/  LDL.LU.64 R20, [R1+0x21f8] ;  /* 0x0021f80001147983 */ /* 0x000f220000300a00 */
[----:B------:R-:W-:-:S02]  /*4cfd0*/  F2FP.F16.E4M3.UNPACK_B R16, R16.H1 ;  /* 0x00000010ff10723e */ /* 0x000fc400030006ff */
[----:B---3--:R-:W-:Y:S01]  /*4cfe0*/  F2FP.F16.E4M3.UNPACK_B R17, R17.H1 ;  /* 0x00000011ff11723e */ /* 0x008fe200030006ff */
[----:B------:R-:W-:Y:S04]  /*4cff0*/  STL.64 [R1+0x21b8], R6 ;  /* 0x0021b80601007387 */ /* 0x000fe80000100a00 */
[----:B------:R0:W-:Y:S04]  /*4d000*/  STL.64 [R1+0x21b0], R4 ;  /* 0x0021b00401007387 */ /* 0x0001e80000100a00 */
[----:B0-----:R-:W3:Y:S04]  /*4d010*/  LDL.LU R4, [R1+0xf0] ;  /* 0x0000f00001047983 */ /* 0x001ee80000300800 */
[----:B------:R-:W3:Y:S04]  /*4d020*/  LDL.LU R5, [R1+0xf4] ;  /* 0x0000f40001057983 */ /* 0x000ee80000300800 */
[----:B------:R-:W3:Y:S04]  /*4d030*/  LDL.LU R6, [R1+0xf8] ;  /* 0x0000f80001067983 */ /* 0x000ee80000300800 */
[----:B------:R-:W3:Y:S04]  /*4d040*/  LDL.LU R7, [R1+0xfc] ;  /* 0x0000fc0001077983 */ /* 0x000ee80000300800 */
[----:B------:R-:W-:Y:S04]  /*4d050*/  STL [R1+0x214c], R15 ;  /* 0x00214c0f01007387 */ /* 0x000fe80000100800 */
[----:B------:R0:W-:Y:S04]  /*4d060*/  STL [R1+0x2148], R12 ;  /* 0x0021480c01007387 */ /* 0x0001e80000100800 */
[----:B------:R1:W-:Y:S04]  /*4d070*/  STL [R1+0x2144], R13 ;  /* 0x0021440d01007387 */ /* 0x0003e80000100800 */
[----:B------:R5:W-:Y:S04]  /*4d080*/  STL [R1+0x2140], R14 ;  /* 0x0021400e01007387 */ /* 0x000be80000100800 */
[----:B0-----:R-:W3:Y:S04]  /*4d090*/  LDL.LU R12, [R1+0xb0] ;  /* 0x0000b000010c7983 */ /* 0x001ee80000300800 */
[----:B-1----:R-:W3:Y:S04]  /*4d0a0*/  LDL.LU R13, [R1+0xb4] ;  /* 0x0000b400010d7983 */ /* 0x002ee80000300800 */
[----:B-----5:R-:W3:Y:S04]  /*4d0b0*/  LDL.LU R14, [R1+0xb8] ;  /* 0x0000b800010e7983 */ /* 0x020ee80000300800 */
[----:B------:R-:W3:Y:S01]  /*4d0c0*/  LDL.LU R15, [R1+0xbc] ;  /* 0x0000bc00010f7983 */ /* 0x000ee20000300800 */
[----:B----4-:R-:W-:-:S15]  /*4d0d0*/  HMMA.16816.F32 R20, R8, R16, R20 ;  /* 0x000000100814723c */ /* 0x010fde0000001814 */
[----:B------:R-:W-:-:S04]  /*4d0e0*/  NOP ;  /* 0x0000000000007918 */ /* 0x000fc80000000000 */
[----:B------:R-:W-:Y:S04]  /*4d0f0*/  STL.64 [R1+0x50], R20 ;  /* 0x0000501401007387 */ /* 0x000fe80000100a00 */
[----:B------:R0:W-:Y:S04]  /*4d100*/  STL.64 [R1+0x58], R22 ;  /* 0x0000581601007387 */ /* 0x0001e80000100a00 */
[----:B0-----:R-:W4:Y:S04]  /*4d110*/  LDL.LU.64 R22, [R1+0x21f0] ;  /* 0x0021f00001167983 */ /* 0x001f280000300a00 */
[----:B------:R-:W5:Y:S01]  /*4d120*/  LDL.LU.64 R20, [R1+0x21e8] ;  /* 0x0021e80001147983 */ /* 0x000f620000300a00 */
[----:B------:R-:W-:-:S02]  /*4d130*/  F2FP.F16.E4M3.UNPACK_B R18, R18.H1 ;  /* 0x00000012ff12723e */ /* 0x000fc400030006ff */
[----:B------:R-:W-:-:S07]  /*4d140*/  F2FP.F16.E4M3.UNPACK_B R19, R19.H1 ;  /* 0x00000013ff13723e */ /* 0x000fce00030006ff */
[----:B--2---:R-:W-:-:S15]  /*4d150*/  HMMA.16816.F32 R24, R8, R18, R24 ;  /* 0x000000120818723c */ /* 0x004fde0000001818 */
[----:B------:R-:W-:-:S04]  /*4d160*/  NOP ;  /* 0x0000000000007918 */ /* 0x000fc80000000000 */
[----:B------:R-:W-:Y:S04]  /*4d170*/  STL.64 [R1+0x70], R24 ;  /* 0x0000701801007387 */ /* 0x000fe80000100a00 */
[----:B------:R0:W-:Y:S04]  /*4d180*/  STL.64 [R1+0x78], R26 ;  /* 0x0000781a01007387 */ /* 0x0001e80000100a00 */
[----:B0-----:R-:W2:Y:S04]  /*4d190*/  LDL.LU.64 R26, [R1+0x21e0] ;  /* 0x0021e000011a7983 */ /* 0x001ea80000300a00 */
[----:B------:R-:W-:Y:S04]  /*4d1a0*/  STL.64 [R1+0x2198], R18 ;  /* 0x0021981201007387 */ /* 0x000fe80000100a00 */
[----:B------:R3:W-:Y:S01]  /*4d1b0*/  STL.64 [R1+0x2190], R16 ;  /* 0x0021901001007387 */ /* 0x0007e20000100a00 */
[----:B-----5:R-:W-:-:S02]  /*4d1c0*/  F2FP.F16.E4M3.UNPACK_B R20, R20.H1 ;  /* 0x00000014ff14723e */ /* 0x020fc400030006ff */
[----:B------:R-:W-:Y:S02]  /*4d1d0*/  F2FP.F16.E4M3.UNPACK_B R21, R21.H1 ;  /* 0x00000015ff15723e */ /* 0x000fe400030006ff */
[----:B----4-:R-:W-:Y:S02]  /*4d1e0*/  F2FP.F16.E4M3.UNPACK_B R22, R22.H1 ;  /* 0x00000016ff16723e */ /* 0x010fe400030006ff */
[----:B------:R-:W-:-:S03]  /*4d1f0*/  F2FP.F16.E4M3.UNPACK_B R23, R23.H1 ;  /* 0x00000017ff17723e */ /* 0x000fc600030006ff */
[C---:B---3--:R-:W-:Y:S08]  /*4d200*/  HMMA.16816.F32 R16, R8.reuse, R20, R12 ;  /* 0x000000140810723c */ /* 0x048ff0000000180c */
[----:B------:R-:W-:Y:S11]  /*4d210*/  HMMA.16816.F32 R4, R8, R22, R4 ;  /* 0x000000160804723c */ /* 0x000ff60000001804 */
[----:B------:R-:W-:-:S02]  /*4d220*/  IMAD.MOV.U32 R15, RZ, RZ, R16 ;  /* 0x000000ffff0f7224 */ /* 0x000fc400078e0010 */
[----:B------:R-:W-:Y:S02]  /*4d230*/  IMAD.MOV.U32 R14, RZ, RZ, R19 ;  /* 0x000000ffff0e7224 */ /* 0x000fe400078e0013 */
[----:B------:R-:W-:Y:S02]  /*4d240*/  IMAD.MOV.U32 R12, RZ, RZ, R17 ;  /* 0x000000ffff0c7224 */ /* 0x000fe400078e0011 */
[----:B------:R-:W-:Y:S01]  /*4d250*/  IMAD.MOV.U32 R13, RZ, RZ, R18 ;  /* 0x000000ffff0d7224 */ /* 0x000fe200078e0012 */
[----:B------:R-:W-:Y:S04]  /*4d260*/  STL.64 [R1+0x2158], R14 ;  /* 0x0021580e01007387 */ /* 0x000fe80000100a00 */
[----:B------:R-:W-:Y:S04]  /*4d270*/  STL.64 [R1+0x2150], R12 ;  /* 0x0021500c01007387 */ /* 0x000fe80000100a00 */
[----:B------:R-:W-:Y:S04]  /*4d280*/  STL.64 [R1+0x2178], R22 ;  /* 0x0021781601007387 */ /* 0x000fe80000100a00 */
[----:B------:R-:W-:Y:S04]  /*4d290*/  STL.64 [R1+0x2170], R20 ;  /* 0x0021701401007387 */ /* 0x000fe80000100a00 */
[----:B------:R0:W-:Y:S04]  /*4d2a0*/  STL.64 [R1+0xb0], R4 ;  /* 0x0000b00401007387 */ /* 0x0001e80000100a00 */
[----:B------:R1:W-:Y:S04]  /*4d2b0*/  STL.64 [R1+0xb8], R6 ;  /* 0x0000b80601007387 */ /* 0x0003e80000100a00 */
[----:B0-----:R-:W3:Y:S04]  /*4d2c0*/  LDL.LU R4, [R1+0xe0] ;  /* 0x0000e00001047983 */ /* 0x001ee80000300800 */
[----:B---3--:R-:W-:Y:S04]  /*4d2d0*/  STL [R1+0x21c0], R4 ;  /* 0x0021c00401007387 */ /* 0x008fe80000100800 */
[----:B------:R-:W3:Y:S04]  /*4d2e0*/  LDL.LU R5, [R1+0xe4] ;  /* 0x0000e40001057983 */ /* 0x000ee80000300800 */
[----:B---3--:R-:W-:Y:S04]  /*4d2f0*/  STL [R1+0x21c4], R5 ;  /* 0x0021c40501007387 */ /* 0x008fe80000100800 */
[----:B-1----:R-:W3:Y:S01]  /*4d300*/  LDL.LU R6, [R1+0xe8] ;  /* 0x0000e80001067983 */ /* 0x002ee20000300800 */
[----:B------:R-:W-:-:S02]  /*4d310*/  IMAD.MOV.U32 R14, RZ, RZ, R2 ;  /* 0x000000ffff0e7224 */ /* 0x000fc400078e0002 */
[----:B------:R-:W-:Y:S02]  /*4d320*/  IMAD.MOV.U32 R13, RZ, RZ, R3 ;  /* 0x000000ffff0d7224 */ /* 0x000fe400078e0003 */
[----:B------:R-:W-:Y:S02]  /*4d330*/  IMAD.MOV.U32 R15, RZ, RZ, R0 ;  /* 0x000000ffff0f7224 */ /* 0x000fe400078e0000 */
[----:B--2---:R-:W-:Y:S01]  /*4d340*/  IMAD.MOV.U32 R12, RZ, RZ, R26 ;  /* 0x000000ffff0c7224 */ /* 0x004fe200078e001a */
[----:B---3--:R0:W-:Y:S04]  /*4d350*/  STL [R1+0x21c8], R6 ;  /* 0x0021c80601007387 */ /* 0x0081e80000100800 */
        /* <DEDUP_REMOVED lines=56> */
[----:B------:R-:W-:-:S03]  /*4d6e0*/  IMAD R27, R27, 0x100, R4 ;  /* 0x000001001b1b7824 */ /* 0x000fc600078e0204 */
[----:B------:R-:W2:Y:S01]  /*4d6f0*/  LDL.LU R4, [R1+0x21c0] ;  /* 0x0021c00001047983 */ /* 0x000ea20000300800 */
[----:B------:R-:W-:Y:S01]  /*4d700*/  IMAD R28, R29, 0x100, R28 ;  /* 0x000001001d1c7824 */ /* 0x000fe200078e021c */
[----:B--2---:R-:W-:Y:S02]  /*4d710*/  HMMA.16816.F32 R8, R8, R2, R4 ;  /* 0x000000020808723c */ /* 0x004fe40000001804 */
[----:B------:R-:W2:Y:S04]  /*4d720*/  LDL.LU.64 R6, [R1+0x21b8] ;  /* 0x0021b80001067983 */ /* 0x000ea80000300a00 */
        /* <DEDUP_REMOVED lines=8> */
[----:B------:R-:W5:Y:S04]  /*4d7b0*/  LDL.LU R26, [R1+0x1e44] ;  /* 0x001e4400011a7983 */ /* 0x000f680000300800 */
[----:B------:R-:W2:Y:S04]  /*4d7c0*/  LDL.LU R27, [R1+0x1e30] ;  /* 0x001e3000011b7983 */ /* 0x000ea80000300800 */
[----:B------:R-:W2:Y:S01]  /*4d7d0*/  LDL.LU R28, [R1+0x1e34] ;  /* 0x001e3400011c7983 */ /* 0x000ea20000300800 */
[----:B----4-:R-:W-:-:S15]  /*4d7e0*/  HMMA.16816.F32 R16, R8, R4, R16 ;  /* 0x000000040810723c */ /* 0x010fde0000001810 */
[----:B------:R-:W-:-:S04]  /*4d7f0*/  NOP ;  /* 0x0000000000007918 */ /* 0x000fc80000000000 */
[----:B------:R-:W-:Y:S04]  /*4d800*/  STL.64 [R1+0x130], R16 ;  /* 0x0001301001007387 */ /* 0x000fe80000100a00 */
[----:B------:R0:W-:Y:S04]  /*4d810*/  STL.64 [R1+0x138], R18 ;  /* 0x0001381201007387 */ /* 0x0001e80000100a00 */
[----:B0-----:R-:W2:Y:S04]  /*4d820*/  LDL.LU.64 R18, [R1+0x21a8] ;  /* 0x0021a80001127983 */ /* 0x001ea80000300a00 */
[----:B------:R-:W2:Y:S04]  /*4d830*/  LDL.LU.64 R16, [R1+0x21a0] ;  /* 0x0021a00001107983 */ /* 0x000ea80000300a00 */
[----:B------:R-:W4:Y:S04]  /*4d840*/  LDL.LU R4, [R1+0x1e3c] ;  /* 0x001e3c0001047983 */ /* 0x000f280000300800 */
[----:B------:R-:W4:Y:S01]  /*4d850*/  LDL.LU R5, [R1+0x1e38] ;  /* 0x001e380001057983 */ /* 0x000f220000300800 */
[----:B--2---:R-:W-:-:S15]  /*4d860*/  HMMA.16816.F32 R16, R8, R6, R16 ;  /* 0x000000060810723c */ /* 0x004fde0000001810 */
[----:B------:R-:W-:-:S04]  /*4d870*/  NOP ;  /* 0x0000000000007918 */ /* 0x000fc80000000000 */
[----:B------:R-:W-:Y:S04]  /*4d880*/  STL.64 [R1+0x120], R16 ;  /* 0x0001201001007387 */ /* 0x000fe80000100a00 */
[----:B------:R0:W-:Y:S01]  /*4d890*/  STL [R1+0x12c], R19 ;  /* 0x00012c1301007387 */ /* 0x0001e20000100800 */
[----:B------:R-:W-:-:S03]  /*4d8a0*/  IMAD.MOV.U32 R29, RZ, RZ, R18 ;  /* 0x000000ffff1d7224 */ /* 0x000fc600078e0012 */
[----:B0-----:R-:W2:Y:S04]  /*4d8b0*/  LDL.LU.64 R18, [R1+0x2198] ;  /* 0x0021980001127983 */ /* 0x001ea80000300a00 */
[----:B------:R-:W3:Y:S04]  /*4d8c0*/  LDL.LU.64 R16, [R1+0x2190] ;  /* 0x0021900001107983 */ /* 0x000ee80000300a00 */
[----:B------:R-:W2:Y:S04]  /*4d8d0*/  LDL.LU R6, [R1+0x1e2c] ;  /* 0x001e2c0001067983 */ /* 0x000ea80000300800 */
[----:B------:R-:W2:Y:S01]  /*4d8e0*/  LDL.LU R7, [R1+0x1e28] ;  /* 0x001e280001077983 */ /* 0x000ea20000300800 */
[----:B---3--:R-:W-:-:S15]  /*4d8f0*/  HMMA.16816.F32 R20, R8, R16, R20 ;  /* 0x000000100814723c */ /* 0x008fde0000001814 */
[----:B------:R-:W-:-:S04]  /*4d900*/  NOP ;  /* 0x0000000000007918 */ /* 0x000fc80000000000 */
[----:B------:R-:W-:Y:S04]  /*4d910*/  STL.64 [R1+0x110], R20 ;  /* 0x0001101401007387 */ /* 0x000fe80000100a00 */
[----:B------:R0:W-:Y:S04]  /*4d920*/  STL.64 [R1+0x118], R22 ;  /* 0x0001181601007387 */ /* 0x0001e80000100a00 */
[----:B0-----:R-:W2:Y:S04]  /*4d930*/  LDL.LU.64 R22, [R1+0x2188] ;  /* 0x0021880001167983 */ /* 0x001ea80000300a00 */
[----:B------:R-:W2:Y:S02]  /*4d940*/  LDL.LU.64 R20, [R1+0x2180] ;  /* 0x0021800001147983 */ /* 0x000ea40000300a00 */
[----:B--2---:R-:W-:Y:S02]  /*4d950*/  HMMA.16816.F32 R16, R8, R18, R20 ;  /* 0x000000120810723c */ /* 0x004fe40000001814 */
[----:B------:R-:W2:Y:S04]  /*4d960*/  LDL.LU.64 R22, [R1+0x2178] ;  /* 0x0021780001167983 */ /* 0x000ea80000300a00 */
[----:B------:R-:W3:-:S13]  /*4d970*/  LDL.LU.64 R20, [R1+0x2170] ;  /* 0x0021700001147983 */ /* 0x000eda0000300a00 */
[----:B------:R0:W-:Y:S04]  /*4d980*/  STL.64 [R1+0x100], R16 ;  /* 0x0001001001007387 */ /* 0x0001e80000100a00 */
[----:B------:R1:W-:Y:S04]  /*4d990*/  STL.64 [R1+0x108], R18 ;  /* 0x0001081201007387 */ /* 0x0003e80000100a00 */
[----:B0-----:R-:W2:Y:S04]  /*4d9a0*/  LDL.LU R16, [R1] ;  /* 0x0000000001107983 */ /* 0x001ea80000300800 */
[----:B------:R-:W2:Y:S04]  /*4d9b0*/  LDL.LU R17, [R1+0x4] ;  /* 0x0000040001117983 */ /* 0x000ea80000300800 */
[----:B-1----:R-:W2:Y:S04]  /*4d9c0*/  LDL.LU R18, [R1+0x8] ;  /* 0x0000080001127983 */ /* 0x002ea80000300800 */
        /* <DEDUP_REMOVED lines=10> */
[----:B------:R-:W-:Y:S04]  /*4da70*/  STL.64 [R1+0x10], R20 ;  /* 0x0000101401007387 */ /* 0x000fe80000100a00 */
[----:B------:R0:W-:Y:S02]  /*4da80*/  STL.64 [R1+0x18], R22 ;  /* 0x0000181601007387 */ /* 0x0001e40000100a00 */
[----:B0-----:R-:W-:Y:S01]  /*4da90*/  HMMA.16816.F32 R20, R8, R24, R16 ;  /* 0x000000180814723c */ /* 0x001fe20000001810 */
[----:B------:R-:W-:Y:S02]  /*4daa0*/  IMAD R16, R7, 0x100, R6 ;  /* 0x0000010007107824 */ /* 0x000fe400078e0206 */
[----:B-----5:R-:W-:Y:S02]  /*4dab0*/  IMAD R19, R0, 0x100, R26 ;  /* 0x0000010000137824 */ /* 0x020fe400078e021a */
[----:B------:R-:W-:-:S14]  /*4dac0*/  IMAD R17, R27, 0x100, R28 ;  /* 0x000001001b117824 */ /* 0x000fdc00078e021c */
[----:B------:R-:W-:Y:S04]  /*4dad0*/  STL.64 [R1], R20 ;  /* 0x0000001401007387 */ /* 0x000fe80000100a00 */
[----:B------:R0:W-:Y:S04]  /*4dae0*/  STL.64 [R1+0x8], R22 ;  /* 0x0000081601007387 */ /* 0x0001e80000100a00 */
[----:B------:R-:W5:Y:S04]  /*4daf0*/  LDL R7, [R1+0x1ac] ;  /* 0x0001ac0001077983 */ /* 0x000f680000100800 */
[----:B0-----:R-:W5:Y:S01]  /*4db00*/  LDL R23, [R1+0x198] ;  /* 0x0001980001177983 */ /* 0x001f620000100800 */
[----:B--2---:R-:W-:-:S02]  /*4db10*/  IMAD.MOV.U32 R24, RZ, RZ, R15 ;  /* 0x000000ffff187224 */ /* 0x004fc400078e000f */
[----:B---3--:R-:W-:Y:S01]  /*4db20*/  IMAD.MOV.U32 R25, RZ, RZ, R12 ;  /* 0x000000ffff197224 */ /* 0x008fe200078e000c */
[----:B------:R-:W2:Y:S04]  /*4db30*/  LDL.LU R15, [R1+0x214c] ;  /* 0x00214c00010f7983 */ /* 0x000ea80000300800 */
[----:B------:R-:W3:Y:S01]  /*4db40*/  LDL.LU R12, [R1+0x2148] ;  /* 0x00214800010c7983 */ /* 0x000ee20000300800 */
[----:B------:R-:W-:Y:S02]  /*4db50*/  IMAD.MOV.U32 R26, RZ, RZ, R13 ;  /* 0x000000ffff1a7224 */ /* 0x000fe400078e000d */
[----:B------:R-:W-:Y:S01]  /*4db60*/  IMAD.MOV.U32 R27, RZ, RZ, R14 ;  /* 0x000000ffff1b7224 */ /* 0x000fe200078e000e */
[----:B------:R-:W2:Y:S04]  /*4db70*/  LDL.LU R13, [R1+0x2144] ;  /* 0x00214400010d7983 */ /* 0x000ea80000300800 */
[----:B------:R-:W5:Y:S01]  /*4db80*/  LDL.LU R14, [R1+0x2140] ;  /* 0x00214000010e7983 */ /* 0x000f620000300800 */
[----:B----4-:R-:W-:-:S03]  /*4db90*/  IMAD R18, R5, 0x100, R4 ;  /* 0x0000010005127824 */ /* 0x010fc600078e0204 */
[----:B------:R-:W4:Y:S04]  /*4dba0*/  LDL R22, [R1+0x1cc] ;  /* 0x0001cc0001167983 */ /* 0x000f280000100800 */
[----:B------:R-:W4:Y:S04]  /*4dbb0*/  LDL R4, [R1+0x1b8] ;  /* 0x0001b80001047983 */ /* 0x000f280000100800 */
[----:B------:R-:W4:Y:S04]  /*4dbc0*/  LDL R5, [R1+0x1bc] ;  /* 0x0001bc0001057983 */ /* 0x000f280000100800 */
[----:B------:R-:W4:Y:S04]  /*4dbd0*/  LDL R6, [R1+0x1a8] ;  /* 0x0001a80001067983 */ /* 0x000f280000100800 */
[----:B------:R-:W-:Y:S04]  /*4dbe0*/  STL.64 [R1+0x2118], R26 ;  /* 0x0021181a01007387 */ /* 0x000fe80000100a00 */
[----:B------:R3:W-:Y:S02]  /*4dbf0*/  STL.64 [R1+0x2110], R24 ;  /* 0x0021101801007387 */ /* 0x0007e40000100a00 */
[----:B---3--:R-:W-:-:S02]  /*4dc00*/  IMAD.MOV.U32 R24, RZ, RZ, R12 ;  /* 0x000000ffff187224 */ /* 0x008fc400078e000c */
[----:B------:R-:W3:Y:S01]  /*4dc10*/  LDL.LU R12, [R1+0x213c] ;  /* 0x00213c00010c7983 */ /* 0x000ee20000300800 */
[----:B--2---:R-:W-:-:S03]  /*4dc20*/  IMAD.MOV.U32 R25, RZ, RZ, R13 ;  /* 0x000000ffff197224 */ /* 0x004fc600078e000d */
[----:B------:R-:W3:Y:S01]  /*4dc30*/  LDL.LU R13, [R1+0x2138] ;  /* 0x00213800010d7983 */ /* 0x000ee20000300800 */
[----:B-----5:R-:W-:Y:S02]  /*4dc40*/  IMAD.MOV.U32 R26, RZ, RZ, R14 ;  /* 0x000000ffff1a7224 */ /* 0x020fe400078e000e */
[----:B------:R-:W-:Y:S01]  /*4dc50*/  IMAD.MOV.U32 R27, RZ, RZ, R15 ;  /* 0x000000ffff1b7224 */ /* 0x000fe200078e000f */
[----:B------:R-:W3:Y:S04]  /*4dc60*/  LDL.LU R14, [R1+0x2134] ;  /* 0x00213400010e7983 */ /* 0x000ee80000300800 */
[----:B------:R-:W3:Y:S04]  /*4dc70*/  LDL.LU R15, [R1+0x2130] ;  /* 0x00213000010f7983 */ /* 0x000ee80000300800 */
[----:B------:R-:W-:Y:S04]  /*4dc80*/  STL.64 [R1+0x2128], R26 ;  /* 0x0021281a01007387 */ /* 0x000fe80000100a00 */
[----:B------:R0:W-:Y:S04]  /*4dc90*/  STL.64 [R1+0x2120], R24 ;  /* 0x0021201801007387 */ /* 0x0001e80000100a00 */
[----:B0-----:R-:W2:Y:S04]  /*4dca0*/  LDL.LU R24, [R1+0x20] ;  /* 0x0000200001187983 */ /* 0x001ea80000300800 */
[----:B------:R-:W2:Y:S04]  /*4dcb0*/  LDL.LU R25, [R1+0x24] ;  /* 0x0000240001197983 */ /* 0x000ea80000300800 */
[----:B------:R-:W2:Y:S04]  /*4dcc0*/  LDL.LU R26, [R1+0x28] ;  /* 0x00002800011a7983 */ /* 0x000ea80000300800 */
[----:B------:R-:W2:Y:S01]  /*4dcd0*/  LDL.LU R27, [R1+0x2c] ;  /* 0x00002c00011b7983 */ /* 0x000ea20000300800 */
[----:B------:R-:W-:-:S02]  /*4dce0*/  F2FP.F16.E4M3.UNPACK_B R16, R16 ;  /* 0x00000010ff10723e */ /* 0x000fc400020006ff */
[----:B------:R-:W-:Y:S02]  /*4dcf0*/  F2FP.F16.E4M3.UNPACK_B R18, R18 ;  /* 0x00000012ff12723e */ /* 0x000fe400020006ff */
[----:B------:R-:W-:Y:S02]  /*4dd00*/  F2FP.F16.E4M3.UNPACK_B R17, R17 ;  /* 0x00000011ff11723e */ /* 0x000fe400020006ff */
[----:B------:R-:W-:Y:S01]  /*4dd10*/  F2FP.F16.E4M3.UNPACK_B R19, R19 ;  /* 0x00000013ff13723e */ /* 0x000fe200020006ff */
[----:B------:R-:W5:Y:S04]  /*4dd20*/  LDL R20, [R1+0x188] ;  /* 0x0001880001147983 */ /* 0x000f680000100800 */
[----:B------:R-:W2:Y:S04]  /*4dd30*/  LDL R21, [R1+0x18c] ;  /* 0x00018c0001157983 */ /* 0x000ea80000100800 */
[----:B------:R-:W2:Y:S04]  /*4dd40*/  LDL R28, [R1+0x158] ;  /* 0x00015800011c7983 */ /* 0x000ea80000100800 */
[----:B------:R-:W2:Y:S01]  /*4dd50*/  LDL R0, [R1+0x15c] ;  /* 0x00015c0001007983 */ /* 0x000ea20000100800 */
[----:B---3--:R-:W-:Y:S03]  /*4dd60*/  HMMA.16816.F32 R12, R8, R2, R12 ;  /* 0x00000002080c723c */ /* 0x008fe6000000180c */
[----:B------:R-:W3:Y:S04]  /*4dd70*/  LDL R3, [R1+0x1c8] ;  /* 0x0001c80001037983 */ /* 0x000ee80000100800 */
[----:B------:R-:W2:-:S12]  /*4dd80*/  LDL R11, [R1+0x19c] ;  /* 0x00019c00010b7983 */ /* 0x000e980000100800 */
[----:B------:R0:W-:Y:S04]  /*4dd90*/  STL [R1+0x2084], R12 ;  /* 0x0020840c01007387 */ /* 0x0001e80000100800 */
[----:B------:R1:W-:Y:S04]  /*4dda0*/  STL [R1+0x2080], R13 ;  /* 0x0020800d01007387 */ /* 0x0003e80000100800 */
[----:B------:R1:W-:Y:S04]  /*4ddb0*/  STL [R1+0x207c], R14 ;  /* 0x00207c0e01007387 */ /* 0x0003e80000100800 */
[----:B------:R4:W-:Y:S04]  /*4ddc0*/  STL [R1+0x2078], R15 ;  /* 0x0020780f01007387 */ /* 0x0009e80000100800 */
[----:B0-----:R-:W5:Y:S04]  /*4ddd0*/  LDL.LU R12, [R1+0x50] ;  /* 0x00005000010c7983 */ /* 0x001f680000300800 */
[----:B-1----:R-:W5:Y:S04]  /*4dde0*/  LDL.LU R13, [R1+0x54] ;  /* 0x00005400010d7983 */ /* 0x002f680000300800 */
[----:B------:R-:W5:Y:S04]  /*4ddf0*/  LDL.LU R14, [R1+0x58] ;  /* 0x00005800010e7983 */ /* 0x000f680000300800 */
[----:B----4-:R-:W5:Y:S01]  /*4de00*/  LDL.LU R15, [R1+0x5c] ;  /* 0x00005c00010f7983 */ /* 0x010f620000300800 */
[----:B---3--:R-:W-:-:S02]  /*4de10*/  F2FP.F16.E4M3.UNPACK_B R2, R3 ;  /* 0x00000003ff02723e */ /* 0x008fc400020006ff */
[----:B------:R-:W-:-:S07]  /*4de20*/  F2FP.F16.E4M3.UNPACK_B R3, R22 ;  /* 0x00000016ff03723e */ /* 0x000fce00020006ff */
[----:B--2---:R-:W-:-:S15]  /*4de30*/  HMMA.16816.F32 R24, R16, R2, R24 ;  /* 0x000000021018723c */ /* 0x004fde0000001818 */
[----:B------:R-:W-:-:S04]  /*4de40*/  NOP ;  /* 0x0000000000007918 */ /* 0x000fc80000000000 */
[----:B------:R-:W-:Y:S04]  /*4de50*/  STL.64 [R1+0x20], R24 ;  /* 0x0000201801007387 */ /* 0x000fe80000100a00 */
[----:B------:R0:W-:Y:S04]  /*4de60*/  STL.64 [R1+0x28], R26 ;  /* 0x0000281a01007387 */ /* 0x0001e80000100a00 */
[----:B0-----:R-:W2:Y:S04]  /*4de70*/  LDL.LU.64 R26, [R1+0x2128] ;  /* 0x00212800011a7983 */ /* 0x001ea80000300a00 */
[----:B------:R-:W2:Y:S01]  /*4de80*/  LDL.LU.64 R24, [R1+0x2120] ;  /* 0x0021200001187983 */ /* 0x000ea20000300a00 */
[----:B------:R-:W-:-:S02]  /*4de90*/  F2FP.F16.E4M3.UNPACK_B R4, R4 ;  /* 0x00000004ff04723e */ /* 0x000fc400020006ff */
[----:B------:R-:W-:Y:S02]  /*4dea0*/  F2FP.F16.E4M3.UNPACK_B R5, R5 ;  /* 0x00000005ff05723e */ /* 0x000fe400020006ff */
[----:B------:R-:W-:Y:S02]  /*4deb0*/  F2FP.F16.E4M3.UNPACK_B R6, R6 ;  /* 0x00000006ff06723e */ /* 0x000fe400020006ff */
[----:B------:R-:W-:-:S07]  /*4dec0*/  F2FP.F16.E4M3.UNPACK_B R7, R7 ;  /* 0x00000007ff07723e */ /* 0x000fce00020006ff */
[C---:B-----5:R-:W-:Y:S01]  /*4ded0*/  HMMA.16816.F32 R12, R16.reuse, R6, R12 ;  /* 0x00000006100c723c */ /* 0x060fe2000000180c */
[----:B------:R-:W-:Y:S04]  /*4dee0*/  STL [R1+0x20ec], R2 ;  /* 0x0020ec0201007387 */ /* 0x000fe80000100800 */
[----:B------:R-:W-:Y:S01]  /*4def0*/  STL [R1+0x20e8], R3 ;  /* 0x0020e80301007387 */ /* 0x000fe20000100800 */
[----:B------:R-:W-:Y:S02]  /*4df00*/  F2FP.F16.E4M3.UNPACK_B R8, R23 ;  /* 0x00000017ff08723e */ /* 0x000fe400020006ff */
[----:B--2---:R-:W-:-:S15]  /*4df10*/  HMMA.16816.F32 R24, R16, R4, R24 ;  /* 0x000000041018723c */ /* 0x004fde0000001818 */
[----:B------:R-:W-:-:S04]  /*4df20*/  NOP ;  /* 0x0000000000007918 */ /* 0x000fc80000000000 */
[----:B------:R-:W-:Y:S04]  /*4df30*/  STL.64 [R1+0x40], R24 ;  /* 0x0000401801007387 */ /* 0x000fe80000100a00 */
[----:B------:R0:W-:Y:S04]  /*4df40*/  STL.64 [R1+0x48], R26 ;  /* 0x0000481a01007387 */ /* 0x0001e80000100a00 */
[----:B0-----:R-:W2:Y:S04]  /*4df50*/  LDL.LU.64 R26, [R1+0x2118] ;  /* 0x00211800011a7983 */ /* 0x001ea80000300a00 */
[----:B------:R-:W2:Y:S04]  /*4df60*/  LDL.LU.64 R24, [R1+0x2110] ;  /* 0x0021100001187983 */ /* 0x000ea80000300a00 */
[----:B------:R0:W-:Y:S04]  /*4df70*/  STL.64 [R1+0x60], R12 ;  /* 0x0000600c01007387 */ /* 0x0001e80000100a00 */
[----:B------:R1:W-:Y:S04]  /*4df80*/  STL.64 [R1+0x68], R14 ;  /* 0x0000680e01007387 */ /* 0x0003e80000100a00 */
[----:B0-----:R-:W3:Y:S04]  /*4df90*/  LDL.LU R12, [R1+0xb0] ;  /* 0x0000b000010c7983 */ /* 0x001ee80000300800 */
[----:B------:R-:W3:Y:S04]  /*4dfa0*/  LDL.LU R13, [R1+0xb4] ;  /* 0x0000b400010d7983 */ /* 0x000ee80000300800 */
[----:B-1----:R-:W3:Y:S04]  /*4dfb0*/  LDL.LU R14, [R1+0xb8] ;  /* 0x0000b800010e7983 */ /* 0x002ee80000300800 */
[----:B------:R-:W3:Y:S04]  /*4dfc0*/  LDL.LU R15, [R1+0xbc] ;  /* 0x0000bc00010f7983 */ /* 0x000ee80000300800 */
[----:B------:R-:W4:Y:S04]  /*4dfd0*/  LDL R22, [R1+0x178] ;  /* 0x0001780001167983 */ /* 0x000f280000100800 */
[----:B------:R-:W5:Y:S04]  /*4dfe0*/  LDL R23, [R1+0x17c] ;  /* 0x00017c0001177983 */ /* 0x000f680000100800 */
        /* <DEDUP_REMOVED lines=8> */
[----:B------:R-:W-:-:S03]  /*4e070*/  F2FP.F16.E4M3.UNPACK_B R11, R21 ;  /* 0x00000015ff0b723e */ /* 0x000fc600020006ff */
[----:B--2---:R-:W-:-:S15]  /*4e080*/  HMMA.16816.F32 R4, R16, R8, R4 ;  /* 0x000000081004723c */ /* 0x004fde0000001804 */
[----:B------:R-:W-:-:S04]  /*4e090*/  NOP ;  /* 0x0000000000007918 */ /* 0x000fc80000000000 */
[----:B------:R-:W-:Y:S04]  /*4e0a0*/  STL.64 [R1+0x80], R4 ;  /* 0x0000800401007387 */ /* 0x000fe80000100a00 */
[----:B------:R0:W-:Y:S02]  /*4e0b0*/  STL.64 [R1+0x88], R6 ;  /* 0x0000880601007387 */ /* 0x0001e40000100a00 */
[----:B0-----:R-:W-:Y:S02]  /*4e0c0*/  HMMA.16816.F32 R4, R16, R10, R24 ;  /* 0x0000000a1004723c */ /* 0x001fe40000001818 */
[----:B------:R-:W-:Y:S04]  /*4e0d0*/  STL.64 [R1+0x20c0], R10 ;  /* 0x0020c00a01007387 */ /* 0x000fe80000100a00 */
[----:B------:R-:W-:-:S13]  /*4e0e0*/  STL.64 [R1+0x20b8], R8 ;  /* 0x0020b80801007387 */ /* 0x000fda0000100a00 */
[----:B------:R0:W-:Y:S04]  /*4e0f0*/  STL.64 [R1+0xa0], R4 ;  /* 0x0000a00401007387 */ /* 0x0001e80000100a00 */
[----:B------:R1:W-:Y:S04]  /*4e100*/  STL.64 [R1+0xa8], R6 ;  /* 0x0000a80601007387 */ /* 0x0003e80000100a00 */
[----:B0-----:R-:W2:Y:S01]  /*4e110*/  LDL.LU R4, [R1+0x140] ;  /* 0x0001400001047983 */ /* 0x001ea20000300800 */
[----:B------:R-:W-:Y:S02]  /*4e120*/  F2FP.F16.E4M3.UNPACK_B R20, R28 ;  /* 0x0000001cff14723e */ /* 0x000fe400020006ff */
[----:B------:R-:W-:Y:S01]  /*4e130*/  F2FP.F16.E4M3.UNPACK_B R21, R0 ;  /* 0x00000000ff15723e */ /* 0x000fe200020006ff */
[----:B--2---:R0:W-:Y:S04]  /*4e140*/  STL [R1+0x20f0], R4 ;  /* 0x0020f00401007387 */ /* 0x0041e80000100800 */
[----:B------:R-:W2:Y:S04]  /*4e150*/  LDL.LU R5, [R1+0x144] ;  /* 0x0001440001057983 */ /* 0x000ea80000300800 */
[----:B-1----:R-:W2:Y:S04]  /*4e160*/  LDL.LU R6, [R1+0x148] ;  /* 0x0001480001067983 */ /* 0x002ea80000300800 */
[----:B------:R-:W2:Y:S04]  /*4e170*/  LDL.LU R7, [R1+0x14c] ;  /* 0x00014c0001077983 */ /* 0x000ea80000300800 */
[----:B------:R-:W4:Y:S04]  /*4e180*/  LDL R25, [R1+0x16c] ;  /* 0x00016c0001197983 */ /* 0x000f280000100800 */
[----:B0-----:R-:W4:Y:S01]  /*4e190*/  LDL.LU R4, [R1+0x1e4c] ;  /* 0x001e4c0001047983 */ /* 0x001f220000300800 */
[----:B---3--:R-:W-:Y:S03]  /*4e1a0*/  HMMA.16816.F32 R12, R16, R20, R12 ;  /* 0x00000014100c723c */ /* 0x008fe6000000180c */
[----:B--2---:R-:W-:Y:S04]  /*4e1b0*/  STL.64 [R1+0x2100], R6 ;  /* 0x0021000601007387 */ /* 0x004fe80000100a00 */
[----:B----4-:R0:W-:Y:S04]  /*4e1c0*/  STL.64 [R1+0x20f8], R4 ;  /* 0x0020f80401007387 */ /* 0x0101e80000100a00 */
[----:B0-----:R-:W2:Y:S04]  /*4e1d0*/  LDL.LU R4, [R1+0xf0] ;  /* 0x0000f00001047983 */ /* 0x001ea80000300800 */
[----:B------:R-:W2:Y:S04]  /*4e1e0*/  LDL.LU R5, [R1+0xf4] ;  /* 0x0000f40001057983 */ /* 0x000ea80000300800 */
[----:B------:R-:W2:Y:S04]  /*4e1f0*/  LDL.LU R6, [R1+0xf8] ;  /* 0x0000f80001067983 */ /* 0x000ea80000300800 */
[----:B------:R-:W2:Y:S04]  /*4e200*/  LDL.LU R7, [R1+0xfc] ;  /* 0x0000fc0001077983 */ /* 0x000ea80000300800 */
[----:B------:R-:W3:Y:S04]  /*4e210*/  LDL.LU R0, [R1+0x1e48] ;  /* 0x001e480001007983 */ /* 0x000ee80000300800 */
[----:B------:R-:W4:Y:S04]  /*4e220*/  LDL.LU R2, [R1+0x1e5c] ;  /* 0x001e5c0001027983 */ /* 0x000f280000300800 */
[----:B------:R-:W4:Y:S04]  /*4e230*/  LDL.LU R26, [R1+0x1e58] ;  /* 0x001e5800011a7983 */ /* 0x000f280000300800 */
[----:B------:R-:W2:Y:S04]  /*4e240*/  LDL.LU R3, [R1+0x1e54] ;  /* 0x001e540001037983 */ /* 0x000ea80000300800 */
[----:B------:R-:W2:Y:S04]  /*4e250*/  LDL.LU R27, [R1+0x1e50] ;  /* 0x001e5000011b7983 */ /* 0x000ea80000300800 */
[----:B------:R-:W2:Y:S04]  /*4e260*/  LDL.LU R28, [R1+0x1e60] ;  /* 0x001e6000011c7983 */ /* 0x000ea80000300800 */
[----:B------:R-:W2:Y:S04]  /*4e270*/  LDL.LU R8, [R1+0x110] ;  /* 0x0001100001087983 */ /* 0x000ea80000300800 */
[----:B------:R-:W-:Y:S04]  /*4e280*/  STL.64 [R1+0xd0], R12 ;  /* 0x0000d00c01007387 */ /* 0x000fe80000100a00 */
[----:B------:R-:W-:Y:S04]  /*4e290*/  STL.64 [R1+0xd8], R14 ;  /* 0x0000d80e01007387 */ /* 0x000fe80000100a00 */
[----:B------:R-:W2:Y:S04]  /*4e2a0*/  LDL.LU R9, [R1+0x114] ;  /* 0x0001140001097983 */ /* 0x000ea80000300800 */
[----:B------:R-:W2:Y:S04]  /*4e2b0*/  LDL.LU R10, [R1+0x118] ;  /* 0x00011800010a7983 */ /* 0x000ea80000300800 */
[----:B------:R-:W2:Y:S01]  /*4e2c0*/  LDL.LU R11, [R1+0x11c] ;  /* 0x00011c00010b7983 */ /* 0x000ea20000300800 */
[----:B------:R-:W-:-:S02]  /*4e2d0*/  F2FP.F16.E4M3.UNPACK_B R22, R22 ;  /* 0x00000016ff16723e */ /* 0x000fc400020006ff */
[----:B-----5:R-:W-:Y:S01]  /*4e2e0*/  F2FP.F16.E4M3.UNPACK_B R23, R23 ;  /* 0x00000017ff17723e */ /* 0x020fe200020006ff */
[----:B--2---:R0:W-:Y:S04]  /*4e2f0*/  STL.64 [R1+0x20d0], R10 ;  /* 0x0020d00a01007387 */ /* 0x0041e80000100a00 */
[----:B------:R1:W-:Y:S01]  /*4e300*/  STL.64 [R1+0x20c8], R8 ;  /* 0x0020c80801007387 */ /* 0x0003e20000100a00 */
[----:B0-----:R-:W-:-:S03]  /*4e310*/  IMAD.MOV.U32 R10, RZ, RZ, R29 ;  /* 0x000000ffff0a7224 */ /* 0x001fc600078e001d */
[----:B-1----:R-:W2:Y:S04]  /*4e320*/  LDL.LU R8, [R1+0x120] ;  /* 0x0001200001087983 */ /* 0x002ea80000300800 */
[----:B------:R-:W2:Y:S04]  /*4e330*/  LDL.LU R9, [R1+0x124] ;  /* 0x0001240001097983 */ /* 0x000ea80000300800 */
[----:B------:R-:W5:Y:S01]  /*4e340*/  LDL.LU R29, [R1+0x2108] ;  /* 0x00210800011d7983 */ /* 0x000f620000300800 */
[----:B------:R-:W-:Y:S03]  /*4e350*/  HMMA.16816.F32 R4, R16, R22, R4 ;  /* 0x000000161004723c */ /* 0x000fe60000001804 */
[----:B------:R-:W2:Y:S04]  /*4e360*/  LDL.LU R11, [R1+0x12c] ;  /* 0x00012c00010b7983 */ /* 0x000ea80000300800 */
[----:B------:R-:W2:Y:S04]  /*4e370*/  LDL.LU R12, [R1+0x100] ;  /* 0x00010000010c7983 */ /* 0x000ea80000300800 */
[----:B------:R-:W2:Y:S04]  /*4e380*/  LDL.LU R13, [R1+0x104] ;  /* 0x00010400010d7983 */ /* 0x000ea80000300800 */
[----:B------:R-:W2:Y:S04]  /*4e390*/  LDL.LU R14, [R1+0x108] ;  /* 0x00010800010e7983 */ /* 0x000ea80000300800 */
[----:B------:R-:W2:Y:S01]  /*4e3a0*/  LDL.LU R15, [R1+0x10c] ;  /* 0x00010c00010f7983 */ /* 0x000ea20000300800 */
[----:B-----5:R-:W-:-:S03]  /*4e3b0*/  F2FP.F16.E4M3.UNPACK_B R24, R29 ;  /* 0x0000001dff18723e */ /* 0x020fc600020006ff */
[----:B------:R0:W-:Y:S04]  /*4e3c0*/  STL [R1+0x2040], R29 ;  /* 0x0020401d01007387 */ /* 0x0001e80000100800 */
[----:B0-----:R-:W5:Y:S04]  /*4e3d0*/  LDL.LU R29, [R1+0x1e64] ;  /* 0x001e6400011d7983 */ /* 0x001f680000300800 */
[----:B------:R-:W-:Y:S04]  /*4e3e0*/  STL.64 [R1+0xf0], R4 ;  /* 0x0000f00401007387 */ /* 0x000fe80000100a00 */
[----:B------:R0:W-:Y:S04]  /*4e3f0*/  STL.64 [R1+0xf8], R6 ;  /* 0x0000f80601007387 */ /* 0x0001e80000100a00 */
[----:B0-----:R-:W2:Y:S04]  /*4e400*/  LDL.LU.64 R6, [R1+0x2100] ;  /* 0x0021000001067983 */ /* 0x001ea80000300a00 */
[----:B------:R-:W3:Y:S04]  /*4e410*/  LDL.LU.64 R4, [R1+0x20f8] ;  /* 0x0020f80001047983 */ /* 0x000ee80000300a00 */
[----:B------:R-:W-:Y:S04]  /*4e420*/  STL.64 [R1+0x20b0], R22 ;  /* 0x0020b01601007387 */ /* 0x000fe80000100a00 */
[----:B------:R0:W-:Y:S04]  /*4e430*/  STL.64 [R1+0x20a8], R20 ;  /* 0x0020a81401007387 */ /* 0x0001e80000100a00 */
[----:B0-----:R-:W2:Y:S04]  /*4e440*/  LDL.LU R20, [R1+0x130] ;  /* 0x0001300001147983 */ /* 0x001ea80000300800 */
[----:B------:R-:W2:Y:S04]  /*4e450*/  LDL.LU R21, [R1+0x134] ;  /* 0x0001340001157983 */ /* 0x000ea80000300800 */
[----:B------:R-:W2:Y:S04]  /*4e460*/  LDL.LU R22, [R1+0x138] ;  /* 0x0001380001167983 */ /* 0x000ea80000300800 */
[----:B------:R-:W2:Y:S01]  /*4e470*/  LDL.LU R23, [R1+0x13c] ;  /* 0x00013c0001177983 */ /* 0x000ea20000300800 */
[----:B---3--:R-:W-:-:S03]  /*4e480*/  IMAD R0, R0, 0x100, R4 ;  /* 0x0000010000007824 */ /* 0x008fc600078e0204 */
[----:B------:R-:W2:Y:S01]  /*4e490*/  LDL.LU R4, [R1+0x20f0] ;  /* 0x0020f00001047983 */ /* 0x000ea20000300800 */
[----:B----4-:R-:W-:Y:S01]  /*4e4a0*/  IMAD R26, R26, 0x100, R2 ;  /* 0x000001001a1a7824 */ /* 0x010fe200078e0202 */
[----:B------:R-:W-:Y:S02]  /*4e4b0*/  F2FP.F16.E4M3.UNPACK_B R25, R25 ;  /* 0x00000019ff19723e */ /* 0x000fe400020006ff */
[----:B------:R-:W3:Y:S01]  /*4e4c0*/  LDL.LU R2, [R1+0x20ec] ;  /* 0x0020ec0001027983 */ /* 0x000ee20000300800 */
[----:B------:R-:W-:-:S03]  /*4e4d0*/  IMAD R27, R27, 0x100, R3 ;  /* 0x000001001b1b7824 */ /* 0x000fc600078e0203 */
[----:B------:R-:W3:Y:S01]  /*4e4e0*/  LDL.LU R3, [R1+0x20e8] ;  /* 0x0020e80001037983 */ /* 0x000ee20000300800 */
[----:B-----5:R-:W-:Y:S01]  /*4e4f0*/  IMAD R28, R28, 0x100, R29 ;  /* 0x000001001c1c7824 */ /* 0x020fe200078e021d */
        /* <DEDUP_REMOVED lines=11> */
[----:B------:R-:W-:Y:S01]  /*4e5b0*/  IMAD.MOV.U32 R27, RZ, RZ, R22 ;  /* 0x000000ffff1b7224 */ /* 0x000fe200078e0016 */
[----:B------:R0:W-:Y:S01]  /*4e5c0*/  STL [R1+0xb0], R20 ;  /* 0x0000b01401007387 */ /* 0x0001e20000100800 */
[----:B------:R-:W-:Y:S02]  /*4e5d0*/  IMAD.MOV.U32 R28, RZ, RZ, R21 ;  /* 0x000000ffff1c7224 */ /* 0x000fe400078e0015 */
[----:B------:R-:W-:Y:S01]  /*4e5e0*/  IMAD.MOV.U32 R26, RZ, RZ, R23 ;  /* 0x000000ffff1a7224 */ /* 0x000fe200078e0017 */
[----:B0-----:R-:W3:Y:S04]  /*4e5f0*/  LDL.LU R20, [R1+0xe0] ;  /* 0x0000e00001147983 */ /* 0x001ee80000300800 */
[----:B------:R-:W3:Y:S04]  /*4e600*/  LDL.LU R21, [R1+0xe4] ;  /* 0x0000e40001157983 */ /* 0x000ee80000300800 */
[----:B------:R-:W3:Y:S04]  /*4e610*/  LDL.LU R22, [R1+0xe8] ;  /* 0x0000e80001167983 */ /* 0x000ee80000300800 */
[----:B------:R-:W3:Y:S04]  /*4e620*/  LDL.LU R23, [R1+0xec] ;  /* 0x0000ec0001177983 */ /* 0x000ee80000300800 */
[----:B------:R-:W-:Y:S04]  /*4e630*/  STL [R1+0x2050], R27 ;  /* 0x0020501b01007387 */ /* 0x000fe80000100800 */
[----:B------:R-:W-:Y:S04]  /*4e640*/  STL [R1+0x204c], R28 ;  /* 0x00204c1c01007387 */ /* 0x000fe80000100800 */
[----:B------:R-:W-:Y:S01]  /*4e650*/  STL [R1+0x2048], R26 ;  /* 0x0020481a01007387 */ /* 0x000fe20000100800 */
[----:B----4-:R-:W-:-:S15]  /*4e660*/  HMMA.16816.F32 R8, R16, R4, R8 ;  /* 0x000000041008723c */ /* 0x010fde0000001808 */
[----:B------:R-:W-:-:S04]  /*4e670*/  NOP ;  /* 0x0000000000007918 */ /* 0x000fc80000000000 */
[----:B------:R-:W-:Y:S04]  /*4e680*/  STL.64 [R1+0x90], R8 ;  /* 0x0000900801007387 */ /* 0x000fe80000100a00 */
[----:B------:R0:W-:Y:S01]  /*4e690*/  STL [R1+0x98], R10 ;  /* 0x0000980a01007387 */ /* 0x0001e20000100800 */
[----:B------:R-:W-:-:S03]  /*4e6a0*/  IMAD.MOV.U32 R29, RZ, RZ, R11 ;  /* 0x000000ffff1d7224 */ /* 0x000fc600078e000b */
[----:B0-----:R-:W2:Y:S04]  /*4e6b0*/  LDL.LU.64 R10, [R1+0x20d0] ;  /* 0x0020d000010a7983 */ /* 0x001ea80000300a00 */
[----:B------:R-:W2:Y:S04]  /*4e6c0*/  LDL.LU.64 R8, [R1+0x20c8] ;  /* 0x0020c80001087983 */ /* 0x000ea80000300a00 */
[----:B------:R0:W-:Y:S01]  /*4e6d0*/  STL [R1+0x2044], R29 ;  /* 0x0020441d01007387 */ /* 0x0001e20000100800 */
[----:B--2---:R-:W-:Y:S03]  /*4e6e0*/  HMMA.16816.F32 R4, R16, R6, R8 ;  /* 0x000000061004723c */ /* 0x004fe60000001808 */
[----:B------:R-:W3:Y:S04]  /*4e6f0*/  LDL.LU.64 R10, [R1+0x20c0] ;  /* 0x0020c000010a7983 */ /* 0x000ee80000300a00 */
[----:B------:R-:W2:-:S12]  /*4e700*/  LDL.LU.64 R8, [R1+0x20b8] ;  /* 0x0020b80001087983 */ /* 0x000e980000300a00 */
[----:B------:R-:W-:Y:S04]  /*4e710*/  STL.64 [R1+0x70], R4 ;  /* 0x0000700401007387 */ /* 0x000fe80000100a00 */
[----:B------:R-:W-:Y:S01]  /*4e720*/  STL.64 [R1+0x78], R6 ;  /* 0x0000780601007387 */ /* 0x000fe20000100a00 */
[----:B--2---:R-:W-:-:S15]  /*4e730*/  HMMA.16816.F32 R12, R16, R8, R12 ;  /* 0x00000008100c723c */ /* 0x004fde000000180c */
[----:B------:R-:W-:-:S04]  /*4e740*/  NOP ;  /* 0x0000000000007918 */ /* 0x000fc80000000000 */
[----:B------:R1:W-:Y:S01]  /*4e750*/  STL [R1+0x54], R13 ;  /* 0x0000540d01007387 */ /* 0x0003e20000100800 */
[----:B------:R-:W-:-:S03]  /*4e760*/  IMAD.MOV.U32 R26, RZ, RZ, R12 ;  /* 0x000000ffff1a7224 */ /* 0x000fc600078e000c */
[----:B------:R2:W-:Y:S04]  /*4e770*/  STL [R1+0x58], R14 ;  /* 0x0000580e01007387 */ /* 0x0005e80000100800 */
[----:B------:R-:W4:Y:S04]  /*4e780*/  LDL.LU R12, [R1+0x1e70] ;  /* 0x001e7000010c7983 */ /* 0x000f280000300800 */
[----:B------:R-:W5:Y:S01]  /*4e790*/  LDL.LU R0, [R1+0x1e6c] ;  /* 0x001e6c0001007983 */ /* 0x000f620000300800 */
[----:B0-----:R-:W-:-:S03]  /*4e7a0*/  IMAD.MOV.U32 R29, RZ, RZ, R15 ;  /* 0x000000ffff1d7224 */ /* 0x001fc600078e000f */
[----:B-1----:R-:W4:Y:S04]  /*4e7b0*/  LDL.LU R13, [R1+0x1e80] ;  /* 0x001e8000010d7983 */ /* 0x002f280000300800 */
[----:B------:R-:W3:Y:S04]  /*4e7c0*/  LDL.LU R4, [R1+0x1e68] ;  /* 0x001e680001047983 */ /* 0x000ee80000300800 */
[----:B--2---:R-:W2:Y:S04]  /*4e7d0*/  LDL.LU R14, [R1+0x1e7c] ;  /* 0x001e7c00010e7983 */ /* 0x004ea80000300800 */
[----:B------:R-:W2:Y:S04]  /*4e7e0*/  LDL.LU R5, [R1+0x1e78] ;  /* 0x001e780001057983 */ /* 0x000ea80000300800 */
[----:B------:R-:W2:Y:S04]  /*4e7f0*/  LDL.LU R15, [R1+0x1e84] ;  /* 0x001e8400010f7983 */ /* 0x000ea80000300800 */
[----:B--2---:R-:W-:Y:S04]  /*4e800*/  STL.64 [R1+0x2090], R14 ;  /* 0x0020900e01007387 */ /* 0x004fe80000100a00 */
[----:B----4-:R0:W-:Y:S04]  /*4e810*/  STL.64 [R1+0x2088], R12 ;  /* 0x0020880c01007387 */ /* 0x0101e80000100a00 */
[----:B0-----:R-:W2:Y:S04]  /*4e820*/  LDL.LU R12, [R1] ;  /* 0x00000000010c7983 */ /* 0x001ea80000300800 */
[----:B------:R-:W2:Y:S04]  /*4e830*/  LDL.LU R13, [R1+0x4] ;  /* 0x00000400010d7983 */ /* 0x000ea80000300800 */
[----:B------:R-:W4:Y:S04]  /*4e840*/  LDL.LU R14, [R1+0x8] ;  /* 0x00000800010e7983 */ /* 0x000f280000300800 */
[----:B------:R-:W4:Y:S01]  /*4e850*/  LDL.LU R15, [R1+0xc] ;  /* 0x00000c00010f7983 */ /* 0x000f220000300800 */
[C---:B---3--:R-:W-:Y:S03]  /*4e860*/  HMMA.16816.F32 R8, R16.reuse, R10, R20 ;  /* 0x0000000a1008723c */ /* 0x048fe60000001814 */
[----:B----4-:R-:W-:Y:S04]  /*4e870*/  STL.64 [R1+0x20a0], R14 ;  /* 0x0020a00e01007387 */ /* 0x010fe80000100a00 */
[----:B--2---:R0:W-:Y:S04]  /*4e880*/  STL.64 [R1+0x2098], R12 ;  /* 0x0020980c01007387 */ /* 0x0041e80000100a00 */
[----:B0-----:R-:W2:Y:S04]  /*4e890*/  LDL.LU R12, [R1+0x10] ;  /* 0x00001000010c7983 */ /* 0x001ea80000300800 */
[----:B------:R-:W2:Y:S04]  /*4e8a0*/  LDL.LU R13, [R1+0x14] ;  /* 0x00001400010d7983 */ /* 0x000ea80000300800 */
[----:B------:R-:W2:Y:S04]  /*4e8b0*/  LDL.LU R14, [R1+0x18] ;  /* 0x00001800010e7983 */ /* 0x000ea80000300800 */
[----:B------:R-:W2:Y:S04]  /*4e8c0*/  LDL.LU R15, [R1+0x1c] ;  /* 0x00001c00010f7983 */ /* 0x000ea80000300800 */
[----:B------:R-:W3:Y:S04]  /*4e8d0*/  LDL.LU R6, [R1+0x1e74] ;  /* 0x001e740001067983 */ /* 0x000ee80000300800 */
[----:B------:R-:W4:Y:S04]  /*4e8e0*/  LDL.LU.64 R22, [R1+0x20b0] ;  /* 0x0020b00001167983 */ /* 0x000f280000300a00 */
[----:B------:R-:W2:Y:S04]  /*4e8f0*/  LDL.LU.64 R20, [R1+0x20a8] ;  /* 0x0020a80001147983 */ /* 0x000ea80000300a00 */
[----:B------:R-:W-:Y:S01]  /*4e900*/  STL [R1+0x30], R8 ;  /* 0x0000300801007387 */ /* 0x000fe20000100800 */
[----:B--2---:R-:W-:-:S15]  /*4e910*/  HMMA.16816.F32 R12, R16, R20, R12 ;  /* 0x00000014100c723c */ /* 0x004fde000000180c */
[----:B------:R-:W-:-:S04]  /*4e920*/  NOP ;  /* 0x0000000000007918 */ /* 0x000fc80000000000 */
[----:B------:R-:W-:Y:S04]  /*4e930*/  STL.64 [R1+0x10], R12 ;  /* 0x0000100c01007387 */ /* 0x000fe80000100a00 */
[----:B------:R0:W-:Y:S04]  /*4e940*/  STL.64 [R1+0x18], R14 ;  /* 0x0000180e01007387 */ /* 0x0001e80000100a00 */
[----:B0-----:R-:W4:Y:S04]  /*4e950*/  LDL.LU.64 R14, [R1+0x20a0] ;  /* 0x0020a000010e7983 */ /* 0x001f280000300a00 */
[----:B------:R-:W4:Y:S01]  /*4e960*/  LDL.LU.64 R12, [R1+0x2098] ;  /* 0x00209800010c7983 */ /* 0x000f220000300a00 */
[----:B------:R-:W-:-:S02]  /*4e970*/  IMAD.MOV.U32 R27, RZ, RZ, R9 ;  /* 0x000000ffff1b7224 */ /* 0x000fc400078e0009 */
[----:B------:R-:W-:Y:S01]  /*4e980*/  IMAD.MOV.U32 R28, RZ, RZ, R10 ;  /* 0x000000ffff1c7224 */ /* 0x000fe200078e000a */
[----:B----4-:R-:W-:Y:S01]  /*4e990*/  HMMA.16816.F32 R20, R16, R22, R12 ;  /* 0x000000161014723c */ /* 0x010fe2000000180c */
[----:B------:R-:W2:Y:S04]  /*4e9a0*/  LDL.LU.64 R14, [R1+0x2090] ;  /* 0x00209000010e7983 */ /* 0x000ea80000300a00 */
[----:B------:R-:W5:Y:S04]  /*4e9b0*/  LDL.LU.64 R12, [R1+0x2088] ;  /* 0x00208800010c7983 */ /* 0x000f680000300a00 */
[----:B------:R-:W4:Y:S04]  /*4e9c0*/  LDL.LU R2, [R1+0x1c8] ;  /* 0x0001c80001027983 */ /* 0x000f280000300800 */
[----:B------:R-:W2:Y:S06]  /*4e9d0*/  LDL.LU R3, [R1+0x1cc] ;  /* 0x0001cc0001037983 */ /* 0x000eac0000300800 */
[----:B------:R-:W-:Y:S04]  /*4e9e0*/  STL.64 [R1], R20 ;  /* 0x0000001401007387 */ /* 0x000fe80000100a00 */
[----:B------:R-:W-:Y:S04]  /*4e9f0*/  STL.64 [R1+0x8], R22 ;  /* 0x0000081601007387 */ /* 0x000fe80000100a00 */
        /* <DEDUP_REMOVED lines=10> */
[----:B-----5:R-:W-:-:S02]  /*4eaa0*/  IMAD R0, R0, 0x100, R12 ;  /* 0x0000010000007824 */ /* 0x020fc400078e020c */
[----:B------:R-:W-:Y:S02]  /*4eab0*/  IMAD R4, R4, 0x100, R13 ;  /* 0x0000010004047824 */ /* 0x000fe400078e020d */
[----:B------:R-:W-:Y:S02]  /*4eac0*/  IMAD R5, R5, 0x100, R14 ;  /* 0x0000010005057824 */ /* 0x000fe400078e020e */
[----:B---3--:R-:W-:Y:S01]  /*4ead0*/  IMAD R6, R6, 0x100, R15 ;  /* 0x0000010006067824 */ /* 0x008fe200078e020f */
        /* <DEDUP_REMOVED lines=10> */
[----:B------:R-:W5:Y:S04]  /*4eb80*/  LDL.LU R12, [R1+0x2084] ;  /* 0x00208400010c7983 */ /* 0x000f680000300800 */
[----:B------:R-:W5:Y:S04]  /*4eb90*/  LDL.LU R13, [R1+0x2080] ;  /* 0x00208000010d7983 */ /* 0x000f680000300800 */
[----:B------:R-:W5:Y:S04]  /*4eba0*/  LDL.LU R14, [R1+0x207c] ;  /* 0x00207c00010e7983 */ /* 0x000f680000300800 */
[----:B------:R-:W5:Y:S01]  /*4ebb0*/  LDL.LU R15, [R1+0x2078] ;  /* 0x00207800010f7983 */ /* 0x000f620000300800 */
[----:B----4-:R-:W-:-:S02]  /*4ebc0*/  F2FP.F16.E4M3.UNPACK_B R2, R2.H1 ;  /* 0x00000002ff02723e */ /* 0x010fc400030006ff */
[----:B------:R-:W-:Y:S01]  /*4ebd0*/  F2FP.F16.E4M3.UNPACK_B R3, R3.H1 ;  /* 0x00000003ff03723e */ /* 0x000fe200030006ff */
[----:B-----5:R-:W-:Y:S01]  /*4ebe0*/  HMMA.16816.F32 R12, R16, R24, R12 ;  /* 0x00000018100c723c */ /* 0x020fe2000000180c */
[----:B------:R-:W-:Y:S02]  /*4ebf0*/  F2FP.F16.E4M3.UNPACK_B R16, R0 ;  /* 0x00000000ff10723e */ /* 0x000fe400020006ff */
[----:B------:R-:W-:Y:S02]  /*4ec00*/  F2FP.F16.E4M3.UNPACK_B R18, R4 ;  /* 0x00000004ff12723e */ /* 0x000fe400020006ff */
[----:B------:R-:W-:Y:S02]  /*4ec10*/  F2FP.F16.E4M3.UNPACK_B R17, R5 ;  /* 0x00000005ff11723e */ /* 0x000fe400020006ff */
[----:B------:R-:W-:Y:S01]  /*4ec20*/  F2FP.F16.E4M3.UNPACK_B R19, R6 ;  /* 0x00000006ff13723e */ /* 0x000fe200020006ff */
[----:B------:R-:W4:Y:S04]  /*4ec30*/  LDL.LU R24, [R1+0x1bc] ;  /* 0x0001bc0001187983 */ /* 0x000f280000300800 */
[----:B------:R-:W5:Y:S02]  /*4ec40*/  LDL.LU R25, [R1+0x1a8] ;  /* 0x0001a80001197983 */ /* 0x000f640000300800 */
[----:B--2---:R-:W-:Y:S05]  /*4ec50*/  HMMA.16816.F32 R8, R16, R2, R8 ;  /* 0x000000021008723c */ /* 0x004fea0000001808 */
[----:B------:R-:W-:Y:S04]  /*4ec60*/  STL.64 [R1+0x1fa8], R14 ;  /* 0x001fa80e01007387 */ /* 0x000fe80000100a00 */
[----:B------:R0:W-:Y:S04]  /*4ec70*/  STL.64 [R1+0x1fa0], R12 ;  /* 0x001fa00c01007387 */ /* 0x0001e80000100a00 */
[----:B0-----:R-:W2:Y:S04]  /*4ec80*/  LDL.LU R12, [R1+0x60] ;  /* 0x00006000010c7983 */ /* 0x001ea80000300800 */
[----:B------:R-:W2:Y:S04]  /*4ec90*/  LDL.LU R13, [R1+0x64] ;  /* 0x00006400010d7983 */ /* 0x000ea80000300800 */
[----:B------:R-:W2:Y:S04]  /*4eca0*/  LDL.LU R14, [R1+0x68] ;  /* 0x00006800010e7983 */ /* 0x000ea80000300800 */
[----:B------:R-:W2:Y:S04]  /*4ecb0*/  LDL.LU R15, [R1+0x6c] ;  /* 0x00006c00010f7983 */ /* 0x000ea80000300800 */
[----:B------:R-:W2:Y:S04]  /*4ecc0*/  LDL.LU R0, [R1+0x1b8] ;  /* 0x0001b80001007983 */ /* 0x000ea80000300800 */
[----:B------:R-:W-:Y:S04]  /*4ecd0*/  STL.64 [R1+0x3b0], R8 ;  /* 0x0003b00801007387 */ /* 0x000fe80000100a00 */
[----:B------:R0:W-:Y:S04]  /*4ece0*/  STL.64 [R1+0x3b8], R10 ;  /* 0x0003b80a01007387 */ /* 0x0001e80000100a00 */
[----:B0-----:R-:W3:Y:S04]  /*4ecf0*/  LDL.LU.64 R10, [R1+0x2070] ;  /* 0x00207000010a7983 */ /* 0x001ee80000300a00 */
[----:B------:R-:W3:Y:S04]  /*4ed00*/  LDL.LU.64 R8, [R1+0x2068] ;  /* 0x0020680001087983 */ /* 0x000ee80000300a00 */
[----:B------:R-:W-:Y:S04]  /*4ed10*/  STL [R1+0x2004], R2 ;  /* 0x0020040201007387 */ /* 0x000fe80000100800 */
[----:B------:R-:W-:Y:S01]  /*4ed20*/  STL [R1+0x2000], R3 ;  /* 0x0020000301007387 */ /* 0x000fe20000100800 */
[----:B----4-:R-:W-:-:S02]  /*4ed30*/  F2FP.F16.E4M3.UNPACK_B R5, R24.H1 ;  /* 0x00000018ff05723e */ /* 0x010fc400030006ff */
[----:B--2---:R-:W-:-:S07]  /*4ed40*/  F2FP.F16.E4M3.UNPACK_B R4, R0.H1 ;  /* 0x00000000ff04723e */ /* 0x004fce00030006ff */
[----:B---3--:R-:W-:-:S15]  /*4ed50*/  HMMA.16816.F32 R8, R16, R4, R8 ;  /* 0x000000041008723c */ /* 0x008fde0000001808 */
[----:B------:R-:W-:-:S04]  /*4ed60*/  NOP ;  /* 0x0000000000007918 */ /* 0x000fc80000000000 */
[----:B------:R-:W-:Y:S04]  /*4ed70*/  STL.64 [R1+0x410], R8 ;  /* 0x0004100801007387 */ /* 0x000fe80000100a00 */
[----:B------:R0:W-:Y:S04]  /*4ed80*/  STL.64 [R1+0x418], R10 ;  /* 0x0004180a01007387 */ /* 0x0001e80000100a00 */
[----:B0-----:R-:W2:Y:S04]  /*4ed90*/  LDL.LU.64 R10, [R1+0x2060] ;  /* 0x00206000010a7983 */ /* 0x001ea80000300a00 */
[----:B------:R-:W3:Y:S01]  /*4eda0*/  LDL.LU.64 R8, [R1+0x2058] ;  /* 0x0020580001087983 */ /* 0x000ee20000300a00 */
[----:B-----5:R-:W-:-:S02]  /*4edb0*/  F2FP.F16.E4M3.UNPACK_B R6, R25.H1 ;  /* 0x00000019ff06723e */ /* 0x020fc400030006ff */
[----:B------:R-:W-:-:S05]  /*4edc0*/  F2FP.F16.E4M3.UNPACK_B R7, R7.H1 ;  /* 0x00000007ff07723e */ /* 0x000fca00030006ff */
[----:B------:R-:W-:Y:S02]  /*4edd0*/  STL.64 [R1+0x1fe8], R6 ;  /* 0x001fe80601007387 */ /* 0x000fe40000100a00 */
[----:B------:R-:W-:Y:S02]  /*4ede0*/  HMMA.16816.F32 R12, R16, R6, R12 ;  /* 0x00000006100c723c */ /* 0x000fe4000000180c */
[----:B------:R0:W-:-:S15]  /*4edf0*/  STL.64 [R1+0x1fe0], R4 ;  /* 0x001fe00401007387 */ /* 0x0001de0000100a00 */
[----:B------:R-:W-:Y:S02]  /*4ee00*/  NOP ;  /* 0x0000000000007918 */ /* 0x000fe40000000000 */
[----:B------:R1:W-:Y:S04]  /*4ee10*/  STL.64 [R1+0x400], R12 ;  /* 0x0004000c01007387 */ /* 0x0003e80000100a00 */
[----:B------:R4:W-:Y:S01]  /*4ee20*/  STL.64 [R1+0x408], R14 ;  /* 0x0004080e01007387 */ /* 0x0009e20000100a00 */
[----:B---3--:R-:W-:Y:S02]  /*4ee30*/  F2FP.F16.E4M3.UNPACK_B R8, R8.H1 ;  /* 0x00000008ff08723e */ /* 0x008fe400030006ff */
[----:B------:R-:W-:-:S07]  /*4ee40*/  F2FP.F16.E4M3.UNPACK_B R9, R9.H1 ;  /* 0x00000009ff09723e */ /* 0x000fce00030006ff */
[----:B0-----:R-:W-:Y:S01]  /*4ee50*/  HMMA.16816.F32 R4, R16, R8, R20 ;  /* 0x000000081004723c */ /* 0x001fe20000001814 */
[----:B------:R-:W-:Y:S04]  /*4ee60*/  STL [R1+0x200c], R8 ;  /* 0x00200c0801007387 */ /* 0x000fe80000100800 */
[----:B------:R-:W-:-:S14]  /*4ee70*/  STL [R1+0x2008], R9 ;  /* 0x0020080901007387 */ /* 0x000fdc0000100800 */
[----:B------:R-:W-:Y:S04]  /*4ee80*/  STL.64 [R1+0x3f0], R4 ;  /* 0x0003f00401007387 */ /* 0x000fe80000100a00 */
[----:B------:R-:W-:Y:S04]  /*4ee90*/  STL.64 [R1+0x3f8], R6 ;  /* 0x0003f80601007387 */ /* 0x000fe80000100a00 */
[----:B-1----:R-:W3:Y:S01]  /*4eea0*/  LDL.LU R12, [R1+0x30] ;  /* 0x00003000010c7983 */ /* 0x002ee20000300800 */
[----:B----4-:R-:W-:Y:S02]  /*4eeb0*/  IMAD.MOV.U32 R14, RZ, RZ, R28 ;  /* 0x000000ffff0e7224 */ /* 0x010fe400078e001c */
[----:B--2---:R-:W-:-:S02]  /*4eec0*/  IMAD.MOV.U32 R15, RZ, RZ, R11 ;  /* 0x000000ffff0f7224 */ /* 0x004fc400078e000b */
[----:B------:R-:W-:Y:S02]  /*4eed0*/  IMAD.MOV.U32 R13, RZ, RZ, R27 ;  /* 0x000000ffff0d7224 */ /* 0x000fe400078e001b */
[----:B------:R-:W2:Y:S04]  /*4eee0*/  LDL.LU R27, [R1+0x2050] ;  /* 0x00205000011b7983 */ /* 0x000ea80000300800 */
[----:B------:R-:W4:Y:S04]  /*4eef0*/  LDL.LU R28, [R1+0x204c] ;  /* 0x00204c00011c7983 */ /* 0x000f280000300800 */
[----:B------:R-:W-:Y:S04]  /*4ef00*/  STL.64 [R1+0x1fb8], R14 ;  /* 0x001fb80e01007387 */ /* 0x000fe80000100a00 */
[----:B---3--:R0:W-:Y:S02]  /*4ef10*/  STL.64 [R1+0x1fb0], R12 ;  /* 0x001fb00c01007387 */ /* 0x0081e40000100a00 */
[----:B0-----:R-:W-:-:S02]  /*4ef20*/  IMAD.MOV.U32 R12, RZ, RZ, R26 ;  /* 0x000000ffff0c7224 */ /* 0x001fc400078e001a */
[----:B------:R-:W3:Y:S04]  /*4ef30*/  LDL.LU R26, [R1+0x2048] ;  /* 0x00204800011a7983 */ /* 0x000ee80000300800 */
[----:B------:R-:W5:Y:S04]  /*4ef40*/  LDL.LU R13, [R1+0x54] ;  /* 0x00005400010d7983 */ /* 0x000f680000300800 */
[----:B------:R-:W4:Y:S01]  /*4ef50*/  LDL.LU R14, [R1+0x58] ;  /* 0x00005800010e7983 */ /* 0x000f220000300800 */
[----:B------:R-:W-:-:S03]  /*4ef60*/  IMAD.MOV.U32 R15, RZ, RZ, R29 ;  /* 0x000000ffff0f7224 */ /* 0x000fc600078e001d */
[----:B------:R-:W4:Y:S04]  /*4ef70*/  LDL.LU R29, [R1+0x2044] ;  /* 0x00204400011d7983 */ /* 0x000f280000300800 */
[----:B------:R-:W4:Y:S04]  /*4ef80*/  LDL.LU R4, [R1+0xb0] ;  /* 0x0000b00001047983 */ /* 0x000f280000300800 */
[----:B------:R-:W4:Y:S04]  /*4ef90*/  LDL.LU R23, [R1+0x17c] ;  /* 0x00017c0001177983 */ /* 0x000f280000300800 */
[----:B------:R-:W4:Y:S04]  /*4efa0*/  LDL.LU R25, [R1+0x16c] ;  /* 0x00016c0001197983 */ /* 0x000f280000300800 */
[----:B------:R-:W4:Y:S04]  /*4efb0*/  LDL.LU R8, [R1+0x1e90] ;  /* 0x001e900001087983 */ /* 0x000f280000300800 */
[----:B------:R-:W4:Y:S04]  /*4efc0*/  LDL.LU R0, [R1+0x1e8c] ;  /* 0x001e8c0001007983 */ /* 0x000f280000300800 */
[----:B------:R-:W4:Y:S01]  /*4efd0*/  LDL.LU R9, [R1+0x1ea0] ;  /* 0x001ea00001097983 */ /* 0x000f220000300800 */
[----:B--2---:R-:W-:-:S02]  /*4efe0*/  IMAD.MOV.U32 R6, RZ, RZ, R27 ;  /* 0x000000ffff067224 */ /* 0x004fc400078e001b */
[----:B---3--:R-:W-:Y:S02]  /*4eff0*/  IMAD.MOV.U32 R7, RZ, RZ, R26 ;  /* 0x000000ffff077224 */ /* 0x008fe400078e001a */
[----:B------:R-:W2:Y:S04]  /*4f000*/  LDL.LU R26, [R1+0x1e88] ;  /* 0x001e8800011a7983 */ /* 0x000ea80000300800 */
[----:B------:R-:W3:Y:S04]  /*4f010*/  LDL.LU R2, [R1+0x1e9c] ;  /* 0x001e9c0001027983 */ /* 0x000ee80000300800 */
[----:B------:R-:W2:Y:S04]  /*4f020*/  LDL.LU R27, [R1+0x1e98] ;  /* 0x001e9800011b7983 */ /* 0x000ea80000300800 */
[----:B--2---:R-:W-:Y:S04]  /*4f030*/  STL.64 [R1+0x2028], R26 ;  /* 0x0020281a01007387 */ /* 0x004fe80000100a00 */
[----:B----4-:R0:W-:Y:S04]  /*4f040*/  STL [R1+0x2020], R25 ;  /* 0x0020201901007387 */ /* 0x0101e80000100800 */
[----:B------:R-:W2:Y:S04]  /*4f050*/  LDL.LU R24, [R1+0xd0] ;  /* 0x0000d00001187983 */ /* 0x000ea80000300800 */
[----:B0-----:R-:W2:Y:S04]  /*4f060*/  LDL.LU R25, [R1+0xd4] ;  /* 0x0000d40001197983 */ /* 0x001ea80000300800 */
[----:B------:R-:W4:Y:S04]  /*4f070*/  LDL.LU R26, [R1+0xd8] ;  /* 0x0000d800011a7983 */ /* 0x000f280000300800 */
[----:B------:R-:W4:Y:S04]  /*4f080*/  LDL.LU R27, [R1+0xdc] ;  /* 0x0000dc00011b7983 */ /* 0x000f280000300800 */
[----:B------:R-:W2:Y:S04]  /*4f090*/  LDL.LU R11, [R1+0x18c] ;  /* 0x00018c00010b7983 */ /* 0x000ea80000300800 */
[----:B------:R-:W3:Y:S01]  /*4f0a0*/  LDL.LU R20, [R1+0x158] ;  /* 0x0001580001147983 */ /* 0x000ee20000300800 */
[----:B------:R-:W-:-:S03]  /*4f0b0*/  IMAD.MOV.U32 R5, RZ, RZ, R28 ;  /* 0x000000ffff057224 */ /* 0x000fc600078e001c */
[----:B----4-:R-:W-:Y:S04]  /*4f0c0*/  STL.64 [R1+0x2038], R26 ;  /* 0x0020381a01007387 */ /* 0x010fe80000100a00 */
[----:B--2---:R0:W-:Y:S04]  /*4f0d0*/  STL.64 [R1+0x2030], R24 ;  /* 0x0020301801007387 */ /* 0x0041e80000100a00 */
[----:B0-----:R-:W2:Y:S04]  /*4f0e0*/  LDL.LU R24, [R1+0xa0] ;  /* 0x0000a00001187983 */ /* 0x001ea80000300800 */
[----:B------:R-:W2:Y:S04]  /*4f0f0*/  LDL.LU R25, [R1+0xa4] ;  /* 0x0000a40001197983 */ /* 0x000ea80000300800 */
[----:B------:R-:W2:Y:S04]  /*4f100*/  LDL.LU R26, [R1+0xa8] ;  /* 0x0000a800011a7983 */ /* 0x000ea80000300800 */
[----:B------:R-:W2:Y:S04]  /*4f110*/  LDL.LU R27, [R1+0xac] ;  /* 0x0000ac00011b7983 */ /* 0x000ea80000300800 */
[----:B------:R-:W4:Y:S04]  /*4f120*/  LDL.LU R21, [R1+0x15c] ;  /* 0x00015c0001157983 */ /* 0x000f280000300800 */
        /* <DEDUP_REMOVED lines=13> */
[----:B0-----:R-:W2:Y:S04]  /*4f200*/  LDL.LU R4, [R1+0xf0] ;  /* 0x0000f00001047983 */ /* 0x001ea80000300800 */
[----:B------:R-:W2:Y:S04]  /*4f210*/  LDL.LU R5, [R1+0xf4] ;  /* 0x0000f40001057983 */ /* 0x000ea80000300800 */
[----:B------:R-:W2:Y:S04]  /*4f220*/  LDL.LU R6, [R1+0xf8] ;  /* 0x0000f80001067983 */ /* 0x000ea80000300800 */
[----:B------:R-:W2:Y:S04]  /*4f230*/  LDL.LU R7, [R1+0xfc] ;  /* 0x0000fc0001077983 */ /* 0x000ea80000300800 */
[----:B------:R-:W-:Y:S04]  /*4f240*/  STL.64 [R1+0x1fc8], R14 ;  /* 0x001fc80e01007387 */ /* 0x000fe80000100a00 */
[----:B-----5:R0:W-:Y:S04]  /*4f250*/  STL.64 [R1+0x1fc0], R12 ;  /* 0x001fc00c01007387 */ /* 0x0201e80000100a00 */
[----:B0-----:R-:W5:Y:S04]  /*4f260*/  LDL.LU R12, [R1+0x70] ;  /* 0x00007000010c7983 */ /* 0x001f680000300800 */
[----:B------:R-:W5:Y:S04]  /*4f270*/  LDL.LU R13, [R1+0x74] ;  /* 0x00007400010d7983 */ /* 0x000f680000300800 */
[----:B------:R-:W2:Y:S04]  /*4f280*/  LDL.LU R14, [R1+0x78] ;  /* 0x00007800010e7983 */ /* 0x000ea80000300800 */
[----:B------:R-:W2:Y:S01]  /*4f290*/  LDL.LU R15, [R1+0x7c] ;  /* 0x00007c00010f7983 */ /* 0x000ea20000300800 */
[----:B------:R-:W-:Y:S03]  /*4f2a0*/  HMMA.16816.F32 R24, R16, R10, R24 ;  /* 0x0000000a1018723c */ /* 0x000fe60000001818 */
[----:B--2---:R-:W-:Y:S04]  /*4f2b0*/  STL.64 [R1+0x1fd8], R14 ;  /* 0x001fd80e01007387 */ /* 0x004fe80000100a00 */
[----:B-----5:R0:W-:Y:S04]  /*4f2c0*/  STL.64 [R1+0x1fd0], R12 ;  /* 0x001fd00c01007387 */ /* 0x0201e80000100a00 */
[----:B0-----:R-:W2:Y:S04]  /*4f2d0*/  LDL.LU R12, [R1+0x90] ;  /* 0x00009000010c7983 */ /* 0x001ea80000300800 */
[----:B------:R-:W2:Y:S04]  /*4f2e0*/  LDL.LU R13, [R1+0x94] ;  /* 0x00009400010d7983 */ /* 0x000ea80000300800 */
[----:B------:R-:W2:Y:S01]  /*4f2f0*/  LDL.LU R14, [R1+0x98] ;  /* 0x00009800010e7983 */ /* 0x000ea20000300800 */
[----:B------:R-:W-:-:S03]  /*4f300*/  IMAD.MOV.U32 R15, RZ, RZ, R29 ;  /* 0x000000ffff0f7224 */ /* 0x000fc600078e001d */
[----:B------:R-:W5:Y:S04]  /*4f310*/  LDL.LU R29, [R1+0x2040] ;  /* 0x00204000011d7983 */ /* 0x000f680000300800 */
[----:B------:R-:W-:Y:S04]  /*4f320*/  STL.64 [R1+0x3e0], R24 ;  /* 0x0003e01801007387 */ /* 0x000fe80000100a00 */
[----:B------:R0:W-:Y:S04]  /*4f330*/  STL.64 [R1+0x3e8], R26 ;  /* 0x0003e81a01007387 */ /* 0x0001e80000100a00 */
[----:B0-----:R-:W2:Y:S04]  /*4f340*/  LDL.LU.64 R26, [R1+0x2038] ;  /* 0x00203800011a7983 */ /* 0x001ea80000300a00 */
[----:B------:R-:W2:Y:S01]  /*4f350*/  LDL.LU.64 R24, [R1+0x2030] ;  /* 0x0020300001187983 */ /* 0x000ea20000300a00 */
[----:B---3--:R-:W-:-:S02]  /*4f360*/  F2FP.F16.E4M3.UNPACK_B R20, R20.H1 ;  /* 0x00000014ff14723e */ /* 0x008fc400030006ff */
[----:B----4-:R-:W-:Y:S02]  /*4f370*/  F2FP.F16.E4M3.UNPACK_B R21, R21.H1 ;  /* 0x00000015ff15723e */ /* 0x010fe400030006ff */
[----:B------:R-:W-:Y:S02]  /*4f380*/  F2FP.F16.E4M3.UNPACK_B R22, R22.H1 ;  /* 0x00000016ff16723e */ /* 0x000fe400030006ff */
[----:B------:R-:W-:-:S07]  /*4f390*/  F2FP.F16.E4M3.UNPACK_B R23, R23.H1 ;  /* 0x00000017ff17723e */ /* 0x000fce00030006ff */
[C---:B------:R-:W-:Y:S08]  /*4f3a0*/  HMMA.16816.F32 R4, R16.reuse, R22, R4 ;  /* 0x000000161004723c */ /* 0x040ff00000001804 */
[----:B--2---:R-:W-:-:S15]  /*4f3b0*/  HMMA.16816.F32 R24, R16, R20, R24 ;  /* 0x000000141018723c */ /* 0x004fde0000001818 */
[----:B------:R-:W-:-:S04]  /*4f3c0*/  NOP ;  /* 0x0000000000007918 */ /* 0x000fc80000000000 */
[----:B------:R-:W-:Y:S04]  /*4f3d0*/  STL.64 [R1+0x3d0], R24 ;  /* 0x0003d01801007387 */ /* 0x000fe80000100a00 */
[----:B------:R0:W-:Y:S04]  /*4f3e0*/  STL.64 [R1+0x3d8], R26 ;  /* 0x0003d81a01007387 */ /* 0x0001e80000100a00 */
[----:B0-----:R-:W2:Y:S04]  /*4f3f0*/  LDL.LU.64 R26, [R1+0x2028] ;  /* 0x00202800011a7983 */ /* 0x001ea80000300a00 */
[----:B------:R-:W3:Y:S04]  /*4f400*/  LDL.LU R25, [R1+0x2020] ;  /* 0x0020200001197983 */ /* 0x000ee80000300800 */
[----:B------:R-:W-:Y:S04]  /*4f410*/  STL.64 [R1+0x3c0], R4 ;  /* 0x0003c00401007387 */ /* 0x000fe80000100a00 */
[----:B------:R0:W-:Y:S04]  /*4f420*/  STL.64 [R1+0x3c8], R6 ;  /* 0x0003c80601007387 */ /* 0x0001e80000100a00 */
[----:B0-----:R-:W4:Y:S04]  /*4f430*/  LDL.LU.64 R6, [R1+0x2018] ;  /* 0x0020180001067983 */ /* 0x001f280000300a00 */
[----:B------:R-:W4:Y:S01]  /*4f440*/  LDL.LU.64 R4, [R1+0x2010] ;  /* 0x0020100001047983 */ /* 0x000f220000300a00 */
[----:B-----5:R-:W-:Y:S01]  /*4f450*/  F2FP.F16.E4M3.UNPACK_B R24, R29.H1 ;  /* 0x0000001dff18723e */ /* 0x020fe200030006ff */
[----:B------:R-:W-:-:S02]  /*4f460*/  IMAD R0, R0, 0x100, R8 ;  /* 0x0000010000007824 */ /* 0x000fc400078e0208 */
[----:B------:R-:W5:Y:S04]  /*4f470*/  LDL.LU R29, [R1+0x1a80] ;  /* 0x001a8000011d7983 */ /* 0x000f680000300800 */
[----:B------:R-:W5:Y:S01]  /*4f480*/  LDL.LU R8, [R1+0x200c] ;  /* 0x00200c0001087983 */ /* 0x000f620000300800 */
[----:B------:R-:W-:Y:S01]  /*4f490*/  IMAD R28, R28, 0x100, R3 ;  /* 0x000001001c1c7824 */ /* 0x000fe200078e0203 */
[----:B---3--:R-:W-:Y:S01]  /*4f4a0*/  F2FP.F16.E4M3.UNPACK_B R25, R25.H1 ;  /* 0x00000019ff19723e */ /* 0x008fe200030006ff */
[----:B--2---:R-:W-:Y:S02]  /*4f4b0*/  IMAD R26, R26, 0x100, R9 ;  /* 0x000001001a1a7824 */ /* 0x004fe400078e0209 */
[----:B------:R-:W-:Y:S01]  /*4f4c0*/  IMAD R27, R27, 0x100, R2 ;  /* 0x000001001b1b7824 */ /* 0x000fe200078e0202 */
[----:B------:R-:W5:Y:S04]  /*4f4d0*/  LDL.LU R9, [R1+0x2008] ;  /* 0x0020080001097983 */ /* 0x000f680000300800 */
[----:B------:R-:W2:Y:S04]  /*4f4e0*/  LDL.LU R2, [R1+0x2004] ;  /* 0x0020040001027983 */ /* 0x000ea80000300800 */
[----:B------:R-:W2:Y:S01]  /*4f4f0*/  LDL.LU R3, [R1+0x2000] ;  /* 0x0020000001037983 */ /* 0x000ea20000300800 */
[----:B----4-:R-:W-:Y:S03]  /*4f500*/  HMMA.16816.F32 R16, R16, R24, R4 ;  /* 0x000000181010723c */ /* 0x010fe60000001804 */
[----:B------:R-:W2:Y:S04]  /*4f510*/  LDL.LU.64 R6, [R1+0x1ff8] ;  /* 0x001ff80001067983 */ /* 0x000ea80000300a00 */
[----:B------:R-:W2:-:S12]  /*4f520*/  LDL.LU.64 R4, [R1+0x1ff0] ;  /* 0x001ff00001047983 */ /* 0x000e980000300a00 */
[----:B------:R0:W-:Y:S04]  /*4f530*/  STL.64 [R1+0x420], R16 ;  /* 0x0004201001007387 */ /* 0x0001e80000100a00 */
[----:B------:R1:W-:Y:S01]  /*4f540*/  STL.64 [R1+0x428], R18 ;  /* 0x0004281201007387 */ /* 0x0003e20000100a00 */
[----:B0-----:R-:W-:Y:S02]  /*4f550*/  F2FP.F16.E4M3.UNPACK_B R16, R0 ;  /* 0x00000000ff10723e */ /* 0x001fe400020006ff */
[----:B-1----:R-:W-:Y:S02]  /*4f560*/  F2FP.F16.E4M3.UNPACK_B R18, R26 ;  /* 0x0000001aff12723e */ /* 0x002fe400020006ff */
[----:B------:R-:W-:Y:S02]  /*4f570*/  F2FP.F16.E4M3.UNPACK_B R17, R27 ;  /* 0x0000001bff11723e */ /* 0x000fe400020006ff */
[----:B------:R-:W-:Y:S01]  /*4f580*/  F2FP.F16.E4M3.UNPACK_B R19, R28 ;  /* 0x0000001cff13723e */ /* 0x000fe200020006ff */
[----:B------:R-:W3:Y:S04]  /*4f590*/  LDL.LU R26, [R1+0xbe4] ;  /* 0x000be400011a7983 */ /* 0x000ee80000300800 */
[----:B------:R-:W4:Y:S02]  /*4f5a0*/  LDL.LU R27, [R1+0x1a90] ;  /* 0x001a9000011b7983 */ /* 0x000f240000300800 */
[----:B--2---:R-:W-:-:S15]  /*4f5b0*/  HMMA.16816.F32 R4, R16, R2, R4 ;  /* 0x000000021004723c */ /* 0x004fde0000001804 */
[----:B------:R-:W-:-:S04]  /*4f5c0*/  NOP ;  /* 0x0000000000007918 */ /* 0x000fc80000000000 */
[----:B------:R-:W-:Y:S04]  /*4f5d0*/  STL.64 [R1+0x3a0], R4 ;  /* 0x0003a00401007387 */ /* 0x000fe80000100a00 */
[----:B------:R0:W-:Y:S04]  /*4f5e0*/  STL.64 [R1+0x3a8], R6 ;  /* 0x0003a80601007387 */ /* 0x0001e80000100a00 */
[----:B0-----:R-:W2:Y:S04]  /*4f5f0*/  LDL.LU.64 R6, [R1+0x1fe8] ;  /* 0x001fe80001067983 */ /* 0x001ea80000300a00 */
[----:B------:R-:W2:Y:S02]  /*4f600*/  LDL.LU.64 R4, [R1+0x1fe0] ;  /* 0x001fe00001047983 */ /* 0x000ea40000300a00 */
[----:B--2---:R-:W-:-:S15]  /*4f610*/  HMMA.16816.F32 R12, R16, R4, R12 ;  /* 0x00000004100c723c */ /* 0x004fde000000180c */
[----:B------:R-:W-:-:S04]  /*4f620*/  NOP ;  /* 0x0000000000007918 */ /* 0x000fc80000000000 */
[----:B------:R-:W-:Y:S04]  /*4f630*/  STL.64 [R1+0x390], R12 ;  /* 0x0003900c01007387 */ /* 0x000fe80000100a00 */
[----:B------:R0:W-:Y:S04]  /*4f640*/  STL.64 [R1+0x398], R14 ;  /* 0x0003980e01007387 */ /* 0x0001e80000100a00 */
[----:B0-----:R-:W2:Y:S04]  /*4f650*/  LDL.LU.64 R14, [R1+0x1fd8] ;  /* 0x001fd800010e7983 */ /* 0x001ea80000300a00 */
[----:B------:R-:W2:Y:S02]  /*4f660*/  LDL.LU.64 R12, [R1+0x1fd0] ;  /* 0x001fd000010c7983 */ /* 0x000ea40000300a00 */
[----:B--2---:R-:W-:Y:S02]  /*4f670*/  HMMA.16816.F32 R4, R16, R6, R12 ;  /* 0x000000061004723c */ /* 0x004fe4000000180c */
[----:B------:R-:W5:Y:S04]  /*4f680*/  LDL.LU.64 R14, [R1+0x1fc8] ;  /* 0x001fc800010e7983 */ /* 0x000f680000300a00 */
[----:B------:R-:W5:-:S13]  /*4f690*/  LDL.LU.64 R12, [R1+0x1fc0] ;  /* 0x001fc000010c7983 */ /* 0x000f5a0000300a00 */
[----:B------:R0:W-:Y:S04]  /*4f6a0*/  STL.64 [R1+0x380], R4 ;  /* 0x0003800401007387 */ /* 0x0001e80000100a00 */
[----:B------:R1:W-:Y:S04]  /*4f6b0*/  STL.64 [R1+0x388], R6 ;  /* 0x0003880601007387 */ /* 0x0003e80000100a00 */
[----:B0-----:R-:W2:Y:S04]  /*4f6c0*/  LDL.LU R4, [R1] ;  /* 0x0000000001047983 */ /* 0x001ea80000300800 */
[----:B------:R-:W2:Y:S04]  /*4f6d0*/  LDL.LU R5, [R1+0x4] ;  /* 0x0000040001057983 */ /* 0x000ea80000300800 */
[----:B-1----:R-:W2:Y:S04]  /*4f6e0*/  LDL.LU R6, [R1+0x8] ;  /* 0x0000080001067983 */ /* 0x002ea80000300800 */
[----:B------:R-:W2:Y:S01]  /*4f6f0*/  LDL.LU R7, [R1+0xc] ;  /* 0x00000c0001077983 */ /* 0x000ea20000300800 */
[----:B-----5:R-:W-:-:S15]  /*4f700*/  HMMA.16816.F32 R12, R16, R8, R12 ;  /* 0x00000008100c723c */ /* 0x020fde000000180c */
[----:B------:R-:W-:-:S04]  /*4f710*/  NOP ;  /* 0x0000000000007918 */ /* 0x000fc80000000000 */
[----:B------:R-:W-:Y:S04]  /*4f720*/  STL.64 [R1+0x370], R12 ;  /* 0x0003700c01007387 */ /* 0x000fe80000100a00 */
[----:B------:R0:W-:Y:S04]  /*4f730*/  STL.64 [R1+0x378], R14 ;  /* 0x0003780e01007387 */ /* 0x0001e80000100a00 */
[----:B0-----:R-:W5:Y:S04]  /*4f740*/  LDL.LU.64 R14, [R1+0x1fb8] ;  /* 0x001fb800010e7983 */ /* 0x001f680000300a00 */
[----:B------:R-:W5:Y:S02]  /*4f750*/  LDL.LU.64 R12, [R1+0x1fb0] ;  /* 0x001fb000010c7983 */ /* 0x000f640000300a00 */
[----:B-----5:R-:W-:Y:S02]  /*4f760*/  HMMA.16816.F32 R8, R16, R10, R12 ;  /* 0x0000000a1008723c */ /* 0x020fe4000000180c */
[----:B------:R-:W5:Y:S04]  /*4f770*/  LDL.LU.64 R14, [R1+0x1fa8] ;  /* 0x001fa800010e7983 */ /* 0x000f680000300a00 */
[----:B------:R-:W5:-:S13]  /*4f780*/  LDL.LU.64 R12, [R1+0x1fa0] ;  /* 0x001fa000010c7983 */ /* 0x000f5a0000300a00 */
[----:B------:R0:W-:Y:S04]  /*4f790*/  STL.64 [R1+0x1d0], R8 ;  /* 0x0001d00801007387 */ /* 0x0001e80000100a00 */
[----:B------:R1:W-:Y:S04]  /*4f7a0*/  STL.64 [R1+0x1d8], R10 ;  /* 0x0001d80a01007387 */ /* 0x0003e80000100a00 */
[----:B0-----:R-:W3:Y:S04]  /*4f7b0*/  LDL.LU R8, [R1+0x10] ;  /* 0x0000100001087983 */ /* 0x001ee80000300800 */
[----:B------:R-:W3:Y:S04]  /*4f7c0*/  LDL.LU R9, [R1+0x14] ;  /* 0x0000140001097983 */ /* 0x000ee80000300800 */
[----:B-1----:R-:W3:Y:S04]  /*4f7d0*/  LDL.LU R10, [R1+0x18] ;  /* 0x00001800010a7983 */ /* 0x002ee80000300800 */
[----:B------:R-:W3:Y:S01]  /*4f7e0*/  LDL.LU R11, [R1+0x1c] ;  /* 0x00001c00010b7983 */ /* 0x000ee20000300800 */
[C---:B--2---:R-:W-:Y:S08]  /*4f7f0*/  HMMA.16816.F32 R4, R16.reuse, R22, R4 ;  /* 0x000000161004723c */ /* 0x044ff00000001804 */
[----:B---3--:R-:W-:-:S15]  /*4f800*/  HMMA.16816.F32 R8, R16, R20, R8 ;  /* 0x000000141008723c */ /* 0x008fde0000001808 */
[----:B------:R-:W-:-:S04]  /*4f810*/  NOP ;  /* 0x0000000000007918 */ /* 0x000fc80000000000 */
[----:B------:R-:W-:Y:S04]  /*4f820*/  STL.64 [R1+0x150], R8 ;  /* 0x0001500801007387 */ /* 0x000fe80000100a00 */
[----:B------:R-:W-:Y:S04]  /*4f830*/  STL.64 [R1+0x158], R10 ;  /* 0x0001580a01007387 */ /* 0x000fe80000100a00 */
[----:B------:R-:W2:Y:S04]  /*4f840*/  LDL.LU R0, [R1+0x1d30] ;  /* 0x001d300001007983 */ /* 0x000ea80000300800 */
[----:B------:R-:W-:Y:S04]  /*4f850*/  STL.64 [R1+0x110], R4 ;  /* 0x0001100401007387 */ /* 0x000fe80000100a00 */
[----:B------:R5:W-:Y:S02]  /*4f860*/  STL.64 [R1+0x118], R6 ;  /* 0x0001180601007387 */ /* 0x000be40000100a00 */
[----:B-----5:R-:W-:-:S15]  /*4f870*/  HMMA.16816.F32 R4, R16, R24, R12 ;  /* 0x000000181004723c */ /* 0x020fde000000180c */
[----:B------:R-:W-:-:S04]  /*4f880*/  NOP ;  /* 0x0000000000007918 */ /* 0x000fc80000000000 */
[----:B------:R-:W-:Y:S04]  /*4f890*/  STL.64 [R1+0x1c0], R4 ;  /* 0x0001c00401007387 */ /* 0x000fe80000100a00 */
[----:B------:R-:W-:Y:S04]  /*4f8a0*/  STL.64 [R1+0x1c8], R6 ;  /* 0x0001c80601007387 */ /* 0x000fe80000100a00 */
[----:B------:R-:W3:Y:S01]  /*4f8b0*/  LDL.LU R16, [R1+0x1a70] ;  /* 0x001a700001107983 */ /* 0x000ee20000300800 */
[----:B------:R-:W-:-:S06]  /*4f8c0*/  USHF.L.U32 UR13, UR16, 0x8, URZ ;  /* 0x00000008100d7899 */ /* 0x000fcc00080006ff */
[----:B----4-:R-:W-:Y:S02]  /*4f8d0*/  IADD3 R27, P3, PT, R27, UR13, RZ ;  /* 0x0000000d1b1b7c10 */ /* 0x010fe4000ff7e0ff */
[----:B------:R-:W-:-:S03]  /*4f8e0*/  IADD3 R26, P5, PT, R26, UR13, RZ ;  /* 0x0000000d1a1a7c10 */ /* 0x000fc6000ffbe0ff */
[----:B------:R-:W-:Y:S01]  /*4f8f0*/  STL [R1+0x1a90], R27 ;  /* 0x001a901b01007387 */ /* 0x000fe20000100800 */
[----:B------:R-:W-:-:S03]  /*4f900*/  IADD3 R29, P1, PT, R29, UR13, RZ ;  /* 0x0000000d1d1d7c10 */ /* 0x000fc6000ff3e0ff */
[----:B---3--:R0:W-:Y:S04]  /*4f910*/  STL [R1+0x1f98], R16 ;  /* 0x001f981001007387 */ /* 0x0081e80000100800 */
[----:B------:R-:W-:Y:S04]  /*4f920*/  STL [R1+0xbe4], R26 ;  /* 0x000be41a01007387 */ /* 0x000fe80000100800 */
[----:B0-----:R-:W3:Y:S04]  /*4f930*/  LDL.LU R16, [R1+0x1a78] ;  /* 0x001a780001107983 */ /* 0x001ee80000300800 */
[----:B------:R0:W-:Y:S04]  /*4f940*/  STL [R1+0x1a80], R29 ;  /* 0x001a801d01007387 */ /* 0x0001e80000100800 */
[----:B------:R-:W4:Y:S04]  /*4f950*/  LDL.LU R17, [R1+0x1a88] ;  /* 0x001a880001117983 */ /* 0x000f280000300800 */
[----:B------:R-:W5:Y:S04]  /*4f960*/  LDL.LU R18, [R1+0x1d10] ;  /* 0x001d100001127983 */ /* 0x000f680000300800 */
[----:B------:R-:W4:Y:S04]  /*4f970*/  LDL.LU R19, [R1+0x1a68] ;  /* 0x001a680001137983 */ /* 0x000f280000300800 */
[----:B------:R-:W4:Y:S04]  /*4f980*/  LDL.LU R24, [R1+0x1a8c] ;  /* 0x001a8c0001187983 */ /* 0x000f280000300800 */
        /* <DEDUP_REMOVED lines=8> */
[----:B------:R-:W5:Y:S01]  /*4fa10*/  LDL.LU R21, [R1+0x1a74] ;  /* 0x001a740001157983 */ /* 0x000f620000300800 */
[----:B------:R-:W-:-:S03]  /*4fa20*/  USHF.L.U32 UR7, UR11, 0x8, URZ ;  /* 0x000000080b077899 */ /* 0x000fc600080006ff */
[----:B------:R-:W5:Y:S04]  /*4fa30*/  LDL.LU R10, [R1+0xbdc] ;  /* 0x000bdc00010a7983 */ /* 0x000f680000300800 */
[----:B------:R-:W5:Y:S04]  /*4fa40*/  LDL.LU R11, [R1+0x1a38] ;  /* 0x001a3800010b7983 */ /* 0x000f680000300800 */
[----:B------:R-:W5:Y:S04]  /*4fa50*/  LDL.LU R8, [R1+0xbd8] ;  /* 0x000bd80001087983 */ /* 0x000f680000300800 */
[----:B------:R-:W5:Y:S04]  /*4fa60*/  LDL.LU R9, [R1+0x1a6c] ;  /* 0x001a6c0001097983 */ /* 0x000f680000300800 */
[----:B------:R-:W5:Y:S04]  /*4fa70*/  LDL.LU R6, [R1+0xbd4] ;  /* 0x000bd40001067983 */ /* 0x000f680000300800 */
[----:B------:R-:W5:Y:S04]  /*4fa80*/  LDL.LU R7, [R1+0x1a28] ;  /* 0x001a280001077983 */ /* 0x000f680000300800 */
[----:B------:R-:W5:Y:S01]  /*4fa90*/  LDL.LU R4, [R1+0xbd0] ;  /* 0x000bd00001047983 */ /* 0x000f620000300800 */
[----:B--2---:R-:W-:-:S03]  /*4faa0*/  IADD3 R0, P0, PT, R0, UR7, RZ ;  /* 0x0000000700007c10 */ /* 0x004fc6000ff1e0ff */
[----:B0-----:R-:W2:Y:S04]  /*4fab0*/  LDL.LU R29, [R1+0x1a60] ;  /* 0x001a6000011d7983 */ /* 0x001ea80000300800 */
[----:B------:R-:W2:Y:S04]  /*4fac0*/  LDL.LU R5, [R1+0xbe8] ;  /* 0x000be80001057983 */ /* 0x000ea80000300800 */
[----:B------:R-:W2:Y:S04]  /*4fad0*/  LDL.LU R2, [R1+0x1a18] ;  /* 0x001a180001027983 */ /* 0x000ea80000300800 */
[----:B------:R-:W2:Y:S04]  /*4fae0*/  LDL.LU R3, [R1+0x1a64] ;  /* 0x001a640001037983 */ /* 0x000ea80000300800 */
[----:B------:R0:W-:Y:S04]  /*4faf0*/  STL [R1+0x1d30], R0 ;  /* 0x001d300001007387 */ /* 0x0001e80000100800 */
[----:B------:R-:W2:Y:S04]  /*4fb00*/  LDL.LU R28, [R1+0x1a50] ;  /* 0x001a5000011c7983 */ /* 0x000ea80000300800 */
[----:B------:R-:W2:Y:S04]  /*4fb10*/  LDL.LU R27, [R1+0x1a5c] ;  /* 0x001a5c00011b7983 */ /* 0x000ea80000300800 */
[----:B------:R-:W2:Y:S04]  /*4fb20*/  LDL.LU R26, [R1+0x1a08] ;  /* 0x001a0800011a7983 */ /* 0x000ea80000300800 */
[----:B0-----:R-:W2:Y:S01]  /*4fb30*/  LDL.LU R0, [R1+0x1a54] ;  /* 0x001a540001007983 */ /* 0x001ea20000300800 */
[----:B---3--:R-:W-:-:S05]  /*4fb40*/  IADD3 R16, P4, PT, R16, UR13, RZ ;  /* 0x0000000d10107c10 */ /* 0x008fca000ff9e0ff */
[----:B------:R0:W-:Y:S04]  /*4fb50*/  STL [R1+0x1a78], R16 ;  /* 0x001a781001007387 */ /* 0x0001e80000100800 */
[----:B0-----:R-:W3:Y:S01]  /*4fb60*/  LDL.LU R16, [R1+0x1f98] ;  /* 0x001f980001107983 */ /* 0x001ee20000300800 */
[----:B------:R-:W-:Y:S02]  /*4fb70*/  USHF.R.S32.HI UR12, URZ, 0x1f, UR7 ;  /* 0x0000001fff0c7899 */ /* 0x000fe40008011407 */
[----:B------:R-:W-:Y:S02]  /*4fb80*/  USHF.R.S32.HI UR14, URZ, 0x1f, UR13 ;  /* 0x0000001fff0e7899 */ /* 0x000fe4000801140d */
[----:B----4-:R-:W-:Y:S02]  /*4fb90*/  IADD3 R17, P6, PT, R17, UR13, RZ ;  /* 0x0000000d11117c10 */ /* 0x010fe4000ffde0ff */
[----:B-----5:R-:W-:-:S02]  /*4fba0*/  IADD3.X R18, PT, PT, R18, UR12, RZ, P0, !PT ;  /* 0x0000000c12127c10 */ /* 0x020fc400087fe4ff */
[----:B------:R-:W-:Y:S02]  /*4fbb0*/  IADD3 R19, P0, PT, R19, UR13, RZ ;  /* 0x0000000d13137c10 */ /* 0x000fe4000ff1e0ff */
[----:B------:R-:W-:Y:S02]  /*4fbc0*/  IADD3.X R24, PT, PT, R24, UR14, RZ, P3, !PT ;  /* 0x0000000e18187c10 */ /* 0x000fe40009ffe4ff */
[----:B------:R-:W-:Y:S02]  /*4fbd0*/  IADD3 R25, P3, PT, R25, UR13, RZ ;  /* 0x0000000d19197c10 */ /* 0x000fe4000ff7e0ff */
[----:B------:R-:W-:Y:S02]  /*4fbe0*/  IADD3.X R12, PT, PT, R12, UR14, RZ, P6, !PT ;  /* 0x0000000e0c0c7c10 */ /* 0x000fe4000b7fe4ff */
[----:B------:R-:W-:Y:S02]  /*4fbf0*/  IADD3 R13, P6, PT, R13, UR13, RZ ;  /* 0x0000000d0d0d7c10 */ /* 0x000fe4000ffde0ff */
[----:B------:R-:W-:-:S02]  /*4fc00*/  IADD3.X R14, PT, PT, R14, UR14, RZ, P5, !PT ;  /* 0x0000000e0e0e7c10 */ /* 0x000fc4000affe4ff */
        /* <DEDUP_REMOVED lines=11> */
[----:B--2---:R-:W-:-:S02]  /*4fcc0*/  IADD3.X R5, PT, PT, R5, UR14, RZ, P4, !PT ;  /* 0x0000000e05057c10 */ /* 0x004fc4000a7fe4ff */
[----:B------:R-:W-:Y:S02]  /*4fcd0*/  IADD3 R2, P4, PT, R2, UR13, RZ ;  /* 0x0000000d02027c10 */ /* 0x000fe4000ff9e0ff */
[----:B------:R-:W-:Y:S02]  /*4fce0*/  IADD3.X R3, PT, PT, R3, UR14, RZ, P0, !PT ;  /* 0x0000000e03037c10 */ /* 0x000fe400087fe4ff */
[----:B------:R-:W-:Y:S02]  /*4fcf0*/  IADD3 R28, P0, PT, R28, UR13, RZ ;  /* 0x0000000d1c1c7c10 */ /* 0x000fe4000ff1e0ff */
[----:B---3--:R-:W-:-:S05]  /*4fd00*/  IADD3 R16, P2, PT, R16, UR13, RZ ;  /* 0x0000000d10107c10 */ /* 0x008fca000ff5e0ff */
        /* <DEDUP_REMOVED lines=14> */
[----:B------:R-:W-:-:S03]  /*4fdf0*/  IADD3.X R4, PT, PT, R4, UR14, RZ, P2, !PT ;  /* 0x0000000e04047c10 */ /* 0x000fc600097fe4ff */
[----:B------:R-:W-:Y:S01]  /*4fe00*/  STL [R1+0xbdc], R10 ;  /* 0x000bdc0a01007387 */ /* 0x000fe20000100800 */
[----:B------:R-:W-:-:S03]  /*4fe10*/  IADD3 R29, P2, PT, R29, UR13, RZ ;  /* 0x0000000d1d1d7c10 */ /* 0x000fc6000ff5e0ff */
[----:B------:R-:W-:Y:S04]  /*4fe20*/  STL [R1+0x1a38], R11 ;  /* 0x001a380b01007387 */ /* 0x000fe80000100800 */
[----:B------:R-:W-:Y:S04]  /*4fe30*/  STL [R1+0xbd8], R8 ;  /* 0x000bd80801007387 */ /* 0x000fe80000100800 */
[----:B------:R-:W-:Y:S04]  /*4fe40*/  STL [R1+0x1a6c], R9 ;  /* 0x001a6c0901007387 */ /* 0x000fe80000100800 */
[----:B------:R-:W-:Y:S04]  /*4fe50*/  STL [R1+0xbd4], R6 ;  /* 0x000bd40601007387 */ /* 0x000fe80000100800 */
[----:B------:R0:W-:Y:S04]  /*4fe60*/  STL [R1+0x1a60], R29 ;  /* 0x001a601d01007387 */ /* 0x0001e80000100800 */
[----:B------:R-:W-:Y:S04]  /*4fe70*/  STL [R1+0x1a28], R7 ;  /* 0x001a280701007387 */ /* 0x000fe80000100800 */
[----:B0-----:R-:W2:Y:S04]  /*4fe80*/  LDL.LU R29, [R1+0x1a40] ;  /* 0x001a4000011d7983 */ /* 0x001ea80000300800 */
[----:B------:R-:W-:Y:S04]  /*4fe90*/  STL [R1+0xbd0], R4 ;  /* 0x000bd00401007387 */ /* 0x000fe80000100800 */
[----:B------:R-:W-:Y:S04]  /*4fea0*/  STL [R1+0xbe8], R5 ;  /* 0x000be80501007387 */ /* 0x000fe80000100800 */
[----:B------:R-:W-:Y:S04]  /*4feb0*/  STL [R1+0x1a18], R2 ;  /* 0x001a180201007387 */ /* 0x000fe80000100800 */
[----:B------:R-:W-:Y:S04]  /*4fec0*/  STL [R1+0x1a64], R3 ;  /* 0x001a640301007387 */ /* 0x000fe80000100800 */
[----:B------:R-:W-:Y:S04]  /*4fed0*/  STL [R1+0x1a50], R28 ;  /* 0x001a501c01007387 */ /* 0x000fe80000100800 */
[----:B------:R-:W3:Y:S01]  /*4fee0*/  LDL.LU R16, [R1+0x19f8] ;  /* 0x0019f80001107983 */ /* 0x000ee20000300800 */
[----:B------:R-:W-:-:S02]  /*4fef0*/  IADD3.X R27, PT, PT, R27, UR14, RZ, P2, !PT ;  /* 0x0000000e1b1b7c10 */ /* 0x000fc400097fe4ff */
[----:B------:R-:W-:-:S03]  /*4ff00*/  IADD3 R26, P2, PT, R26, UR13, RZ ;  /* 0x0000000d1a1a7c10 */ /* 0x000fc6000ff5e0ff */
[----:B------:R-:W-:Y:S01]  /*4ff10*/  STL [R1+0x1a5c], R27 ;  /* 0x001a5c1b01007387 */ /* 0x000fe20000100800 */
[----:B------:R-:W-:-:S03]  /*4ff20*/  IADD3.X R0, PT, PT, R0, UR14, RZ, P6, !PT ;  /* 0x0000000e00007c10 */ /* 0x000fc6000b7fe4ff */
[----:B---3--:R0:W-:Y:S04]  /*4ff30*/  STL [R1+0x1f94], R16 ;  /* 0x001f941001007387 */ /* 0x0081e80000100800 */
[----:B------:R-:W-:Y:S04]  /*4ff40*/  STL [R1+0x1a08], R26 ;  /* 0x001a081a01007387 */ /* 0x000fe80000100800 */
[----:B0-----:R-:W3:Y:S04]  /*4ff50*/  LDL.LU R16, [R1+0x1a4c] ;  /* 0x001a4c0001107983 */ /* 0x001ee80000300800 */
[----:B------:R0:W-:Y:S04]  /*4ff60*/  STL [R1+0x1a54], R0 ;  /* 0x001a540001007387 */ /* 0x0001e80000100800 */
[----:B------:R-:W4:Y:S04]  /*4ff70*/  LDL.LU R17, [R1+0x1a44] ;  /* 0x001a440001117983 */ /* 0x000f280000300800 */
[----:B------:R-:W5:Y:S04]  /*4ff80*/  LDL.LU R18, [R1+0x1a30] ;  /* 0x001a300001127983 */ /* 0x000f680000300800 */
        /* <DEDUP_REMOVED lines=26> */
[----:B------:R-:W2:Y:S04]  /*50130*/  LDL.LU R26, [R1+0x19dc] ;  /* 0x0019dc00011a7983 */ /* 0x000ea80000300800 */
[----:B0-----:R-:W2:Y:S01]  /*50140*/  LDL.LU R29, [R1+0x1988] ;  /* 0x00198800011d7983 */ /* 0x001ea20000300800 */
[----:B---3--:R-:W-:-:S05]  /*50150*/  IADD3.X R16, PT, PT, R16, UR14, RZ, P0, !PT ;  /* 0x0000000e10107c10 */ /* 0x008fca00087fe4ff */
[----:B------:R0:W-:Y:S04]  /*50160*/  STL [R1+0x1a4c], R16 ;  /* 0x001a4c1001007387 */ /* 0x0001e80000100800 */
[----:B0-----:R-:W3:Y:S01]  /*50170*/  LDL.LU R16, [R1+0x1f94] ;  /* 0x001f940001107983 */ /* 0x001ee20000300800 */
[----:B----4-:R-:W-:Y:S02]  /*50180*/  IADD3.X R17, PT, PT, R17, UR14, RZ, P3, !PT ;  /* 0x0000000e11117c10 */ /* 0x010fe40009ffe4ff */
[----:B-----5:R-:W-:Y:S02]  /*50190*/  IADD3 R18, P3, PT, R18, UR13, RZ ;  /* 0x0000000d12127c10 */ /* 0x020fe4000ff7e0ff */
[----:B------:R-:W-:Y:S02]  /*501a0*/  IADD3.X R19, PT, PT, R19, UR14, RZ, P6, !PT ;  /* 0x0000000e13137c10 */ /* 0x000fe4000b7fe4ff */
[----:B------:R-:W-:-:S02]  /*501b0*/  IADD3 R24, P6, PT, R24, UR13, RZ ;  /* 0x0000000d18187c10 */ /* 0x000fc4000ffde0ff */
[----:B------:R-:W-:Y:S02]  /*501c0*/  IADD3.X R25, PT, PT, R25, UR14, RZ, P5, !PT ;  /* 0x0000000e19197c10 */ /* 0x000fe4000affe4ff */
[----:B------:R-:W-:Y:S02]  /*501d0*/  IADD3 R12, P5, PT, R12, UR13, RZ ;  /* 0x0000000d0c0c7c10 */ /* 0x000fe4000ffbe0ff */
[----:B------:R-:W-:Y:S02]  /*501e0*/  IADD3.X R13, PT, PT, R13, UR14, RZ, P3, !PT ;  /* 0x0000000e0d0d7c10 */ /* 0x000fe40009ffe4ff */
[----:B------:R-:W-:Y:S02]  /*501f0*/  IADD3 R14, P3, PT, R14, UR13, RZ ;  /* 0x0000000d0e0e7c10 */ /* 0x000fe4000ff7e0ff */
        /* <DEDUP_REMOVED lines=9> */
[----:B------:R-:W-:Y:S02]  /*50290*/  IADD3.X R7, PT, PT, R7, UR14, RZ, P4, !PT ;  /* 0x0000000e07077c10 */ /* 0x000fe4000a7fe4ff */
[----:B--2---:R-:W-:Y:S02]  /*502a0*/  IADD3 R0, P4, PT, R0, UR13, RZ ;  /* 0x0000000d00007c10 */ /* 0x004fe4000ff9e0ff */
[----:B------:R-:W-:Y:S02]  /*502b0*/  IADD3 R6, P2, PT, R6, UR13, RZ ;  /* 0x0000000d06067c10 */ /* 0x000fe4000ff5e0ff */
[----:B------:R-:W-:Y:S02]  /*502c0*/  IADD3.X R28, PT, PT, R28, UR14, RZ, P6, !PT ;  /* 0x0000000e1c1c7c10 */ /* 0x000fe4000b7fe4ff */
[----:B------:R-:W-:-:S02]  /*502d0*/  IADD3.X R2, PT, PT, R2, UR14, RZ, P2, !PT ;  /* 0x0000000e02027c10 */ /* 0x000fc400097fe4ff */
        /* <DEDUP_REMOVED lines=21> */
[----:B------:R0:W-:Y:S01]  /*50430*/  STL [R1+0x19a8], R0 ;  /* 0x0019a80001007387 */ /* 0x0001e20000100800 */
[----:B------:R-:W-:-:S03]  /*50440*/  IADD3 R5, P0, PT, R5, UR13, RZ ;  /* 0x0000000d05057c10 */ /* 0x000fc6000ff1e0ff */
[----:B------:R-:W-:Y:S04]  /*50450*/  STL [R1+0x19f0], R6 ;  /* 0x0019f00601007387 */ /* 0x000fe80000100800 */
[----:B0-----:R-:W2:Y:S04]  /*50460*/  LDL.LU R0, [R1+0x19d4] ;  /* 0x0019d40001007983 */ /* 0x001ea80000300800 */
[----:B------:R-:W-:Y:S04]  /*50470*/  STL [R1+0x19fc], R7 ;  /* 0x0019fc0701007387 */ /* 0x000fe80000100800 */
[----:B------:R-:W-:Y:S04]  /*50480*/  STL [R1+0x19f4], R4 ;  /* 0x0019f40401007387 */ /* 0x000fe80000100800 */
[----:B------:R-:W-:Y:S04]  /*50490*/  STL [R1+0x19e0], R5 ;  /* 0x0019e00501007387 */ /* 0x000fe80000100800 */
[----:B------:R-:W-:Y:S04]  /*504a0*/  STL [R1+0x19ec], R2 ;  /* 0x0019ec0201007387 */ /* 0x000fe80000100800 */
[----:B------:R-:W-:Y:S04]  /*504b0*/  STL [R1+0x1998], R3 ;  /* 0x0019980301007387 */ /* 0x000fe80000100800 */
[----:B------:R-:W-:Y:S04]  /*504c0*/  STL [R1+0x19e4], R28 ;  /* 0x0019e41c01007387 */ /* 0x000fe80000100800 */
[----:B------:R-:W3:Y:S01]  /*504d0*/  LDL.LU R16, [R1+0x19cc] ;  /* 0x0019cc0001107983 */ /* 0x000ee20000300800 */
[----:B------:R-:W-:-:S02]  /*504e0*/  IADD3 R27, P6, PT, R27, UR13, RZ ;  /* 0x0000000d1b1b7c10 */ /* 0x000fc4000ffde0ff */
[----:B------:R-:W-:-:S03]  /*504f0*/  IADD3.X R26, PT, PT, R26, UR14, RZ, P0, !PT ;  /* 0x0000000e1a1a7c10 */ /* 0x000fc600087fe4ff */
        /* <DEDUP_REMOVED lines=24> */
[----:B--2---:R-:W-:-:S03]  /*50680*/  IADD3.X R0, PT, PT, R0, UR14, RZ, P3, !PT ;  /* 0x0000000e00007c10 */ /* 0x004fc60009ffe4ff */
        /* <DEDUP_REMOVED lines=9> */
[----:B------:R-:W2:Y:S04]  /*50720*/  LDL.LU R26, [R1+0x1950] ;  /* 0x00195000011a7983 */ /* 0x000ea80000300800 */
[----:B0-----:R-:W2:Y:S01]  /*50730*/  LDL.LU R0, [R1+0x195c] ;  /* 0x00195c0001007983 */ /* 0x001ea20000300800 */
[----:B---3--:R-:W-:-:S05]  /*50740*/  IADD3 R16, P3, PT, R16, UR13, RZ ;  /* 0x0000000d10107c10 */ /* 0x008fca000ff7e0ff */
[----:B------:R0:W-:Y:S04]  /*50750*/  STL [R1+0x19c0], R16 ;  /* 0x0019c01001007387 */ /* 0x0001e80000100800 */
[----:B0-----:R-:W3:Y:S01]  /*50760*/  LDL.LU R16, [R1+0x1f90] ;  /* 0x001f900001107983 */ /* 0x001ee20000300800 */
[----:B-----5:R-:W-:Y:S02]  /*50770*/  IADD3.X R18, PT, PT, R18, UR14, RZ, P5, !PT ;  /* 0x0000000e12127c10 */ /* 0x020fe4000affe4ff */
[----:B----4-:R-:W-:Y:S02]  /*50780*/  IADD3 R19, P5, PT, R19, UR13, RZ ;  /* 0x0000000d13137c10 */ /* 0x010fe4000ffbe0ff */
        /* <DEDUP_REMOVED lines=13> */
[----:B------:R-:W-:-:S02]  /*50860*/  IADD3.X R6, PT, PT, R6, UR14, RZ, P0, !PT ;  /* 0x0000000e06067c10 */ /* 0x000fc400087fe4ff */
[----:B--2---:R-:W-:Y:S02]  /*50870*/  IADD3 R29, P0, PT, R29, UR13, RZ ;  /* 0x0000000d1d1d7c10 */ /* 0x004fe4000ff1e0ff */
[----:B------:R-:W-:Y:S02]  /*50880*/  IADD3 R9, P4, PT, R9, UR13, RZ ;  /* 0x0000000d09097c10 */ /* 0x000fe4000ff9e0ff */
[----:B------:R-:W-:Y:S02]  /*50890*/  IADD3.X R7, PT, PT, R7, UR14, RZ, P2, !PT ;  /* 0x0000000e07077c10 */ /* 0x000fe400097fe4ff */
[----:B------:R-:W-:Y:S02]  /*508a0*/  IADD3 R4, P2, PT, R4, UR13, RZ ;  /* 0x0000000d04047c10 */ /* 0x000fe4000ff5e0ff */
[----:B------:R-:W-:Y:S02]  /*508b0*/  IADD3.X R3, PT, PT, R3, UR14, RZ, P0, !PT ;  /* 0x0000000e03037c10 */ /* 0x000fe400087fe4ff */
[----:B------:R-:W-:-:S02]  /*508c0*/  IADD3 R28, P0, PT, R28, UR13, RZ ;  /* 0x0000000d1c1c7c10 */ /* 0x000fc4000ff1e0ff */
[----:B---3--:R-:W-:Y:S02]  /*508d0*/  IADD3.X R16, PT, PT, R16, UR14, RZ, P6, !PT ;  /* 0x0000000e10107c10 */ /* 0x008fe4000b7fe4ff */
[----:B------:R-:W-:-:S03]  /*508e0*/  IADD3 R17, P6, PT, R17, UR13, RZ ;  /* 0x0000000d11117c10 */ /* 0x000fc6000ffde0ff */
        /* <DEDUP_REMOVED lines=19> */
[----:B------:R-:W-:-:S02]  /*50a20*/  IADD3.X R5, PT, PT, R5, UR14, RZ, P6, !PT ;  /* 0x0000000e05057c10 */ /* 0x000fc4000b7fe4ff */
[----:B------:R-:W-:Y:S01]  /*50a30*/  IADD3 R2, P6, PT, R2, UR13, RZ ;  /* 0x0000000d02027c10 */ /* 0x000fe2000ffde0ff */
[----:B0-----:R-:W2:Y:S04]  /*50a40*/  LDL.LU R29, [R1+0x1908] ;  /* 0x00190800011d7983 */ /* 0x001ea80000300800 */
[----:B------:R-:W-:Y:S04]  /*50a50*/  STL [R1+0x1984], R6 ;  /* 0x0019840601007387 */ /* 0x000fe80000100800 */
[----:B------:R-:W-:Y:S04]  /*50a60*/  STL [R1+0x197c], R7 ;  /* 0x00197c0701007387 */ /* 0x000fe80000100800 */
        /* <DEDUP_REMOVED lines=54> */
[----:B------:R-:W-:Y:S02]  /*50dd0*/  IADD3.X R15, PT, PT, R15, UR14, RZ, P1, !PT ;  /* 0x0000000e0f0f7c10 */ /* 0x000fe40008ffe4ff */
[----:B------:R-:W-:Y:S02]  /*50de0*/  IADD3 R22, P1, PT, R22, UR13, RZ ;  /* 0x0000000d16167c10 */ /* 0x000fe4000ff3e0ff */
[----:B------:R-:W-:-:S02]  /*50df0*/  IADD3 R20, P2, PT, R20, UR13, RZ ;  /* 0x0000000d14147c10 */ /* 0x000fc4000ff5e0ff */
[----:B------:R-:W-:Y:S02]  /*50e00*/  IADD3.X R21, PT, PT, R21, UR14, RZ, P4, !PT ;  /* 0x0000000e15157c10 */ /* 0x000fe4000a7fe4ff */
[----:B------:R-:W-:Y:S02]  /*50e10*/  IADD3 R10, P4, PT, R10, UR13, RZ ;  /* 0x0000000d0a0a7c10 */ /* 0x000fe4000ff9e0ff */
[----:B------:R-:W-:Y:S02]  /*50e20*/  IADD3.X R11, PT, PT, R11, UR14, RZ, P0, !PT ;  /* 0x0000000e0b0b7c10 */ /* 0x000fe400087fe4ff */
[----:B------:R-:W-:Y:S02]  /*50e30*/  IADD3.X R9, PT, PT, R9, UR14, RZ, P2, !PT ;  /* 0x0000000e09097c10 */ /* 0x000fe400097fe4ff */
[----:B--2---:R-:W-:Y:S02]  /*50e40*/  IADD3 R0, P2, PT, R0, UR13, RZ ;  /* 0x0000000d00007c10 */ /* 0x004fe4000ff5e0ff */
        /* <DEDUP_REMOVED lines=8> */
[----:B---3--:R-:W-:-:S04]  /*50ed0*/  IADD3 R16, P5, PT, R16, UR13, RZ ;  /* 0x0000000d10107c10 */ /* 0x008fc8000ffbe0ff */
[----:B------:R-:W-:Y:S01]  /*50ee0*/  IADD3.X R25, PT, PT, R25, UR14, RZ, P5, !PT ;  /* 0x0000000e19197c10 */ /* 0x000fe2000affe4ff */
[----:B------:R-:W-:Y:S04]  /*50ef0*/  STL [R1+0x1940], R16 ;  /* 0x0019401001007387 */ /* 0x000fe80000100800 */
[----:B------:R-:W-:Y:S01]  /*50f00*/  STL [R1+0x194c], R17 ;  /* 0x00194c1101007387 */ /* 0x000fe20000100800 */
        /* <DEDUP_REMOVED lines=673> */
[----:B------:R-:W-:-:S03]  /*53920*/  IADD3.X R5, PT, PT, R5, UR14, RZ, P0, !PT ;  /* 0x0000000e05057c10 */ /* 0x000fc600087fe4ff */
        /* <DEDUP_REMOVED lines=66> */
[----:B--2---:R-:W-:Y:S02]  /*53d50*/  IADD3 R0, P5, PT, R0, UR13, RZ ;  /* 0x0000000d00007c10 */ /* 0x004fe4000ffbe0ff */
        /* <DEDUP_REMOVED lines=92> */
[----:B--2---:R-:W-:Y:S02]  /*54320*/  IADD3 R29, P4, PT, R29, UR13, RZ ;  /* 0x0000000d1d1d7c10 */ /* 0x004fe4000ff9e0ff */
        /* <DEDUP_REMOVED lines=21> */
[----:B------:R-:W-:Y:S04]  /*54480*/  STL [R1+0x14ec], R18 ;  /* 0x0014ec1201007387 */ /* 0x000fe80000100800 */
[----:B------:R-:W-:Y:S01]  /*54490*/  STL [R1+0x1498], R19 ;  /* 0x0014981301007387 */ /* 0x000fe20000100800 */
[----:B------:R-:W-:-:S03]  /*544a0*/  IADD3 R13, P5, PT, R13, UR13, RZ ;  /* 0x0000000d0d0d7c10 */ /* 0x000fc6000ffbe0ff */
        /* <DEDUP_REMOVED lines=29> */
[----:B------:R1:W-:Y:S04]  /*54680*/  STL [R1+0x1438], R26 ;  /* 0x0014381a01007387 */ /* 0x0003e80000100800 */
        /* <DEDUP_REMOVED lines=8> */
[----:B------:R-:W5:Y:S01]  /*54710*/  LDL.LU R13, [R1+0x145c] ;  /* 0x00145c00010d7983 */ /* 0x000f620000300800 */
[----:B--2---:R-:W-:-:S03]  /*54720*/  IADD3 R29, P5, PT, R29, UR13, RZ ;  /* 0x0000000d1d1d7c10 */ /* 0x004fc6000ffbe0ff */
[----:B------:R-:W2:Y:S04]  /*54730*/  LDL.LU R14, [R1+0x1450] ;  /* 0x00145000010e7983 */ /* 0x000ea80000300800 */
        /* <DEDUP_REMOVED lines=18> */
[----:B-1----:R-:W2:Y:S04]  /*54860*/  LDL.LU R26, [R1+0x1400] ;  /* 0x00140000011a7983 */ /* 0x002ea80000300800 */
[----:B0-----:R-:W2:Y:S04]  /*54870*/  LDL.LU R0, [R1+0x140c] ;  /* 0x00140c0001007983 */ /* 0x001ea80000300800 */
[----:B------:R-:W2:Y:S01]  /*54880*/  LDL.LU R29, [R1+0x13b8] ;  /* 0x0013b800011d7983 */ /* 0x000ea20000300800 */
        /* <DEDUP_REMOVED lines=27> */
[----:B------:R0:W-:Y:S04]  /*54a40*/  STL [R1+0x1428], R16 ;  /* 0x0014281001007387 */ /* 0x0001e80000100800 */
        /* <DEDUP_REMOVED lines=27> */
[----:B0-----:R-:W2:Y:S01]  /*54c00*/  LDL.LU R16, [R1+0x13fc] ;  /* 0x0013fc0001107983 */ /* 0x001ea20000300800 */
[----:B------:R-:W-:-:S02]  /*54c10*/  IADD3 R26, P5, PT, R26, UR13, RZ ;  /* 0x0000000d1a1a7c10 */ /* 0x000fc4000ffbe0ff */
[----:B------:R-:W-:-:S03]  /*54c20*/  IADD3.X R0, PT, PT, R0, UR14, RZ, P3, !PT ;  /* 0x0000000e00007c10 */ /* 0x000fc60009ffe4ff */
[----:B------:R-:W-:Y:S04]  /*54c30*/  STL [R1+0x1400], R26 ;  /* 0x0014001a01007387 */ /* 0x000fe80000100800 */
[----:B--2---:R0:W-:Y:S04]  /*54c40*/  STL [R1+0x1f5c], R16 ;  /* 0x001f5c1001007387 */ /* 0x0041e80000100800 */
[----:B------:R-:W-:Y:S04]  /*54c50*/  STL [R1+0x140c], R0 ;  /* 0x00140c0001007387 */ /* 0x000fe80000100800 */
[----:B0-----:R-:W2:Y:S01]  /*54c60*/  LDL.LU R16, [R1+0x13f0] ;  /* 0x0013f00001107983 */ /* 0x001ea20000300800 */
[----:B------:R-:W-:-:S05]  /*54c70*/  IADD3 R29, P3, PT, R29, UR13, RZ ;  /* 0x0000000d1d1d7c10 */ /* 0x000fca000ff7e0ff */
[----:B------:R-:W-:Y:S04]  /*54c80*/  STL [R1+0x13b8], R29 ;  /* 0x0013b81d01007387 */ /* 0x000fe80000100800 */
        /* <DEDUP_REMOVED lines=30> */
[----:B--2---:R-:W-:-:S05]  /*54e70*/  IADD3.X R16, PT, PT, R16, UR14, RZ, P4, !PT ;  /* 0x0000000e10107c10 */ /* 0x004fca000a7fe4ff */
[----:B------:R0:W-:Y:S04]  /*54e80*/  STL [R1+0x1404], R16 ;  /* 0x0014041001007387 */ /* 0x0001e80000100800 */
[----:B0-----:R-:W2:Y:S02]  /*54e90*/  LDL.LU R16, [R1+0x1f60] ;  /* 0x001f600001107983 */ /* 0x001ea40000300800 */
[----:B--2---:R-:W-:-:S05]  /*54ea0*/  IADD3 R16, P4, PT, R16, UR13, RZ ;  /* 0x0000000d10107c10 */ /* 0x004fca000ff9e0ff */
[----:B------:R0:W-:Y:S04]  /*54eb0*/  STL [R1+0x13f0], R16 ;  /* 0x0013f01001007387 */ /* 0x0001e80000100800 */
[----:B0-----:R-:W2:Y:S01]  /*54ec0*/  LDL.LU R16, [R1+0x1f5c] ;  /* 0x001f5c0001107983 */ /* 0x001ea20000300800 */
[----:B----4-:R-:W-:Y:S02]  /*54ed0*/  IADD3.X R18, PT, PT, R18, UR14, RZ, P1, !PT ;  /* 0x0000000e12127c10 */ /* 0x010fe40008ffe4ff */
[----:B-----5:R-:W-:Y:S02]  /*54ee0*/  IADD3 R19, P1, PT, R19, UR13, RZ ;  /* 0x0000000d13137c10 */ /* 0x020fe4000ff3e0ff */
[----:B---3--:R-:W-:Y:S02]  /*54ef0*/  IADD3.X R24, PT, PT, R24, UR14, RZ, P4, !PT ;  /* 0x0000000e18187c10 */ /* 0x008fe4000a7fe4ff */
        /* <DEDUP_REMOVED lines=19> */
[----:B--2---:R-:W-:Y:S02]  /*55030*/  IADD3.X R16, PT, PT, R16, UR14, RZ, P5, !PT ;  /* 0x0000000e10107c10 */ /* 0x004fe4000affe4ff */
[----:B------:R-:W-:-:S03]  /*55040*/  IADD3 R17, P5, PT, R17, UR13, RZ ;  /* 0x0000000d11117c10 */ /* 0x000fc6000ffbe0ff */
        /* <DEDUP_REMOVED lines=29> */
[----:B------:R-:W-:-:S02]  /*55220*/  IADD3.X R26, PT, PT, R26, UR14, RZ, P4, !PT ;  /* 0x0000000e1a1a7c10 */ /* 0x000fc4000a7fe4ff */
[----:B------:R-:W-:-:S03]  /*55230*/  IADD3 R0, P4, PT, R0, UR13, RZ ;  /* 0x0000000d00007c10 */ /* 0x000fc6000ff9e0ff */
[----:B------:R-:W-:Y:S04]  /*55240*/  STL [R1+0x1394], R26 ;  /* 0x0013941a01007387 */ /* 0x000fe80000100800 */
[----:B--2---:R0:W-:Y:S04]  /*55250*/  STL [R1+0x1f54], R16 ;  /* 0x001f541001007387 */ /* 0x0041e80000100800 */
[----:B------:R-:W-:Y:S04]  /*55260*/  STL [R1+0x1380], R0 ;  /* 0x0013800001007387 */ /* 0x000fe80000100800 */
[----:B0-----:R-:W2:Y:S01]  /*55270*/  LDL.LU R16, [R1+0x1384] ;  /* 0x0013840001107983 */ /* 0x001ea20000300800 */
[----:B------:R-:W-:-:S05]  /*55280*/  IADD3.X R29, PT, PT, R29, UR14, RZ, P5, !PT ;  /* 0x0000000e1d1d7c10 */ /* 0x000fca000affe4ff */
        /* <DEDUP_REMOVED lines=31> */
[----:B--2---:R-:W-:-:S05]  /*55480*/  IADD3 R16, P5, PT, R16, UR13, RZ ;  /* 0x0000000d10107c10 */ /* 0x004fca000ffbe0ff */
[----:B------:R0:W-:Y:S04]  /*55490*/  STL [R1+0x1338], R16 ;  /* 0x0013381001007387 */ /* 0x0001e80000100800 */
[----:B0-----:R-:W2:Y:S02]  /*554a0*/  LDL.LU R16, [R1+0x1f58] ;  /* 0x001f580001107983 */ /* 0x001ea40000300800 */
[----:B--2---:R-:W-:-:S05]  /*554b0*/  IADD3.X R16, PT, PT, R16, UR14, RZ, P1, !PT ;  /* 0x0000000e10107c10 */ /* 0x004fca0008ffe4ff */
[----:B------:R0:W-:Y:S04]  /*554c0*/  STL [R1+0x1384], R16 ;  /* 0x0013841001007387 */ /* 0x0001e80000100800 */
[----:B0-----:R-:W2:Y:S01]  /*554d0*/  LDL.LU R16, [R1+0x1f54] ;  /* 0x001f540001107983 */ /* 0x001ea20000300800 */
[----:B---3--:R-:W-:Y:S02]  /*554e0*/  IADD3.X R17, PT, PT, R17, UR14, RZ, P4, !PT ;  /* 0x0000000e11117c10 */ /* 0x008fe4000a7fe4ff */
[----:B----4-:R-:W-:Y:S02]  /*554f0*/  IADD3 R18, P4, PT, R18, UR13, RZ ;  /* 0x0000000d12127c10 */ /* 0x010fe4000ff9e0ff */
[----:B-----5:R-:W-:Y:S02]  /*55500*/  IADD3.X R19, PT, PT, R19, UR14, RZ, P2, !PT ;  /* 0x0000000e13137c10 */ /* 0x020fe400097fe4ff */
        /* <DEDUP_REMOVED lines=20> */
[----:B--2---:R-:W-:-:S04]  /*55650*/  IADD3 R16, P1, PT, R16, UR13, RZ ;  /* 0x0000000d10107c10 */ /* 0x004fc8000ff3e0ff */
[----:B------:R-:W-:Y:S01]  /*55660*/  IADD3.X R25, PT, PT, R25, UR14, RZ, P1, !PT ;  /* 0x0000000e19197c10 */ /* 0x000fe20008ffe4ff */
[----:B------:R0:W-:Y:S04]  /*55670*/  STL [R1+0x1370], R16 ;  /* 0x0013701001007387 */ /* 0x0001e80000100800 */
        /* <DEDUP_REMOVED lines=191> */
[----:B--2---:R-:W-:-:S05]  /*56270*/  IADD3 R16, P1, PT, R16, UR13, RZ ;  /* 0x0000000d10107c10 */ /* 0x004fca000ff3e0ff */
        /* <DEDUP_REMOVED lines=1452> */
[----:B--2---:R-:W-:-:S02]  /*5bd40*/  IADD3.X R16, PT, PT, R16, UR14, RZ, P4, !PT ;  /* 0x0000000e10107c10 */ /* 0x004fc4000a7fe4ff */
        /* <DEDUP_REMOVED lines=95> */
[----:B--2---:R-:W-:Y:S02]  /*5c340*/  IADD3.X R16, PT, PT, R16, UR14, RZ, P1, !PT ;  /* 0x0000000e10107c10 */ /* 0x004fe40008ffe4ff */
[----:B------:R-:W-:-:S03]  /*5c350*/  IADD3 R17, P1, PT, R17, UR7, RZ ;  /* 0x0000000711117c10 */ /* 0x000fc6000ff3e0ff */
[----:B------:R0:W-:Y:S04]  /*5c360*/  STL [R1+0x1b98], R16 ;  /* 0x001b981001007387 */ /* 0x0001e80000100800 */
        /* <DEDUP_REMOVED lines=95> */
[----:B--2---:R-:W-:-:S05]  /*5c960*/  IADD3 R16, P1, PT, R16, UR7, RZ ;  /* 0x0000000710107c10 */ /* 0x004fca000ff3e0ff */
[----:B------:R0:W-:Y:S04]  /*5c970*/  STL [R1+0x1c78], R16 ;  /* 0x001c781001007387 */ /* 0x0001e80000100800 */
        /* <DEDUP_REMOVED lines=189> */
[----:B------:R-:W-:Y:S02]  /*5d550*/  IADD3 R3, P6, PT, R3, UR7, RZ ;  /* 0x0000000703037c10 */ /* 0x000fe4000ffde0ff */
[----:B------:R-:W-:Y:S02]  /*5d560*/  IADD3.X R28, PT, PT, R28, UR14, RZ, P2, !PT ;  /* 0x0000000e1c1c7c10 */ /* 0x000fe400097fe4ff */
[----:B------:R-:W-:Y:S02]  /*5d570*/  IADD3.X R27, PT, PT, R27, UR12, RZ, P3, !PT ;  /* 0x0000000c1b1b7c10 */ /* 0x000fe40009ffe4ff */
[----:B------:R-:W-:-:S02]  /*5d580*/  IADD3.X R26, PT, PT, R26, UR12, RZ, P5, !PT ;  /* 0x0000000c1a1a7c10 */ /* 0x000fc4000affe4ff */
[----:B------:R-:W-:Y:S01]  /*5d590*/  IADD3.X R0, PT, PT, R0, UR12, RZ, P1, !PT ;  /* 0x0000000c00007c10 */ /* 0x000fe20008ffe4ff */
[----:B------:R-:W-:-:S04]  /*5d5a0*/  UIADD3 UR5, UPT, UPT, UR10, 0xff, URZ ;  /* 0x000000ff0a057890 */ /* 0x000fc8000fffe0ff */
[----:B------:R-:W-:-:S04]  /*5d5b0*/  USHF.R.S32.HI UR6, URZ, 0x1f, UR5 ;  /* 0x0000001fff067899 */ /* 0x000fc80008011405 */
[----:B------:R-:W-:Y:S02]  /*5d5c0*/  ULEA.HI UR6, UR6, UR5, URZ, 0x8 ;  /* 0x0000000506067291 */ /* 0x000fe4000f8f40ff */
[----:B------:R-:W-:Y:S02]  /*5d5d0*/  UIADD3 UR4, UPT, UPT, UR4, 0x1, URZ ;  /* 0x0000000104047890 */ /* 0x000fe4000fffe0ff */
[----:B------:R-:W-:-:S04]  /*5d5e0*/  USHF.R.S32.HI UR6, URZ, 0x8, UR6 ;  /* 0x00000008ff067899 */ /* 0x000fc80008011406 */
[----:B------:R-:W-:Y:S01]  /*5d5f0*/  UISETP.NE.U32.AND UP0, UPT, UR4, UR6, UPT ;  /* 0x000000060400728c */ /* 0x000fe2000bf05070 */
[----:B--2---:R-:W-:-:S05]  /*5d600*/  IADD3 R16, P0, PT, R16, UR7, RZ ;  /* 0x0000000710107c10 */ /* 0x004fca000ff1e0ff */
        /* <DEDUP_REMOVED lines=33> */
[----:B------:R0:W-:Y:S04]  /*5d820*/  STL [R1+0x1d94], R0 ;  /* 0x001d940001007387 */ /* 0x0001e80000100800 */
[----:B0-----:R-:W2:Y:S04]  /*5d830*/  LDL.LU R0, [R1+0x1da4] ;  /* 0x001da40001007983 */ /* 0x001ea80000300800 */
[----:B------:R-:W3:Y:S01]  /*5d840*/  LDL.LU R29, [R1+0x1dac] ;  /* 0x001dac00011d7983 */ /* 0x000ee20000300800 */
[----:B--2---:R-:W-:-:S02]  /*5d850*/  IADD3.X R0, PT, PT, R0, UR12, RZ, P4, !PT ;  /* 0x0000000c00007c10 */ /* 0x004fc4000a7fe4ff */
[----:B---3--:R-:W-:-:S05]  /*5d860*/  IADD3.X R29, PT, PT, R29, UR12, RZ, P6, !PT ;  /* 0x0000000c1d1d7c10 */ /* 0x008fca000b7fe4ff */
[----:B------:R0:W-:Y:S04]  /*5d870*/  STL [R1+0x1dac], R29 ;  /* 0x001dac1d01007387 */ /* 0x0001e80000100800 */
[----:B------:R0:W-:Y:S01]  /*5d880*/  STL [R1+0x1da4], R0 ;  /* 0x001da40001007387 */ /* 0x0001e20000100800 */
[----:B------:R-:W-:Y:S05]  /*5d890*/  BRA.U UP0, `(.L_x_1) ;  /* 0xfffffc5100b47547 */ /* 0x000fea000b83ffff */
.L_x_0:
[----:B------:R-:W2:Y:S01]  /*5d8a0*/  LDL.LU R4, [R1+0x3b0] ;  /* 0x0003b00001047983 */ /* 0x000ea20000300800 */
[----:B------:R-:W1:Y:S01]  /*5d8b0*/  S2UR UR5, SR_CgaCtaId ;  /* 0x00000000000579c3 */ /* 0x000e620000008800 */
[----:B------:R-:W-:Y:S01]  /*5d8c0*/  UMOV UR4, 0x400 ;  /* 0x0000040000047882 */ /* 0x000fe20000000000 */
[----:B------:R-:W4:Y:S01]  /*5d8d0*/  LDCU.128 UR12, c[0x0][0x390] ;  /* 0x00007200ff0c77ac */ /* 0x000f220008000c00 */
[----:B------:R-:W2:Y:S04]  /*5d8e0*/  LDL.LU R3, [R1+0x3b4] ;  /* 0x0003b40001037983 */ /* 0x000ea80000300800 */
[----:B------:R-:W5:Y:S04]  /*5d8f0*/  LDL.LU R2, [R1+0x3b8] ;  /* 0x0003b80001027983 */ /* 0x000f680000300800 */
[----:B0-----:R-:W5:Y:S04]  /*5d900*/  LDL.LU R0, [R1+0x3bc] ;  /* 0x0003bc0001007983 */ /* 0x001f680000300800 */
[----:B------:R-:W-:Y:S01]  /*5d910*/  STL [R1+0x1ee8], R22 ;  /* 0x001ee81601007387 */ /* 0x000fe20000100800 */
[----:B------:R-:W-:Y:S01]  /*5d920*/  BAR.SYNC.DEFER_BLOCKING 0x0 ;  /* 0x0000000000007b1d */ /* 0x000fe20000010000 */
[----:B--2---:R-:W-:-:S05]  /*5d930*/  F2FP.SATFINITE.E4M3.F32.PACK_AB_MERGE_C R25, R3, R4, RZ ;  /* 0x000000040319723e */ /* 0x004fca00048070ff */
[----:B------:R-:W-:Y:S01]  /*5d940*/  STL [R1+0x1eec], R25 ;  /* 0x001eec1901007387 */ /* 0x000fe20000100800 */
[----:B-----5:R-:W-:-:S03]  /*5d950*/  F2FP.SATFINITE.E4M3.F32.PACK_AB_MERGE_C R0, R0, R2, RZ ;  /* 0x000000020000723e */ /* 0x020fc600048070ff */
[----:B------:R-:W2:Y:S04]  /*5d960*/  LDL.LU R20, [R1+0x414] ;  /* 0x0004140001147983 */ /* 0x000ea80000300800 */
[----:B---3--:R-:W3:Y:S04]  /*5d970*/  LDL.LU R24, [R1+0x418] ;  /* 0x0004180001187983 */ /* 0x008ee80000300800 */
[----:B------:R-:W-:Y:S04]  /*5d980*/  STL [R1+0x4], R0 ;  /* 0x0000040001007387 */ /* 0x000fe80000100800 */
[----:B---3--:R0:W-:Y:S04]  /*5d990*/  STL [R1+0x1f60], R24 ;  /* 0x001f601801007387 */ /* 0x0081e80000100800 */
[----:B0-----:R-:W2:Y:S04]  /*5d9a0*/  LDL.LU R24, [R1+0x410] ;  /* 0x0004100001187983 */ /* 0x001ea80000300800 */
[----:B------:R-:W3:Y:S04]  /*5d9b0*/  LDL.LU R19, [R1+0x41c] ;  /* 0x00041c0001137983 */ /* 0x000ee80000300800 */
[----:B------:R-:W5:Y:S04]  /*5d9c0*/  LDL.LU R21, [R1+0x404] ;  /* 0x0004040001157983 */ /* 0x000f680000300800 */
[----:B------:R-:W2:Y:S04]  /*5d9d0*/  LDL.LU R29, [R1+0x40c] ;  /* 0x00040c00011d7983 */ /* 0x000ea80000300800 */
[----:B--2---:R0:W-:Y:S04]  /*5d9e0*/  STL [R1+0x1f5c], R29 ;  /* 0x001f5c1d01007387 */ /* 0x0041e80000100800 */
[----:B0-----:R-:W5:Y:S04]  /*5d9f0*/  LDL.LU R29, [R1+0x400] ;  /* 0x00040000011d7983 */ /* 0x001f680000300800 */
[----:B------:R-:W2:Y:S04]  /*5da00*/  LDL.LU R11, [R1+0x3e4] ;  /* 0x0003e400010b7983 */ /* 0x000ea80000300800 */
[----:B--2---:R0:W-:Y:S04]  /*5da10*/  STL [R1+0x1f48], R11 ;  /* 0x001f480b01007387 */ /* 0x0041e80000100800 */
[----:B0-----:R-:W2:Y:S04]  /*5da20*/  LDL.LU R11, [R1+0x3fc] ;  /* 0x0003fc00010b7983 */ /* 0x001ea80000300800 */
[----:B--2---:R0:W-:Y:S04]  /*5da30*/  STL [R1+0x1f50], R11 ;  /* 0x001f500b01007387 */ /* 0x0041e80000100800 */
[----:B0-----:R-:W2:Y:S04]  /*5da40*/  LDL.LU R11, [R1+0x3f4] ;  /* 0x0003f400010b7983 */ /* 0x001ea80000300800 */
[----:B--2---:R0:W-:Y:S04]  /*5da50*/  STL [R1+0x1f58], R11 ;  /* 0x001f580b01007387 */ /* 0x0041e80000100800 */
[----:B0-----:R-:W2:Y:S04]  /*5da60*/  LDL.LU R11, [R1+0x408] ;  /* 0x00040800010b7983 */ /* 0x001ea80000300800 */
        /* <DEDUP_REMOVED lines=61> */
[----:B------:R-:W2:Y:S01]  /*5de40*/  LDL.LU R25, [R1+0x158] ;  /* 0x0001580001197983 */ /* 0x000ea20000300800 */
[----:B------:R-:W-:-:S03]  /*5de50*/  F2FP.SATFINITE.E4M3.F32.PACK_AB_MERGE_C R20, R20, R24, RZ ;  /* 0x000000181414723e */ /* 0x000fc600048070ff */
        /* <DEDUP_REMOVED lines=9> */
[----:B------:R-:W3:Y:S01]  /*5def0*/  LDL.LU R24, [R1+0x1f60] ;  /* 0x001f600001187983 */ /* 0x000ee20000300800 */
[----:B-----5:R-:W-:-:S02]  /*5df00*/  F2FP.SATFINITE.E4M3.F32.PACK_AB_MERGE_C R21, R21, R29, RZ ;  /* 0x0000001d1515723e */ /* 0x020fc400048070ff */
[----:B---3--:R-:W-:Y:S02]  /*5df10*/  F2FP.SATFINITE.E4M3.F32.PACK_AB_MERGE_C R19, R19, R24, RZ ;  /* 0x000000181313723e */ /* 0x008fe400048070ff */
[----:B------:R-:W3:Y:S04]  /*5df20*/  LDL.LU R24, [R1+0x1c8] ;  /* 0x0001c80001187983 */ /* 0x000ee80000300800 */
[----:B------:R0:W-:Y:S04]  /*5df30*/  STL [R1], R19 ;  /* 0x0000001301007387 */ /* 0x0001e80000100800 */
[----:B0-----:R-:W3:Y:S04]  /*5df40*/  LDL.LU R19, [R1+0x1cc] ;  /* 0x0001cc0001137983 */ /* 0x001ee80000300800 */
[----:B------:R-:W5:Y:S02]  /*5df50*/  LDL.LU R29, [R1+0x1f5c] ;  /* 0x001f5c00011d7983 */ /* 0x000f640000300800 */
[----:B-----5:R-:W-:-:S02]  /*5df60*/  F2FP.SATFINITE.E4M3.F32.PACK_AB_MERGE_C R29, R29, R11, RZ ;  /* 0x0000000b1d1d723e */ /* 0x020fc400048070ff */
[----:B------:R-:W5:Y:S02]  /*5df70*/  LDL.LU R11, [R1+0x1f58] ;  /* 0x001f5800010b7983 */ /* 0x000f640000300800 */
[----:B-----5:R-:W-:Y:S02]  /*5df80*/  F2FP.SATFINITE.E4M3.F32.PACK_AB_MERGE_C R11, R11, R27, RZ ;  /* 0x0000001b0b0b723e */ /* 0x020fe400048070ff */
[----:B------:R-:W5:Y:S04]  /*5df90*/  LDL.LU R27, [R1+0x1f54] ;  /* 0x001f5400011b7983 */ /* 0x000f680000300800 */
[----:B------:R0:W-:Y:S04]  /*5dfa0*/  STL [R1+0x34], R11 ;  /* 0x0000340b01007387 */ /* 0x0001e80000100800 */
[----:B0-----:R-:W5:Y:S02]  /*5dfb0*/  LDL.LU R11, [R1+0x1f50] ;  /* 0x001f5000010b7983 */ /* 0x001f640000300800 */
[----:B-----5:R-:W-:-:S02]  /*5dfc0*/  F2FP.SATFINITE.E4M3.F32.PACK_AB_MERGE_C R11, R11, R27, RZ ;  /* 0x0000001b0b0b723e */ /* 0x020fc400048070ff */
[----:B------:R-:W5:Y:S04]  /*5dfd0*/  LDL.LU R27, [R1+0x1f4c] ;  /* 0x001f4c00011b7983 */ /* 0x000f680000300800 */
[----:B------:R0:W-:Y:S04]  /*5dfe0*/  STL [R1+0x38], R11 ;  /* 0x0000380b01007387 */ /* 0x0001e80000100800 */
[----:B0-----:R-:W5:Y:S01]  /*5dff0*/  LDL.LU R11, [R1+0x1f48] ;  /* 0x001f4800010b7983 */ /* 0x001f620000300800 */
[----:B------:R-:W-:Y:S02]  /*5e000*/  F2FP.SATFINITE.E4M3.F32.PACK_AB_MERGE_C R10, R10, R9, RZ ;  /* 0x000000090a0a723e */ /* 0x000fe400048070ff */
[----:B-----5:R-:W-:-:S02]  /*5e010*/  F2FP.SATFINITE.E4M3.F32.PACK_AB_MERGE_C R11, R11, R27, RZ ;  /* 0x0000001b0b0b723e */ /* 0x020fc400048070ff */
[----:B------:R-:W5:Y:S04]  /*5e020*/  LDL.LU R27, [R1+0x1f44] ;  /* 0x001f4400011b7983 */ /* 0x000f680000300800 */
[----:B------:R-:W4:Y:S01]  /*5e030*/  LDL.LU R9, [R1+0x1f40] ;  /* 0x001f400001097983 */ /* 0x000f220000300800 */
[----:B--2---:R-:W-:Y:S02]  /*5e040*/  F2FP.SATFINITE.E4M3.F32.PACK_AB_MERGE_C R18, R18, R26, RZ ;  /* 0x0000001a1212723e */ /* 0x004fe400048070ff */
[----:B---3--:R-:W-:Y:S02]  /*5e050*/  F2FP.SATFINITE.E4M3.F32.PACK_AB_MERGE_C R19, R19, R24, RZ ;  /* 0x000000181313723e */ /* 0x008fe400048070ff */
[----:B------:R-:W-:Y:S02]  /*5e060*/  F2FP.SATFINITE.E4M3.F32.PACK_AB_MERGE_C R16, R16, R22, RZ ;  /* 0x000000161010723e */ /* 0x000fe400048070ff */
[----:B------:R-:W-:-:S02]  /*5e070*/  LOP3.LUT R20, R20, 0xffff, RZ, 0xc0, !PT ;  /* 0x0000ffff14147812 */ /* 0x000fc400078ec0ff */
[----:B------:R-:W-:Y:S02]  /*5e080*/  LOP3.LUT R21, R21, 0xffff, RZ, 0xc0, !PT ;  /* 0x0000ffff15157812 */ /* 0x000fe400078ec0ff */
[----:B------:R-:W-:Y:S02]  /*5e090*/  F2FP.SATFINITE.E4M3.F32.PACK_AB_MERGE_C R17, R17, R28, RZ ;  /* 0x0000001c1111723e */ /* 0x000fe400048070ff */
[----:B-----5:R-:W-:Y:S02]  /*5e0a0*/  F2FP.SATFINITE.E4M3.F32.PACK_AB_MERGE_C R27, R23, R27, RZ ;  /* 0x0000001b171b723e */ /* 0x020fe400048070ff */
[----:B------:R-:W0:Y:S01]  /*5e0b0*/  S2R R23, SR_TID.X ;  /* 0x0000000000177919 */ /* 0x000e220000002100 */
[----:B----4-:R-:W-:Y:S02]  /*5e0c0*/  F2FP.SATFINITE.E4M3.F32.PACK_AB_MERGE_C R9, R9, R7, RZ ;  /* 0x000000070909723e */ /* 0x010fe400048070ff */
[----:B------:R-:W2:Y:S02]  /*5e0d0*/  LDL.LU R7, [R1+0x1f3c] ;  /* 0x001f3c0001077983 */ /* 0x000ea40000300800 */
[----:B--2---:R-:W-:-:S02]  /*5e0e0*/  F2FP.SATFINITE.E4M3.F32.PACK_AB_MERGE_C R7, R7, R5, RZ ;  /* 0x000000050707723e */ /* 0x004fc400048070ff */
[----:B------:R-:W2:Y:S02]  /*5e0f0*/  LDL.LU R5, [R1+0x1f38] ;  /* 0x001f380001057983 */ /* 0x000ea40000300800 */
[----:B--2---:R-:W-:Y:S02]  /*5e100*/  F2FP.SATFINITE.E4M3.F32.PACK_AB_MERGE_C R5, R5, R3, RZ ;  /* 0x000000030505723e */ /* 0x004fe400048070ff */
[----:B------:R-:W2:Y:S02]  /*5e110*/  LDL.LU R3, [R1+0x1f34] ;  /* 0x001f340001037983 */ /* 0x000ea40000300800 */
[----:B--2---:R-:W-:Y:S02]  /*5e120*/  F2FP.SATFINITE.E4M3.F32.PACK_AB_MERGE_C R3, R3, R0, RZ ;  /* 0x000000000303723e */ /* 0x004fe400048070ff */
[----:B------:R-:W2:Y:S04]  /*5e130*/  LDL.LU R0, [R1+0x1f30] ;  /* 0x001f300001007983 */ /* 0x000ea80000300800 */
[----:B------:R3:W-:Y:S04]  /*5e140*/  STL [R1+0x2c], R3 ;  /* 0x00002c0301007387 */ /* 0x0007e80000100800 */
[----:B---3--:R-:W2:Y:S02]  /*5e150*/  LDL.LU R3, [R1+0x1f2c] ;  /* 0x001f2c0001037983 */ /* 0x008ea40000300800 */
[----:B--2---:R-:W-:-:S02]  /*5e160*/  F2FP.SATFINITE.E4M3.F32.PACK_AB_MERGE_C R3, R3, R0, RZ ;  /* 0x000000000303723e */ /* 0x004fc400048070ff */
[----:B------:R-:W2:Y:S04]  /*5e170*/  LDL.LU R0, [R1+0x1f28] ;  /* 0x001f280001007983 */ /* 0x000ea80000300800 */
[----:B------:R3:W-:Y:S04]  /*5e180*/  STL [R1+0x30], R3 ;  /* 0x0000300301007387 */ /* 0x0007e80000100800 */
[----:B---3--:R-:W2:Y:S02]  /*5e190*/  LDL.LU R3, [R1+0x1f24] ;  /* 0x001f240001037983 */ /* 0x008ea40000300800 */
[----:B--2---:R-:W-:-:S02]  /*5e1a0*/  F2FP.SATFINITE.E4M3.F32.PACK_AB_MERGE_C R3, R3, R0, RZ ;  /* 0x000000000303723e */ /* 0x004fc400048070ff */
[----:B------:R-:W2:Y:S02]  /*5e1b0*/  LDL.LU R0, [R1+0x1f20] ;  /* 0x001f200001007983 */ /* 0x000ea40000300800 */
[----:B--2---:R-:W-:Y:S02]  /*5e1c0*/  F2FP.SATFINITE.E4M3.F32.PACK_AB_MERGE_C R0, R0, R2, RZ ;  /* 0x000000020000723e */ /* 0x004fe400048070ff */
[----:B------:R-:W2:Y:S02]  /*5e1d0*/  LDL.LU R2, [R1+0x1f1c] ;  /* 0x001f1c0001027983 */ /* 0x000ea40000300800 */
[----:B--2---:R-:W-:Y:S02]  /*5e1e0*/  F2FP.SATFINITE.E4M3.F32.PACK_AB_MERGE_C R2, R2, R4, RZ ;  /* 0x000000040202723e */ /* 0x004fe400048070ff */
[----:B------:R-:W2:Y:S02]  /*5e1f0*/  LDL.LU R4, [R1+0x1f18] ;  /* 0x001f180001047983 */ /* 0x000ea40000300800 */
[----:B--2---:R-:W-:-:S02]  /*5e200*/  F2FP.SATFINITE.E4M3.F32.PACK_AB_MERGE_C R4, R4, R6, RZ ;  /* 0x000000060404723e */ /* 0x004fc400048070ff */
[----:B------:R-:W2:Y:S02]  /*5e210*/  LDL.LU R6, [R1+0x1f14] ;  /* 0x001f140001067983 */ /* 0x000ea40000300800 */
[----:B--2---:R-:W-:Y:S02]  /*5e220*/  F2FP.SATFINITE.E4M3.F32.PACK_AB_MERGE_C R6, R6, R8, RZ ;  /* 0x000000080606723e */ /* 0x004fe400048070ff */
[----:B------:R-:W2:Y:S02]  /*5e230*/  LDL.LU R8, [R1+0x1f10] ;  /* 0x001f100001087983 */ /* 0x000ea40000300800 */
[----:B--2---:R-:W-:Y:S02]  /*5e240*/  F2FP.SATFINITE.E4M3.F32.PACK_AB_MERGE_C R8, R8, R12, RZ ;  /* 0x0000000c0808723e */ /* 0x004fe400048070ff */
[----:B------:R-:W2:Y:S02]  /*5e250*/  LDL.LU R12, [R1+0x1f0c] ;  /* 0x001f0c00010c7983 */ /* 0x000ea40000300800 */
[----:B--2---:R-:W-:-:S02]  /*5e260*/  F2FP.SATFINITE.E4M3.F32.PACK_AB_MERGE_C R12, R12, R13, RZ ;  /* 0x0000000d0c0c723e */ /* 0x004fc400048070ff */
        /* <DEDUP_REMOVED lines=14> */
[----:B------:R-:W2:Y:S01]  /*5e350*/  LDL.LU R25, [R1+0x1eec] ;  /* 0x001eec0001197983 */ /* 0x000ea20000300800 */
[----:B------:R-:W-:-:S03]  /*5e360*/  LOP3.LUT R28, R11, 0xffff, RZ, 0xc0, !PT ;  /* 0x0000ffff0b1c7812 */ /* 0x000fc600078ec0ff */
[----:B------:R-:W3:Y:S01]  /*5e370*/  LDL.LU R22, [R1+0x1ee8] ;  /* 0x001ee80001167983 */ /* 0x000ee20000300800 */
[----:B------:R-:W-:-:S03]  /*5e380*/  LOP3.LUT R11, R6, 0xffff, RZ, 0xc0, !PT ;  /* 0x0000ffff060b7812 */ /* 0x000fc600078ec0ff */
[----:B------:R4:W-:Y:S01]  /*5e390*/  STL [R1+0x1edc], R18 ;  /* 0x001edc1201007387 */ /* 0x0009e20000100800 */
[----:B------:R-:W-:-:S03]  /*5e3a0*/  PRMT R6, R21, 0x3340, R1 ;  /* 0x0000334015067816 */ /* 0x000fc60000000001 */
[----:B----4-:R-:W4:Y:S04]  /*5e3b0*/  LDL.LU R18, [R1] ;  /* 0x0000000001127983 */ /* 0x010f280000300800 */
[----:B------:R0:W-:Y:S02]  /*5e3c0*/  STL [R1+0x1ed8], R19 ;  /* 0x001ed81301007387 */ /* 0x0001e40000100800 */
[----:B0-----:R-:W-:Y:S02]  /*5e3d0*/  LOP3.LUT R19, R23, 0x60, RZ, 0xc0, !PT ;  /* 0x0000006017137812 */ /* 0x001fe400078ec0ff */
[----:B------:R-:W-:Y:S01]  /*5e3e0*/  STL [R1+0x8], R11 ;  /* 0x0000080b01007387 */ /* 0x000fe20000100800 */
[----:B--2---:R-:W-:-:S04]  /*5e3f0*/  LOP3.LUT R25, R25, 0xffff, RZ, 0xc0, !PT ;  /* 0x0000ffff19197812 */ /* 0x004fc800078ec0ff */
[----:B------:R-:W-:-:S04]  /*5e400*/  PRMT R23, R25, 0x3340, R20 ;  /* 0x0000334019177816 */ /* 0x000fc80000000014 */
[----:B------:R-:W-:-:S05]  /*5e410*/  PRMT R23, R23, 0x5410, R6 ;  /* 0x0000541017177816 */ /* 0x000fca0000000006 */
[----:B------:R0:W-:Y:S04]  /*5e420*/  STL [R1+0x24], R23 ;  /* 0x0000241701007387 */ /* 0x0001e80000100800 */
[----:B0-----:R-:W2:Y:S01]  /*5e430*/  LDL.LU R23, [R1+0x4] ;  /* 0x0000040001177983 */ /* 0x001ea20000300800 */
[----:B------:R-:W0:Y:S01]  /*5e440*/  S2R R6, SR_TID.X ;  /* 0x0000000000067919 */ /* 0x000e220000002100 */
[----:B------:R-:W-:Y:S02]  /*5e450*/  LOP3.LUT R26, R10, 0xffff, RZ, 0xc0, !PT ;  /* 0x0000ffff0a1a7812 */ /* 0x000fe400078ec0ff */
[----:B------:R-:W-:Y:S02]  /*5e460*/  LOP3.LUT R7, R7, 0xffff, RZ, 0xc0, !PT ;  /* 0x0000ffff07077812 */ /* 0x000fe400078ec0ff */
[----:B------:R-:W-:-:S02]  /*5e470*/  LOP3.LUT R3, R3, 0xffff, RZ, 0xc0, !PT ;  /* 0x0000ffff03037812 */ /* 0x000fc400078ec0ff */
[----:B------:R-:W-:Y:S02]  /*5e480*/  LOP3.LUT R2, R2, 0xffff, RZ, 0xc0, !PT ;  /* 0x0000ffff02027812 */ /* 0x000fe400078ec0ff */
[----:B---3--:R-:W-:Y:S02]  /*5e490*/  PRMT R22, R7, 0x3340, R22 ;  /* 0x0000334007167816 */ /* 0x008fe40000000016 */
[----:B------:R-:W-:Y:S02]  /*5e4a0*/  PRMT R24, R28, 0x3340, R26 ;  /* 0x000033401c187816 */ /* 0x000fe4000000001a */
[----:B------:R-:W-:Y:S02]  /*5e4b0*/  PRMT R10, R11, 0x3340, R1 ;  /* 0x000033400b0a7816 */ /* 0x000fe40000000001 */
[----:B------:R-:W-:Y:S02]  /*5e4c0*/  PRMT R11, R3, 0x3340, R2 ;  /* 0x00003340030b7816 */ /* 0x000fe40000000002 */
[----:B------:R-:W-:Y:S01]  /*5e4d0*/  PRMT R22, R24, 0x5410, R22 ;  /* 0x0000541018167816 */ /* 0x000fe20000000016 */
[----:B0-----:R-:W-:-:S05]  /*5e4e0*/  IMAD.SHL.U32 R6, R6, 0x4, RZ ;  /* 0x0000000406067824 */ /* 0x001fca00078e00ff */
[----:B------:R-:W-:-:S05]  /*5e4f0*/  LOP3.LUT R6, R6, 0x38, RZ, 0xc0, !PT ;  /* 0x0000003806067812 */ /* 0x000fca00078ec0ff */
[----:B------:R-:W-:Y:S01]  /*5e500*/  IMAD R6, R19, 0x10, R6 ;  /* 0x0000001013067824 */ /* 0x000fe200078e0206 */
[----:B------:R-:W-:Y:S02]  /*5e510*/  PRMT R19, R11, 0x5410, R10 ;  /* 0x000054100b137816 */ /* 0x000fe4000000000a */
[----:B----4-:R-:W-:Y:S02]  /*5e520*/  LOP3.LUT R10, R18, 0xffff, RZ, 0xc0, !PT ;  /* 0x0000ffff120a7812 */ /* 0x010fe400078ec0ff */
[----:B------:R-:W-:Y:S01]  /*5e530*/  STL [R1+0x1ee0], R6 ;  /* 0x001ee00601007387 */ /* 0x000fe20000100800 */
[----:B------:R-:W-:Y:S02]  /*5e540*/  LOP3.LUT R12, R12, 0xffff, RZ, 0xc0, !PT ;  /* 0x0000ffff0c0c7812 */ /* 0x000fe400078ec0ff */
[----:B------:R-:W-:Y:S01]  /*5e550*/  LOP3.LUT R14, R14, 0xffff, RZ, 0xc0, !PT ;  /* 0x0000ffff0e0e7812 */ /* 0x000fe200078ec0ff */
[----:B------:R0:W-:Y:S01]  /*5e560*/  STL [R1+0x20], R22 ;  /* 0x0000201601007387 */ /* 0x0001e20000100800 */
[----:B------:R-:W-:-:S03]  /*5e570*/  LOP3.LUT R16, R16, 0xffff, RZ, 0xc0, !PT ;  /* 0x0000ffff10107812 */ /* 0x000fc600078ec0ff */
[----:B------:R3:W-:Y:S01]  /*5e580*/  STL [R1+0x1ee4], R19 ;  /* 0x001ee41301007387 */ /* 0x0007e20000100800 */
[----:B------:R-:W-:Y:S02]  /*5e590*/  LOP3.LUT R18, R8, 0xffff, RZ, 0xc0, !PT ;  /* 0x0000ffff08127812 */ /* 0x000fe400078ec0ff */
[----:B0-----:R-:W-:Y:S02]  /*5e5a0*/  LOP3.LUT R22, R27, 0xffff, RZ, 0xc0, !PT ;  /* 0x0000ffff1b167812 */ /* 0x001fe400078ec0ff */
[----:B------:R-:W-:Y:S02]  /*5e5b0*/  LOP3.LUT R27, R4, 0xffff, RZ, 0xc0, !PT ;  /* 0x0000ffff041b7812 */ /* 0x000fe400078ec0ff */
[----:B------:R-:W-:Y:S02]  /*5e5c0*/  PRMT R24, R12, 0x3340, R14 ;  /* 0x000033400c187816 */ /* 0x000fe4000000000e */
[----:B------:R-:W-:Y:S02]  /*5e5d0*/  PRMT R8, R16, 0x3340, R1 ;  /* 0x0000334010087816 */ /* 0x000fe40000000001 */
[----:B---3--:R-:W-:-:S02]  /*5e5e0*/  LOP3.LUT R19, R9, 0xffff, RZ, 0xc0, !PT ;  /* 0x0000ffff09137812 */ /* 0x008fc400078ec0ff */
[----:B------:R-:W-:Y:S02]  /*5e5f0*/  PRMT R8, R24, 0x5410, R8 ;  /* 0x0000541018087816 */ /* 0x000fe40000000008 */
[----:B------:R-:W0:Y:S01]  /*5e600*/  S2R R24, SR_TID.X ;  /* 0x0000000000187919 */ /* 0x000e220000002100 */
[----:B------:R-:W-:Y:S02]  /*5e610*/  LOP3.LUT R6, R5, 0xffff, RZ, 0xc0, !PT ;  /* 0x0000ffff05067812 */ /* 0x000fe400078ec0ff */
[----:B------:R-:W-:Y:S02]  /*5e620*/  LOP3.LUT R13, R13, 0xffff, RZ, 0xc0, !PT ;  /* 0x0000ffff0d0d7812 */ /* 0x000fe400078ec0ff */
[----:B------:R-:W-:Y:S02]  /*5e630*/  PRMT R5, R6, 0x3340, R1 ;  /* 0x0000334006057816 */ /* 0x000fe40000000001 */
[----:B------:R-:W-:Y:S02]  /*5e640*/  LOP3.LUT R15, R15, 0xffff, RZ, 0xc0, !PT ;  /* 0x0000ffff0f0f7812 */ /* 0x000fe400078ec0ff */
[----:B------:R-:W-:-:S02]  /*5e650*/  LOP3.LUT R17, R17, 0xffff, RZ, 0xc0, !PT ;  /* 0x0000ffff11117812 */ /* 0x000fc400078ec0ff */
[----:B------:R-:W-:-:S04]  /*5e660*/  SHF.R.U32.HI R25, RZ, 0x8, R25 ;  /* 0x00000008ff197819 */ /* 0x000fc80000011619 */
[----:B------:R-:W-:Y:S01]  /*5e670*/  LOP3.LUT R25, R25, 0xffff, RZ, 0xc0, !PT ;  /* 0x0000ffff19197812 */ /* 0x000fe200078ec0ff */
[----:B0-----:R-:W-:-:S05]  /*5e680*/  IMAD.SHL.U32 R24, R24, 0x200, RZ ;  /* 0x0000020018187824 */ /* 0x001fca00078e00ff */
[----:B------:R-:W-:Y:S02]  /*5e690*/  LOP3.LUT R24, R24, 0x1800, RZ, 0xc0, !PT ;  /* 0x0000180018187812 */ /* 0x000fe400078ec0ff */
[----:B--2---:R-:W-:Y:S02]  /*5e6a0*/  LOP3.LUT R11, R23, 0xffff, RZ, 0xc0, !PT ;  /* 0x0000ffff170b7812 */ /* 0x004fe400078ec0ff */
[----:B------:R-:W-:Y:S02]  /*5e6b0*/  LOP3.LUT R23, R29, 0xffff, RZ, 0xc0, !PT ;  /* 0x0000ffff1d177812 */ /* 0x000fe400078ec0ff */
[----:B------:R-:W-:Y:S02]  /*5e6c0*/  LOP3.LUT R29, R0, 0xffff, RZ, 0xc0, !PT ;  /* 0x0000ffff001d7812 */ /* 0x000fe400078ec0ff */
[--C-:B------:R-:W-:Y:S01]  /*5e6d0*/  PRMT R4, R23, 0x3340, R1.reuse ;  /* 0x0000334017047816 */ /* 0x100fe20000000001 */
[----:B------:R0:W-:Y:S01]  /*5e6e0*/  STL [R1+0x10], R23 ;  /* 0x0000101701007387 */ /* 0x0001e20000100800 */
[----:B------:R-:W-:-:S02]  /*5e6f0*/  PRMT R0, R18, 0x3340, R1 ;  /* 0x0000334012007816 */ /* 0x000fc40000000001 */
[----:B------:R-:W-:Y:S02]  /*5e700*/  PRMT R9, R29, 0x3340, R27 ;  /* 0x000033401d097816 */ /* 0x000fe4000000001b */
[----:B0-----:R-:W-:-:S04]  /*5e710*/  PRMT R23, R11, 0x3340, R10 ;  /* 0x000033400b177816 */ /* 0x001fc8000000000a */
[----:B------:R-:W-:Y:S02]  /*5e720*/  PRMT R4, R23, 0x5410, R4 ;  /* 0x0000541017047816 */ /* 0x000fe40000000004 */
[----:B------:R-:W-:Y:S02]  /*5e730*/  SHF.R.U32.HI R23, RZ, 0x8, R20 ;  /* 0x00000008ff177819 */ /* 0x000fe40000011614 */
[----:B------:R-:W-:Y:S02]  /*5e740*/  PRMT R0, R9, 0x5410, R0 ;  /* 0x0000541009007816 */ /* 0x000fe40000000000 */
[----:B------:R-:W-:Y:S02]  /*5e750*/  SHF.R.U32.HI R9, RZ, 0x8, R21 ;  /* 0x00000008ff097819 */ /* 0x000fe40000011615 */
[----:B------:R-:W-:Y:S02]  /*5e760*/  LOP3.LUT R21, R23, 0xffff, RZ, 0xc0, !PT ;  /* 0x0000ffff17157812 */ /* 0x000fe400078ec0ff */
[----:B------:R-:W0:Y:S01]  /*5e770*/  S2R R23, SR_TID.X ;  /* 0x0000000000177919 */ /* 0x000e220000002100 */
[----:B------:R2:W-:Y:S01]  /*5e780*/  STL [R1+0xc], R22 ;  /* 0x00000c1601007387 */ /* 0x0005e20000100800 */
[----:B------:R-:W-:-:S02]  /*5e790*/  PRMT R20, R17, 0x3340, R1 ;  /* 0x0000334011147816 */ /* 0x000fc40000000001 */
[----:B--2---:R-:W-:-:S04]  /*5e7a0*/  PRMT R22, R22, 0x3340, R19 ;  /* 0x0000334016167816 */ /* 0x004fc80000000013 */
[----:B------:R-:W-:Y:S02]  /*5e7b0*/  PRMT R5, R22, 0x5410, R5 ;  /* 0x0000541016057816 */ /* 0x000fe40000000005 */
[----:B------:R-:W-:-:S04]  /*5e7c0*/  PRMT R22, R13, 0x3340, R15 ;  /* 0x000033400d167816 */ /* 0x000fc8000000000f */
[----:B------:R-:W-:Y:S01]  /*5e7d0*/  PRMT R20, R22, 0x5410, R20 ;  /* 0x0000541016147816 */ /* 0x000fe20000000014 */
[----:B0-----:R-:W-:-:S05]  /*5e7e0*/  IMAD.SHL.U32 R22, R23, 0x10, RZ ;  /* 0x0000001017167824 */ /* 0x001fca00078e00ff */
[----:B------:R-:W-:Y:S02]  /*5e7f0*/  LOP3.LUT R22, R24, 0x70, R22, 0xf8, !PT ;  /* 0x0000007018167812 */ /* 0x000fe400078ef816 */
[----:B------:R-:W-:Y:S02]  /*5e800*/  SHF.R.S32.HI R24, RZ, 0x4, R23 ;  /* 0x00000004ff187819 */ /* 0x000fe40000011417 */
[----:B------:R-:W-:Y:S02]  /*5e810*/  SHF.R.U32.HI R23, RZ, 0x8, R26 ;  /* 0x00000008ff177819 */ /* 0x000fe4000001161a */
[----:B------:R-:W-:Y:S02]  /*5e820*/  SGXT R26, R24, 0x1 ;  /* 0x00000001181a781a */ /* 0x000fe40000000200 */
[----:B------:R-:W-:Y:S02]  /*5e830*/  PRMT R21, R25, 0x3340, R21 ;  /* 0x0000334019157816 */ /* 0x000fe40000000015 */
[----:B------:R-:W-:-:S02]  /*5e840*/  SHF.R.U32.HI R25, RZ, 0x8, R2 ;  /* 0x00000008ff197819 */ /* 0x000fc40000011602 */
[----:B------:R-:W-:Y:S02]  /*5e850*/  LOP3.LUT R2, R26, 0x840, RZ, 0xc0, !PT ;  /* 0x000008401a027812 */ /* 0x000fe400078ec0ff */
[----:B------:R-:W2:Y:S01]  /*5e860*/  LDL.LU R26, [R1+0x8] ;  /* 0x00000800011a7983 */ /* 0x000ea20000300800 */
[----:B------:R-:W-:Y:S02]  /*5e870*/  SHF.R.U32.HI R7, RZ, 0x8, R7 ;  /* 0x00000008ff077819 */ /* 0x000fe40000011607 */
[----:B------:R-:W-:Y:S02]  /*5e880*/  SHF.R.U32.HI R24, RZ, 0x8, R3 ;  /* 0x00000008ff187819 */ /* 0x000fe40000011603 */
[----:B------:R-:W-:Y:S02]  /*5e890*/  LOP3.LUT R3, R7, 0xffff, RZ, 0xc0, !PT ;  /* 0x0000ffff07037812 */ /* 0x000fe400078ec0ff */
[----:B------:R-:W-:Y:S02]  /*5e8a0*/  LOP3.LUT R7, R25, 0xffff, RZ, 0xc0, !PT ;  /* 0x0000ffff19077812 */ /* 0x000fe400078ec0ff */
[----:B------:R-:W0:Y:S01]  /*5e8b0*/  S2R R25, SR_TID.X ;  /* 0x0000000000197919 */ /* 0x000e220000002100 */
[----:B------:R-:W-:-:S02]  /*5e8c0*/  LOP3.LUT R24, R24, 0xffff, RZ, 0xc0, !PT ;  /* 0x0000ffff18187812 */ /* 0x000fc400078ec0ff */
[----:B------:R-:W-:Y:S02]  /*5e8d0*/  SHF.R.U32.HI R28, RZ, 0x8, R28 ;  /* 0x00000008ff1c7819 */ /* 0x000fe4000001161c */
[----:B------:R-:W-:Y:S02]  /*5e8e0*/  PRMT R7, R24, 0x3340, R7 ;  /* 0x0000334018077816 */ /* 0x000fe40000000007 */
[----:B------:R-:W-:Y:S02]  /*5e8f0*/  LOP3.LUT R28, R28, 0xffff, RZ, 0xc0, !PT ;  /* 0x0000ffff1c1c7812 */ /* 0x000fe400078ec0ff */
[----:B------:R-:W-:Y:S02]  /*5e900*/  SHF.R.U32.HI R12, RZ, 0x8, R12 ;  /* 0x00000008ff0c7819 */ /* 0x000fe4000001160c */
[----:B------:R-:W-:Y:S02]  /*5e910*/  LOP3.LUT R23, R23, 0xffff, RZ, 0xc0, !PT ;  /* 0x0000ffff17177812 */ /* 0x000fe400078ec0ff */
[----:B------:R-:W-:-:S02]  /*5e920*/  SHF.R.U32.HI R10, RZ, 0x8, R10 ;  /* 0x00000008ff0a7819 */ /* 0x000fc4000001160a */
[----:B------:R-:W-:Y:S02]  /*5e930*/  PRMT R23, R28, 0x3340, R23 ;  /* 0x000033401c177816 */ /* 0x000fe40000000017 */
[----:B------:R-:W3:Y:S01]  /*5e940*/  LDL.LU R28, [R1+0xc] ;  /* 0x00000c00011c7983 */ /* 0x000ee20000300800 */
[----:B0-----:R-:W-:-:S05]  /*5e950*/  IMAD.SHL.U32 R25, R25, 0x40, RZ ;  /* 0x0000004019197824 */ /* 0x001fca00078e00ff */
[----:B------:R-:W-:Y:S02]  /*5e960*/  LOP3.LUT R2, R2, 0x40, R25, 0x78, !PT ;  /* 0x0000004002027812 */ /* 0x000fe400078e7819 */
[----:B------:R-:W-:Y:S02]  /*5e970*/  LOP3.LUT R25, R12, 0xffff, RZ, 0xc0, !PT ;  /* 0x0000ffff0c197812 */ /* 0x000fe400078ec0ff */
[----:B------:R-:W-:Y:S02]  /*5e980*/  LOP3.LUT R12, R10, 0xffff, RZ, 0xc0, !PT ;  /* 0x0000ffff0a0c7812 */ /* 0x000fe400078ec0ff */
[----:B--2---:R-:W-:-:S04]  /*5e990*/  SHF.R.U32.HI R24, RZ, 0x8, R26 ;  /* 0x00000008ff187819 */ /* 0x004fc8000001161a */
[----:B------:R-:W-:-:S04]  /*5e9a0*/  LOP3.LUT R24, R24, 0xffff, RZ, 0xc0, !PT ;  /* 0x0000ffff18187812 */ /* 0x000fc800078ec0ff */
[----:B------:R-:W-:Y:S02]  /*5e9b0*/  PRMT R10, R24, 0x3340, R1 ;  /* 0x00003340180a7816 */ /* 0x000fe40000000001 */
[----:B------:R-:W2:Y:S01]  /*5e9c0*/  LDL.LU R24, [R1+0x10] ;  /* 0x0000100001187983 */ /* 0x000ea20000300800 */
[----:B------:R-:W-:Y:S02]  /*5e9d0*/  SHF.R.U32.HI R16, RZ, 0x8, R16 ;  /* 0x00000008ff107819 */ /* 0x000fe40000011610 */
[----:B------:R-:W-:Y:S02]  /*5e9e0*/  SHF.R.U32.HI R11, RZ, 0x8, R11 ;  /* 0x00000008ff0b7819 */ /* 0x000fe4000001160b */
[----:B------:R-:W-:Y:S02]  /*5e9f0*/  LOP3.LUT R16, R16, 0xffff, RZ, 0xc0, !PT ;  /* 0x0000ffff10107812 */ /* 0x000fe400078ec0ff */
[----:B------:R-:W-:Y:S02]  /*5ea00*/  LOP3.LUT R26, R11, 0xffff, RZ, 0xc0, !PT ;  /* 0x0000ffff0b1a7812 */ /* 0x000fe400078ec0ff */
[----:B------:R-:W-:-:S02]  /*5ea10*/  PRMT R11, R16, 0x3340, R1 ;  /* 0x00003340100b7816 */ /* 0x000fc40000000001 */
[----:B------:R-:W-:Y:S02]  /*5ea20*/  PRMT R12, R26, 0x3340, R12 ;  /* 0x000033401a0c7816 */ /* 0x000fe4000000000c */
[----:B------:R-:W-:Y:S02]  /*5ea30*/  SHF.R.U32.HI R26, RZ, 0x8, R6 ;  /* 0x00000008ff1a7819 */ /* 0x000fe40000011606 */
[----:B------:R-:W-:-:S04]  /*5ea40*/  SHF.R.U32.HI R14, RZ, 0x8, R14 ;  /* 0x00000008ff0e7819 */ /* 0x000fc8000001160e */
[----:B------:R-:W-:Y:S02]  /*5ea50*/  LOP3.LUT R14, R14, 0xffff, RZ, 0xc0, !PT ;  /* 0x0000ffff0e0e7812 */ /* 0x000fe400078ec0ff */
[----:B------:R-:W-:Y:S02]  /*5ea60*/  SHF.R.U32.HI R27, RZ, 0x8, R27 ;  /* 0x00000008ff1b7819 */ /* 0x000fe4000001161b */
[----:B------:R-:W-:Y:S02]  /*5ea70*/  PRMT R14, R25, 0x3340, R14 ;  /* 0x00003340190e7816 */ /* 0x000fe4000000000e */
[----:B---3--:R-:W-:Y:S02]  /*5ea80*/  SHF.R.U32.HI R25, RZ, 0x8, R28 ;  /* 0x00000008ff197819 */ /* 0x008fe4000001161c */
[----:B------:R-:W-:Y:S02]  /*5ea90*/  SHF.R.U32.HI R28, RZ, 0x8, R29 ;  /* 0x00000008ff1c7819 */ /* 0x000fe4000001161d */
[----:B------:R-:W0:Y:S01]  /*5eaa0*/  S2R R29, SR_TID.X ;  /* 0x00000000001d7919 */ /* 0x000e220000002100 */
[----:B------:R-:W-:-:S02]  /*5eab0*/  LOP3.LUT R27, R27, 0xffff, RZ, 0xc0, !PT ;  /* 0x0000ffff1b1b7812 */ /* 0x000fc400078ec0ff */
[----:B------:R-:W-:Y:S02]  /*5eac0*/  LOP3.LUT R28, R28, 0xffff, RZ, 0xc0, !PT ;  /* 0x0000ffff1c1c7812 */ /* 0x000fe400078ec0ff */
[----:B------:R-:W-:Y:S02]  /*5ead0*/  SHF.R.U32.HI R17, RZ, 0x8, R17 ;  /* 0x00000008ff117819 */ /* 0x000fe40000011611 */
[----:B------:R-:W-:Y:S02]  /*5eae0*/  PRMT R27, R28, 0x3340, R27 ;  /* 0x000033401c1b7816 */ /* 0x000fe4000000001b */
[----:B------:R-:W-:Y:S02]  /*5eaf0*/  LOP3.LUT R28, R17, 0xffff, RZ, 0xc0, !PT ;  /* 0x0000ffff111c7812 */ /* 0x000fe400078ec0ff */
[----:B--2---:R-:W-:Y:S02]  /*5eb00*/  SHF.R.U32.HI R16, RZ, 0x8, R24 ;  /* 0x00000008ff107819 */ /* 0x004fe40000011618 */
[----:B------:R-:W-:-:S02]  /*5eb10*/  SHF.R.U32.HI R24, RZ, 0x8, R19 ;  /* 0x00000008ff187819 */ /* 0x000fc40000011613 */
[----:B------:R-:W2:Y:S04]  /*5eb20*/  LDL.LU R19, [R1+0x1ee4] ;  /* 0x001ee40001137983 */ /* 0x000ea80000300800 */
[----:B------:R-:W3:Y:S01]  /*5eb30*/  LDL.LU R6, [R1+0x1ee0] ;  /* 0x001ee00001067983 */ /* 0x000ee20000300800 */
[----:B------:R-:W4:Y:S01]  /*5eb40*/  S2R R17, SR_TID.X ;  /* 0x0000000000117919 */ /* 0x000f220000002100 */
[----:B0-----:R-:W-:Y:S01]  /*5eb50*/  IMAD.SHL.U32 R29, R29, 0x8, RZ ;  /* 0x000000081d1d7824 */ /* 0x001fe200078e00ff */
[----:B------:R-:W-:Y:S02]  /*5eb60*/  LOP3.LUT R9, R9, 0xffff, RZ, 0xc0, !PT ;  /* 0x0000ffff09097812 */ /* 0x000fe400078ec0ff */
[----:B------:R-:W-:Y:S02]  /*5eb70*/  LOP3.LUT R24, R24, 0xffff, RZ, 0xc0, !PT ;  /* 0x0000ffff18187812 */ /* 0x000fe400078ec0ff */
[----:B------:R-:W-:-:S02]  /*5eb80*/  LOP3.LUT R29, R29, 0x180, RZ, 0xc0, !PT ;  /* 0x000001801d1d7812 */ /* 0x000fc400078ec0ff */
[----:B------:R-:W-:Y:S02]  /*5eb90*/  LOP3.LUT R25, R25, 0xffff, RZ, 0xc0, !PT ;  /* 0x0000ffff19197812 */ /* 0x000fe400078ec0ff */
[--C-:B------:R-:W-:Y:S02]  /*5eba0*/  PRMT R9, R9, 0x3340, R1.reuse ;  /* 0x0000334009097816 */ /* 0x100fe40000000001 */
[----:B------:R-:W-:Y:S02]  /*5ebb0*/  PRMT R24, R25, 0x3340, R24 ;  /* 0x0000334019187816 */ /* 0x000fe40000000018 */
[----:B------:R-:W-:Y:S02]  /*5ebc0*/  PRMT R3, R3, 0x3340, R1 ;  /* 0x0000334003037816 */ /* 0x000fe40000000001 */
[----:B------:R-:W-:Y:S02]  /*5ebd0*/  SHF.R.U32.HI R25, RZ, 0x8, R18 ;  /* 0x00000008ff197819 */ /* 0x000fe40000011612 */
[----:B------:R-:W5:Y:S01]  /*5ebe0*/  LDL.LU R18, [R1+0x1edc] ;  /* 0x001edc0001127983 */ /* 0x000f620000300800 */
[----:B------:R-:W-:-:S02]  /*5ebf0*/  PRMT R9, R21, 0x5410, R9 ;  /* 0x0000541015097816 */ /* 0x000fc40000000009 */
[----:B------:R-:W-:Y:S02]  /*5ec00*/  PRMT R3, R23, 0x5410, R3 ;  /* 0x0000541017037816 */ /* 0x000fe40000000003 */
[----:B------:R-:W-:Y:S02]  /*5ec10*/  PRMT R7, R7, 0x5410, R10 ;  /* 0x0000541007077816 */ /* 0x000fe4000000000a */
[----:B----4-:R-:W-:Y:S02]  /*5ec20*/  LOP3.LUT R17, R29, 0x48, R17, 0xf8, !PT ;  /* 0x000000481d117812 */ /* 0x010fe400078ef811 */
[----:B------:R-:W4:Y:S02]  /*5ec30*/  LDL.LU R29, [R1+0x28] ;  /* 0x00002800011d7983 */ /* 0x000f240000300800 */
[----:B------:R-:W-:Y:S02]  /*5ec40*/  LOP3.LUT R22, R22, R17, RZ, 0x3c, !PT ;  /* 0x0000001116167212 */ /* 0x000fe400078e3cff */
[----:B------:R-:W2:Y:S01]  /*5ec50*/  LDL.LU R17, [R1+0x20] ;  /* 0x0000200001117983 */ /* 0x000ea20000300800 */
[----:B------:R-:W-:-:S03]  /*5ec60*/  LOP3.LUT R26, R26, 0xffff, RZ, 0xc0, !PT ;  /* 0x0000ffff1a1a7812 */ /* 0x000fc600078ec0ff */
[----:B------:R-:W2:Y:S01]  /*5ec70*/  LDL.LU R21, [R1+0x18] ;  /* 0x0000180001157983 */ /* 0x000ea20000300800 */
[----:B------:R-:W-:-:S03]  /*5ec80*/  PRMT R14, R14, 0x5410, R11 ;  /* 0x000054100e0e7816 */ /* 0x000fc6000000000b */
[----:B------:R-:W4:Y:S01]  /*5ec90*/  LDL.LU R23, [R1+0x30] ;  /* 0x0000300001177983 */ /* 0x000f220000300800 */
[----:B------:R-:W-:-:S04]  /*5eca0*/  PRMT R26, R26, 0x3340, R1 ;  /* 0x000033401a1a7816 */ /* 0x000fc80000000001 */
[----:B------:R-:W-:Y:S01]  /*5ecb0*/  PRMT R24, R24, 0x5410, R26 ;  /* 0x0000541018187816 */ /* 0x000fe2000000001a */
[----:B---3--:R-:W-:Y:S02]  /*5ecc0*/  IMAD.IADD R2, R6, 0x1, R2 ;  /* 0x0000000106027824 */ /* 0x008fe400078e0202 */
[----:B------:R-:W3:Y:S04]  /*5ecd0*/  LDL.LU R6, [R1+0x24] ;  /* 0x0000240001067983 */ /* 0x000ee80000300800 */
[----:B------:R-:W3:Y:S04]  /*5ece0*/  LDL.LU R10, [R1+0x2c] ;  /* 0x00002c00010a7983 */ /* 0x000ee80000300800 */
[----:B------:R-:W4:Y:S04]  /*5ecf0*/  LDL.LU R11, [R1+0x34] ;  /* 0x00003400010b7983 */ /* 0x000f280000300800 */
[----:B------:R-:W4:Y:S01]  /*5ed00*/  LDL.LU R26, [R1+0x38] ;  /* 0x00003800011a7983 */ /* 0x000f220000300800 */
[----:B------:R-:W-:-:S02]  /*5ed10*/  SHF.R.U32.HI R13, RZ, 0x8, R13 ;  /* 0x00000008ff0d7819 */ /* 0x000fc4000001160d */
[----:B------:R-:W-:Y:S02]  /*5ed20*/  SHF.R.U32.HI R15, RZ, 0x8, R15 ;  /* 0x00000008ff0f7819 */ /* 0x000fe4000001160f */
[----:B------:R-:W-:Y:S02]  /*5ed30*/  LOP3.LUT R16, R16, 0xffff, RZ, 0xc0, !PT ;  /* 0x0000ffff10107812 */ /* 0x000fe400078ec0ff */
[----:B------:R-:W-:Y:S02]  /*5ed40*/  LOP3.LUT R15, R15, 0xffff, RZ, 0xc0, !PT ;  /* 0x0000ffff0f0f7812 */ /* 0x000fe400078ec0ff */
[----:B------:R-:W-:Y:S02]  /*5ed50*/  LOP3.LUT R13, R13, 0xffff, RZ, 0xc0, !PT ;  /* 0x0000ffff0d0d7812 */ /* 0x000fe400078ec0ff */
[----:B------:R-:W-:Y:S02]  /*5ed60*/  PRMT R16, R16, 0x3340, R1 ;  /* 0x0000334010107816 */ /* 0x000fe40000000001 */
[----:B------:R-:W-:-:S02]  /*5ed70*/  PRMT R13, R13, 0x3340, R15 ;  /* 0x000033400d0d7816 */ /* 0x000fc4000000000f */
[----:B------:R-:W-:Y:S02]  /*5ed80*/  PRMT R28, R28, 0x3340, R1 ;  /* 0x000033401c1c7816 */ /* 0x000fe40000000001 */
[----:B------:R-:W-:Y:S02]  /*5ed90*/  PRMT R15, R12, 0x5410, R16 ;  /* 0x000054100c0f7816 */ /* 0x000fe40000000010 */
[----:B------:R-:W-:Y:S02]  /*5eda0*/  PRMT R28, R13, 0x5410, R28 ;  /* 0x000054100d1c7816 */ /* 0x000fe4000000001c */
[----:B-----5:R-:W-:Y:S01]  /*5edb0*/  LOP3.LUT R18, R18, 0xffff, RZ, 0xc0, !PT ;  /* 0x0000ffff12127812 */ /* 0x020fe200078ec0ff */
[----:B-1----:R-:W-:Y:S01]  /*5edc0*/  ULEA UR4, UR5, UR4, 0x18 ;  /* 0x0000000405047291 */ /* 0x002fe2000f8ec0ff */
[----:B------:R-:W-:Y:S01]  /*5edd0*/  LOP3.LUT R25, R25, 0xffff, RZ, 0xc0, !PT ;  /* 0x0000ffff19197812 */ /* 0x000fe200078ec0ff */
[----:B------:R-:W0:Y:S01]  /*5ede0*/  LDCU UR5, c[0x0][0x3b4] ;  /* 0x00007680ff0577ac */ /* 0x000e220008000800 */
[----:B--2---:R-:W-:-:S02]  /*5edf0*/  LOP3.LUT R16, R21, 0xffff, RZ, 0xc0, !PT ;  /* 0x0000ffff15107812 */ /* 0x004fc400078ec0ff */
[----:B---3--:R-:W-:Y:S02]  /*5ee00*/  LOP3.LUT R13, R10, 0xffff, RZ, 0xc0, !PT ;  /* 0x0000ffff0a0d7812 */ /* 0x008fe400078ec0ff */
[----:B----4-:R-:W-:-:S04]  /*5ee10*/  LOP3.LUT R12, R11, 0xffff, RZ, 0xc0, !PT ;  /* 0x0000ffff0b0c7812 */ /* 0x010fc800078ec0ff */
[----:B------:R-:W-:Y:S02]  /*5ee20*/  PRMT R10, R6, 0x4210, R12 ;  /* 0x00004210060a7816 */ /* 0x000fe4000000000c */
[--C-:B------:R-:W-:Y:S02]  /*5ee30*/  PRMT R6, R19, 0x4210, R16.reuse ;  /* 0x0000421013067816 */ /* 0x100fe40000000010 */
[----:B------:R-:W2:Y:S01]  /*5ee40*/  LDL.LU R19, [R1+0x1ed8] ;  /* 0x001ed80001137983 */ /* 0x000ea20000300800 */
[----:B------:R-:W-:Y:S02]  /*5ee50*/  PRMT R16, R7, 0x5210, R16 ;  /* 0x0000521007107816 */ /* 0x000fe40000000010 */
[----:B------:R-:W-:Y:S01]  /*5ee60*/  PRMT R12, R9, 0x5210, R12 ;  /* 0x00005210090c7816 */ /* 0x000fe2000000000c */
[----:B------:R-:W0:Y:S01]  /*5ee70*/  LDL.LU R21, [R1+0x1ea8] ;  /* 0x001ea80001157983 */ /* 0x000e220000300800 */
[----:B------:R-:W-:Y:S02]  /*5ee80*/  PRMT R7, R8, 0x4210, R18 ;  /* 0x0000421008077816 */ /* 0x000fe40000000012 */
[----:B------:R-:W-:-:S02]  /*5ee90*/  LOP3.LUT R8, R26, 0xffff, RZ, 0xc0, !PT ;  /* 0x0000ffff1a087812 */ /* 0x000fc400078ec0ff */
[----:B------:R-:W-:Y:S02]  /*5eea0*/  LOP3.LUT R9, R23, 0xffff, RZ, 0xc0, !PT ;  /* 0x0000ffff17097812 */ /* 0x000fe400078ec0ff */
[--C-:B------:R-:W-:Y:S02]  /*5eeb0*/  PRMT R11, R17, 0x4210, R13.reuse ;  /* 0x00004210110b7816 */ /* 0x100fe4000000000d */
[----:B------:R-:W-:Y:S02]  /*5eec0*/  PRMT R13, R3, 0x5210, R13 ;  /* 0x00005210030d7816 */ /* 0x000fe4000000000d */
[----:B------:R-:W-:Y:S02]  /*5eed0*/  PRMT R17, R14, 0x5210, R18 ;  /* 0x000052100e117816 */ /* 0x000fe40000000012 */
[----:B------:R-:W-:Y:S02]  /*5eee0*/  PRMT R4, R4, 0x4210, R8 ;  /* 0x0000421004047816 */ /* 0x000fe40000000008 */
[----:B------:R-:W-:-:S02]  /*5eef0*/  PRMT R5, R5, 0x4210, R9 ;  /* 0x0000421005057816 */ /* 0x000fc40000000009 */
[----:B------:R-:W-:Y:S01]  /*5ef00*/  LOP3.LUT R3, R2, 0x8, RZ, 0x3c, !PT ;  /* 0x0000000802037812 */ /* 0x000fe200078e3cff */
[----:B------:R-:W-:Y:S04]  /*5ef10*/  STS.64 [R2+UR4], R10 ;  /* 0x0000000a02007988 */ /* 0x000fe80008000a04 */
[----:B------:R-:W-:Y:S04]  /*5ef20*/  STS.64 [R2+UR4+0x80], R6 ;  /* 0x0000800602007988 */ /* 0x000fe80008000a04 */
[----:B------:R-:W-:Y:S04]  /*5ef30*/  STS.64 [R2+UR4+0x100], R12 ;  /* 0x0001000c02007988 */ /* 0x000fe80008000a04 */
[----:B------:R-:W-:Y:S04]  /*5ef40*/  STS.64 [R2+UR4+0x180], R16 ;  /* 0x0001801002007988 */ /* 0x000fe80008000a04 */
[----:B------:R1:W-:Y:S04]  /*5ef50*/  STS.64 [R3+UR4+0x1000], R4 ;  /* 0x0010000403007988 */ /* 0x0003e80008000a04 */
[----:B-1----:R-:W3:Y:S01]  /*5ef60*/  LDL.LU R4, [R1+0x1e0] ;  /* 0x0001e00001047983 */ /* 0x002ee20000300800 */
[----:B------:R-:W-:-:S02]  /*5ef70*/  LOP3.LUT R14, R29, 0xffff, RZ, 0xc0, !PT ;  /* 0x0000ffff1d0e7812 */ /* 0x000fc400078ec0ff */
[----:B------:R-:W1:Y:S01]  /*5ef80*/  S2R R29, SR_TID.X ;  /* 0x00000000001d7919 */ /* 0x000e620000002100 */
[----:B------:R-:W-:Y:S02]  /*5ef90*/  PRMT R25, R25, 0x3340, R1 ;  /* 0x0000334019197816 */ /* 0x000fe40000000001 */
[----:B------:R-:W-:Y:S02]  /*5efa0*/  PRMT R8, R15, 0x5210, R8 ;  /* 0x000052100f087816 */ /* 0x000fe40000000008 */
[----:B------:R-:W-:Y:S02]  /*5efb0*/  PRMT R25, R27, 0x5410, R25 ;  /* 0x000054101b197816 */ /* 0x000fe40000000019 */
[--C-:B------:R-:W-:Y:S02]  /*5efc0*/  PRMT R18, R0, 0x4210, R14.reuse ;  /* 0x0000421000127816 */ /* 0x100fe4000000000e */
[----:B------:R-:W-:Y:S02]  /*5efd0*/  PRMT R9, R24, 0x5210, R9 ;  /* 0x0000521018097816 */ /* 0x000fe40000000009 */
[----:B------:R-:W-:-:S03]  /*5efe0*/  PRMT R14, R25, 0x5210, R14 ;  /* 0x00005210190e7816 */ /* 0x000fc6000000000e */
[----:B------:R-:W-:Y:S01]  /*5eff0*/  STS.64 [R3+UR4+0x1100], R8 ;  /* 0x0011000803007988 */ /* 0x000fe20008000a04 */
[----:B--2---:R-:W-:-:S04]  /*5f000*/  LOP3.LUT R15, R19, 0xffff, RZ, 0xc0, !PT ;  /* 0x0000ffff130f7812 */ /* 0x004fc800078ec0ff */
[----:B------:R-:W-:Y:S02]  /*5f010*/  PRMT R19, R20, 0x4210, R15 ;  /* 0x0000421014137816 */ /* 0x000fe4000000000f */
[----:B-1----:R-:W-:Y:S02]  /*5f020*/  SHF.R.U32.HI R20, RZ, 0x5, R29 ;  /* 0x00000005ff147819 */ /* 0x002fe4000001161d */
[----:B------:R-:W-:Y:S02]  /*5f030*/  PRMT R15, R28, 0x5210, R15 ;  /* 0x000052101c0f7816 */ /* 0x000fe4000000000f */
[----:B------:R-:W-:Y:S01]  /*5f040*/  SGXT.U32 R20, R20, 0x2 ;  /* 0x000000021414781a */ /* 0x000fe20000000000 */
[----:B------:R-:W-:Y:S04]  /*5f050*/  STS.64 [R3+UR4+0x1080], R18 ;  /* 0x0010801203007988 */ /* 0x000fe80008000a04 */
[----:B------:R3:W-:Y:S01]  /*5f060*/  STS.64 [R3+UR4+0x1180], R14 ;  /* 0x0011800e03007988 */ /* 0x0007e20008000a04 */
[----:B------:R-:W-:Y:S01]  /*5f070*/  BAR.SYNC.DEFER_BLOCKING 0x0 ;  /* 0x0000000000007b1d */ /* 0x000fe20000010000 */
[----:B------:R-:W-:-:S05]  /*5f080*/  LOP3.LUT R29, R22, 0x8, RZ, 0x3c, !PT ;  /* 0x00000008161d7812 */ /* 0x000fca00078e3cff */
[----:B------:R-:W1:Y:S04]  /*5f090*/  LDS.64 R12, [R22+UR4] ;  /* 0x00000004160c7984 */ /* 0x000e680008000a00 */
[----:B------:R-:W2:Y:S01]  /*5f0a0*/  LDS.64 R14, [R29+UR4] ;  /* 0x000000041d0e7984 */ /* 0x000ea20008000a00 */
[C-C-:B---3--:R-:W-:Y:S01]  /*5f0b0*/  LOP3.LUT R3, R4.reuse, 0xfc, R20.reuse, 0xfe, !PT ;  /* 0x000000fc04037812 */ /* 0x148fe200078efe14 */
[C---:B0-----:R-:W-:Y:S01]  /*5f0c0*/  IMAD R0, R21.reuse, UR5, RZ ;  /* 0x0000000515007c24 */ /* 0x041fe2000f8e02ff */
[C-C-:B------:R-:W-:Y:S01]  /*5f0d0*/  LOP3.LUT R5, R4.reuse, 0xf8, R20.reuse, 0xfe, !PT ;  /* 0x000000f804057812 */ /* 0x140fe200078efe14 */
[----:B------:R-:W0:Y:S01]  /*5f0e0*/  LDCU UR5, c[0x0][0x3b8] ;  /* 0x00007700ff0577ac */ /* 0x000e220008000800 */
[----:B------:R-:W-:Y:S01]  /*5f0f0*/  LOP3.LUT R6, R4, 0xf4, R20, 0xfe, !PT ;  /* 0x000000f404067812 */ /* 0x000fe200078efe14 */
[----:B------:R3:W-:Y:S04]  /*5f100*/  STL [R1+0xd8], R3 ;  /* 0x0000d80301007387 */ /* 0x0007e80000100800 */
[----:B------:R4:W-:Y:S01]  /*5f110*/  STL [R1+0xd4], R5 ;  /* 0x0000d40501007387 */ /* 0x0009e20000100800 */
[----:B------:R-:W-:-:S03]  /*5f120*/  ISETP.GE.AND P0, PT, R21, UR14, PT ;  /* 0x0000000e15007c0c */ /* 0x000fc6000bf06270 */
[----:B------:R-:W-:Y:S01]  /*5f130*/  LDS.64 R10, [R29+UR4+0x200] ;  /* 0x000200041d0a7984 */ /* 0x000fe20008000a00 */
[----:B---3--:R-:W-:-:S03]  /*5f140*/  LOP3.LUT R3, R4, 0xf0, R20, 0xfe, !PT ;  /* 0x000000f004037812 */ /* 0x008fc600078efe14 */
[----:B------:R3:W-:Y:S01]  /*5f150*/  STL [R1+0xd0], R6 ;  /* 0x0000d00601007387 */ /* 0x0007e20000100800 */
[----:B----4-:R-:W-:-:S03]  /*5f160*/  LOP3.LUT R5, R4, 0xec, R20, 0xfe, !PT ;  /* 0x000000ec04057812 */ /* 0x010fc600078efe14 */
[----:B------:R4:W-:Y:S04]  /*5f170*/  STL [R1+0xcc], R3 ;  /* 0x0000cc0301007387 */ /* 0x0009e80000100800 */
[----:B------:R-:W-:Y:S01]  /*5f180*/  LDS.64 R8, [R22+UR4+0x400] ;  /* 0x0004000416087984 */ /* 0x000fe20008000a00 */
[C-C-:B---3--:R-:W-:Y:S02]  /*5f190*/  LOP3.LUT R6, R4.reuse, 0xe8, R20.reuse, 0xfe, !PT ;  /* 0x000000e804067812 */ /* 0x148fe400078efe14 */
[C-C-:B----4-:R-:W-:Y:S01]  /*5f1a0*/  LOP3.LUT R3, R4.reuse, 0xe4, R20.reuse, 0xfe, !PT ;  /* 0x000000e404037812 */ /* 0x150fe200078efe14 */
[----:B------:R3:W-:Y:S04]  /*5f1b0*/  STL [R1+0xc8], R5 ;  /* 0x0000c80501007387 */ /* 0x0007e80000100800 */
[----:B------:R4:W-:Y:S04]  /*5f1c0*/  STL [R1+0xc4], R6 ;  /* 0x0000c40601007387 */ /* 0x0009e80000100800 */
[----:B------:R5:W-:Y:S01]  /*5f1d0*/  STL [R1+0xc0], R3 ;  /* 0x0000c00301007387 */ /* 0x000be20000100800 */
[----:B---3--:R-:W-:-:S02]  /*5f1e0*/  LOP3.LUT R5, R4, 0xe0, R20, 0xfe, !PT ;  /* 0x000000e004057812 */ /* 0x008fc400078efe14 */
[----:B----4-:R-:W-:-:S03]  /*5f1f0*/  LOP3.LUT R6, R4, 0xdc, R20, 0xfe, !PT ;  /* 0x000000dc04067812 */ /* 0x010fc600078efe14 */
[----:B------:R3:W-:Y:S01]  /*5f200*/  STL [R1+0xbc], R5 ;  /* 0x0000bc0501007387 */ /* 0x0007e20000100800 */
[----:B-----5:R-:W-:-:S03]  /*5f210*/  LOP3.LUT R3, R4, 0xd8, R20, 0xfe, !PT ;  /* 0x000000d804037812 */ /* 0x020fc600078efe14 */
[----:B------:R4:W-:Y:S04]  /*5f220*/  STL [R1+0xb8], R6 ;  /* 0x0000b80601007387 */ /* 0x0009e80000100800 */
[----:B------:R5:W-:Y:S01]  /*5f230*/  STL [R1+0xb4], R3 ;  /* 0x0000b40301007387 */ /* 0x000be20000100800 */
[C-C-:B---3--:R-:W-:Y:S02]  /*5f240*/  LOP3.LUT R5, R4.reuse, 0xd4, R20.reuse, 0xfe, !PT ;  /* 0x000000d404057812 */ /* 0x148fe400078efe14 */
        /* <DEDUP_REMOVED lines=45> */
[----:B------:R-:W-:Y:S04]  /*5f520*/  STL [R1+0x58], R6 ;  /* 0x0000580601007387 */ /* 0x000fe80000100800 */
[----:B------:R4:W-:Y:S01]  /*5f530*/  STL [R1+0x54], R3 ;  /* 0x0000540301007387 */ /* 0x0009e20000100800 */
[C-C-:B---3--:R-:W-:Y:S02]  /*5f540*/  LOP3.LUT R5, R4.reuse, 0x74, R20.reuse, 0xfe, !PT ;  /* 0x0000007404057812 */ /* 0x148fe400078efe14 */
[----:B----4-:R-:W-:-:S03]  /*5f550*/  LOP3.LUT R3, R4, 0x70, R20, 0xfe, !PT ;  /* 0x0000007004037812 */ /* 0x010fc600078efe14 */
[----:B------:R-:W-:Y:S04]  /*5f560*/  STL [R1+0x50], R5 ;  /* 0x0000500501007387 */ /* 0x000fe80000100800 */
[----:B------:R3:W-:Y:S04]  /*5f570*/  STL [R1+0x4c], R3 ;  /* 0x00004c0301007387 */ /* 0x0007e80000100800 */
[----:B-1----:R1:W-:Y:S01]  /*5f580*/  STL [R1+0x1eac], R13 ;  /* 0x001eac0d01007387 */ /* 0x0023e20000100800 */
[----:B---3--:R-:W-:-:S03]  /*5f590*/  LOP3.LUT R3, R4, 0x6c, R20, 0xfe, !PT ;  /* 0x0000006c04037812 */ /* 0x008fc600078efe14 */
[----:B--2---:R2:W-:Y:S01]  /*5f5a0*/  STL [R1+0x1eb0], R15 ;  /* 0x001eb00f01007387 */ /* 0x0045e20000100800 */
[----:B-1----:R-:W-:-:S03]  /*5f5b0*/  LOP3.LUT R13, R4, 0x68, R20, 0xfe, !PT ;  /* 0x00000068040d7812 */ /* 0x002fc600078efe14 */
[----:B------:R1:W-:Y:S04]  /*5f5c0*/  STL [R1+0x48], R3 ;  /* 0x0000480301007387 */ /* 0x0003e80000100800 */
[----:B------:R3:W-:Y:S01]  /*5f5d0*/  STL [R1+0x1eb4], R13 ;  /* 0x001eb40d01007387 */ /* 0x0007e20000100800 */
[C-C-:B--2---:R-:W-:Y:S02]  /*5f5e0*/  LOP3.LUT R15, R4.reuse, 0x60, R20.reuse, 0xfe, !PT ;  /* 0x00000060040f7812 */ /* 0x144fe400078efe14 */
[----:B-1----:R-:W-:-:S03]  /*5f5f0*/  LOP3.LUT R3, R4, 0x64, R20, 0xfe, !PT ;  /* 0x0000006404037812 */ /* 0x002fc600078efe14 */
[----:B------:R1:W-:Y:S01]  /*5f600*/  STL [R1+0x1eb8], R15 ;  /* 0x001eb80f01007387 */ /* 0x0003e20000100800 */
[----:B---3--:R-:W-:-:S03]  /*5f610*/  LOP3.LUT R13, R4, 0x5c, R20, 0xfe, !PT ;  /* 0x0000005c040d7812 */ /* 0x008fc600078efe14 */
[----:B------:R2:W-:Y:S04]  /*5f620*/  STL [R1+0x40], R3 ;  /* 0x0000400301007387 */ /* 0x0005e80000100800 */
[----:B------:R3:W-:Y:S01]  /*5f630*/  STL [R1+0x1ebc], R13 ;  /* 0x001ebc0d01007387 */ /* 0x0007e20000100800 */
[C-C-:B-1----:R-:W-:Y:S02]  /*5f640*/  LOP3.LUT R15, R4.reuse, 0x54, R20.reuse, 0xfe, !PT ;  /* 0x00000054040f7812 */ /* 0x142fe400078efe14 */
[----:B--2---:R-:W-:-:S03]  /*5f650*/  LOP3.LUT R3, R4, 0x58, R20, 0xfe, !PT ;  /* 0x0000005804037812 */ /* 0x004fc600078efe14 */
[----:B------:R1:W-:Y:S01]  /*5f660*/  STL [R1+0x1ec0], R15 ;  /* 0x001ec00f01007387 */ /* 0x0003e20000100800 */
[----:B---3--:R-:W-:-:S03]  /*5f670*/  LOP3.LUT R13, R4, 0x50, R20, 0xfe, !PT ;  /* 0x00000050040d7812 */ /* 0x008fc600078efe14 */
[----:B------:R2:W-:Y:S01]  /*5f680*/  STL [R1+0x34], R3 ;  /* 0x0000340301007387 */ /* 0x0005e20000100800 */
[----:B------:R-:W-:-:S03]  /*5f690*/  LOP3.LUT R5, R4, 0x4c, R20, 0xfe, !PT ;  /* 0x0000004c04057812 */ /* 0x000fc600078efe14 */
[----:B------:R3:W-:Y:S01]  /*5f6a0*/  STL [R1+0x1ec4], R13 ;  /* 0x001ec40d01007387 */ /* 0x0007e20000100800 */
[C-C-:B-1----:R-:W-:Y:S02]  /*5f6b0*/  LOP3.LUT R15, R4.reuse, 0x44, R20.reuse, 0xfe, !PT ;  /* 0x00000044040f7812 */ /* 0x142fe400078efe14 */
[C-C-:B--2---:R-:W-:Y:S01]  /*5f6c0*/  LOP3.LUT R3, R4.reuse, 0x48, R20.reuse, 0xfe, !PT ;  /* 0x0000004804037812 */ /* 0x144fe200078efe14 */
[----:B------:R1:W-:Y:S01]  /*5f6d0*/  STL [R1+0x28], R5 ;  /* 0x0000280501007387 */ /* 0x0003e20000100800 */
[----:B---3--:R-:W-:-:S03]  /*5f6e0*/  LOP3.LUT R13, R4, 0x40, R20, 0xfe, !PT ;  /* 0x00000040040d7812 */ /* 0x008fc600078efe14 */
[----:B------:R2:W-:Y:S04]  /*5f6f0*/  STL [R1+0x1ec8], R15 ;  /* 0x001ec80f01007387 */ /* 0x0005e80000100800 */
[----:B------:R3:W-:Y:S01]  /*5f700*/  STL [R1+0x24], R3 ;  /* 0x0000240301007387 */ /* 0x0007e20000100800 */
[----:B-1----:R-:W-:-:S03]  /*5f710*/  LOP3.LUT R5, R4, 0x3c, R20, 0xfe, !PT ;  /* 0x0000003c04057812 */ /* 0x002fc600078efe14 */
[----:B------:R1:W-:Y:S01]  /*5f720*/  STL [R1+0x1ecc], R13 ;  /* 0x001ecc0d01007387 */ /* 0x0003e20000100800 */
[C-C-:B--2---:R-:W-:Y:S02]  /*5f730*/  LOP3.LUT R15, R4.reuse, 0x34, R20.reuse, 0xfe, !PT ;  /* 0x00000034040f7812 */ /* 0x144fe400078efe14 */
[C-C-:B---3--:R-:W-:Y:S01]  /*5f740*/  LOP3.LUT R3, R4.reuse, 0x38, R20.reuse, 0xfe, !PT ;  /* 0x0000003804037812 */ /* 0x148fe200078efe14 */
[----:B------:R-:W-:Y:S01]  /*5f750*/  STL [R1+0x18], R5 ;  /* 0x0000180501007387 */ /* 0x000fe20000100800 */
[----:B-1----:R-:W-:-:S03]  /*5f760*/  LOP3.LUT R13, R4, 0x30, R20, 0xfe, !PT ;  /* 0x00000030040d7812 */ /* 0x002fc600078efe14 */
[----:B------:R-:W-:Y:S04]  /*5f770*/  STL [R1+0x1ed0], R15 ;  /* 0x001ed00f01007387 */ /* 0x000fe80000100800 */
[----:B------:R-:W-:Y:S04]  /*5f780*/  STL [R1+0x14], R3 ;  /* 0x0000140301007387 */ /* 0x000fe80000100800 */
[----:B------:R1:W-:Y:S02]  /*5f790*/  STL [R1+0x1ed4], R13 ;  /* 0x001ed40d01007387 */ /* 0x0003e40000100800 */
[----:B-1----:R-:W-:-:S02]  /*5f7a0*/  IMAD.MOV.U32 R13, RZ, RZ, R4 ;  /* 0x000000ffff0d7224 */ /* 0x002fc400078e0004 */
[----:B------:R-:W1:Y:S03]  /*5f7b0*/  LDS.64 R4, [R22+UR4+0x200] ;  /* 0x0002000416047984 */ /* 0x000e660008000a00 */
[C-C-:B------:R-:W-:Y:S02]  /*5f7c0*/  LOP3.LUT R6, R13.reuse, 0x2c, R20.reuse, 0xfe, !PT ;  /* 0x0000002c0d067812 */ /* 0x140fe400078efe14 */
[----:B------:R-:W-:-:S03]  /*5f7d0*/  LOP3.LUT R3, R13, 0x28, R20, 0xfe, !PT ;  /* 0x000000280d037812 */ /* 0x000fc600078efe14 */
[----:B------:R-:W-:Y:S01]  /*5f7e0*/  STL [R1+0x8], R6 ;  /* 0x0000080601007387 */ /* 0x000fe20000100800 */
[C-C-:B------:R-:W-:Y:S02]  /*5f7f0*/  LOP3.LUT R15, R13.reuse, 0x24, R20.reuse, 0xfe, !PT ;  /* 0x000000240d0f7812 */ /* 0x140fe400078efe14 */
[C-C-:B------:R-:W-:Y:S01]  /*5f800*/  LOP3.LUT R28, R13.reuse, 0x20, R20.reuse, 0xfe, !PT ;  /* 0x000000200d1c7812 */ /* 0x140fe200078efe14 */
[----:B------:R2:W-:Y:S01]  /*5f810*/  STL [R1+0x4], R3 ;  /* 0x0000040301007387 */ /* 0x0005e20000100800 */
[C-C-:B------:R-:W-:Y:S02]  /*5f820*/  LOP3.LUT R27, R13.reuse, 0x1c, R20.reuse, 0xfe, !PT ;  /* 0x0000001c0d1b7812 */ /* 0x140fe400078efe14 */
[C---:B------:R-:W-:Y:S01]  /*5f830*/  LOP3.LUT R17, R13.reuse, R20, RZ, 0xfc, !PT ;  /* 0x000000140d117212 */ /* 0x040fe200078efcff */
[----:B------:R-:W3:Y:S01]  /*5f840*/  LDS.64 R6, [R29+UR4+0x400] ;  /* 0x000400041d067984 */ /* 0x000ee20008000a00 */
[C-C-:B------:R-:W-:Y:S02]  /*5f850*/  LOP3.LUT R19, R13.reuse, 0x4, R20.reuse, 0xfe, !PT ;  /* 0x000000040d137812 */ /* 0x140fe400078efe14 */
[----:B------:R-:W-:-:S02]  /*5f860*/  LOP3.LUT R26, R13, 0x14, R20, 0xfe, !PT ;  /* 0x000000140d1a7812 */ /* 0x000fc400078efe14 */
[C-C-:B------:R-:W-:Y:S02]  /*5f870*/  LOP3.LUT R21, R13.reuse, 0x10, R20.reuse, 0xfe, !PT ;  /* 0x000000100d157812 */ /* 0x140fe400078efe14 */
[C-C-:B--2---:R-:W-:Y:S02]  /*5f880*/  LOP3.LUT R3, R13.reuse, 0x18, R20.reuse, 0xfe, !PT ;  /* 0x000000180d037812 */ /* 0x144fe400078efe14 */
[C-C-:B------:R-:W-:Y:S02]  /*5f890*/  LOP3.LUT R23, R13.reuse, 0xc, R20.reuse, 0xfe, !PT ;  /* 0x0000000c0d177812 */ /* 0x140fe400078efe14 */
[----:B------:R-:W-:Y:S02]  /*5f8a0*/  LOP3.LUT R20, R13, 0x8, R20, 0xfe, !PT ;  /* 0x000000080d147812 */ /* 0x000fe400078efe14 */
[----:B------:R-:W2:Y:S01]  /*5f8b0*/  LDL.LU R13, [R1+0x1ed4] ;  /* 0x001ed400010d7983 */ /* 0x000ea20000300800 */
[----:B------:R-:W-:-:S04]  /*5f8c0*/  IADD3 R2, P1, PT, R0, UR12, RZ ;  /* 0x0000000c00027c10 */ /* 0x000fc8000ff3e0ff */
[----:B------:R-:W-:Y:S02]  /*5f8d0*/  LEA.HI.X.SX32 R0, R0, UR13, 0x1, P1 ;  /* 0x0000000d00007c11 */ /* 0x000fe400088f0eff */
[C---:B------:R-:W-:Y:S01]  /*5f8e0*/  ISETP.LT.AND P1, PT, R17.reuse, UR15, !P0 ;  /* 0x0000000f11007c0c */ /* 0x040fe2000c721270 */
[----:B0-----:R-:W-:Y:S01]  /*5f8f0*/  IMAD R17, R17, UR5, RZ ;  /* 0x0000000511117c24 */ /* 0x001fe2000f8e02ff */
[----:B------:R-:W-:-:S04]  /*5f900*/  PRMT R24, R12, 0x7770, RZ ;  /* 0x000077700c187816 */ /* 0x000fc800000000ff */
[----:B------:R-:W-:-:S04]  /*5f910*/  IADD3 R16, P2, PT, R17, R2, RZ ;  /* 0x0000000211107210 */ /* 0x000fc80007f5e0ff */
[----:B------:R-:W-:Y:S02]  /*5f920*/  LEA.HI.X.SX32 R17, R17, R0, 0x1, P2 ;  /* 0x0000000011117211 */ /* 0x000fe400010f0eff */
[C---:B------:R-:W-:Y:S01]  /*5f930*/  ISETP.LT.AND P4, PT, R19.reuse, UR15, !P0 ;  /* 0x0000000f13007c0c */ /* 0x040fe2000c781270 */
[----:B------:R-:W-:Y:S02]  /*5f940*/  IMAD R19, R19, UR5, RZ ;  /* 0x0000000513137c24 */ /* 0x000fe4000f8e02ff */
[----:B------:R0:W-:Y:S04]  /*5f950*/  @P1 STG.E.U8 desc[UR8][R16.64], R24 ;  /* 0x0000001810001986 */ /* 0x0001e8000c101108 */
[----:B------:R4:W5:Y:S01]  /*5f960*/  LDS.64 R16, [R22+UR4+0x600] ;  /* 0x0006000416107984 */ /* 0x0009620008000a00 */
[----:B------:R-:W-:-:S02]  /*5f970*/  IADD3 R18, P3, PT, R19, R2, RZ ;  /* 0x0000000213127210 */ /* 0x000fc40007f7e0ff */
[----:B------:R-:W-:Y:S02]  /*5f980*/  PRMT R25, R14, 0x7770, RZ ;  /* 0x000077700e197816 */ /* 0x000fe400000000ff */
[----:B------:R-:W-:Y:S02]  /*5f990*/  LEA.HI.X.SX32 R19, R19, R0, 0x1, P3 ;  /* 0x0000000013137211 */ /* 0x000fe400018f0eff */
[C---:B------:R-:W-:Y:S01]  /*5f9a0*/  ISETP.LT.AND P2, PT, R20.reuse, UR15, !P0 ;  /* 0x0000000f14007c0c */ /* 0x040fe2000c741270 */
[----:B------:R-:W-:Y:S02]  /*5f9b0*/  IMAD R20, R20, UR5, RZ ;  /* 0x0000000514147c24 */ /* 0x000fe4000f8e02ff */
[----:B------:R1:W-:Y:S01]  /*5f9c0*/  @P4 STG.E.U8 desc[UR8][R18.64], R25 ;  /* 0x0000001912004986 */ /* 0x0003e2000c101108 */
[C---:B------:R-:W-:Y:S01]  /*5f9d0*/  ISETP.LT.AND P4, PT, R23.reuse, UR15, !P0 ;  /* 0x0000000f17007c0c */ /* 0x040fe2000c781270 */
[----:B------:R-:W-:Y:S01]  /*5f9e0*/  IMAD R23, R23, UR5, RZ ;  /* 0x0000000517177c24 */ /* 0x000fe2000f8e02ff */
[-C--:B0-----:R-:W-:Y:S01]  /*5f9f0*/  IADD3 R24, P6, PT, R20, R2.reuse, RZ ;  /* 0x0000000214187210 */ /* 0x081fe20007fde0ff */
[----:B------:R0:W3:Y:S01]  /*5fa00*/  LDS.64 R18, [R29+UR4+0x600] ;  /* 0x000600041d127984 */ /* 0x0000e20008000a00 */
[C---:B------:R-:W-:Y:S01]  /*5fa10*/  ISETP.LT.AND P1, PT, R26.reuse, UR15, !P0 ;  /* 0x0000000f1a007c0c */ /* 0x040fe2000c721270 */
[----:B------:R-:W-:Y:S01]  /*5fa20*/  IMAD R26, R26, UR5, RZ ;  /* 0x000000051a1a7c24 */ /* 0x000fe2000f8e02ff */
[----:B----4-:R-:W-:-:S02]  /*5fa30*/  IADD3 R22, P5, PT, R23, R2, RZ ;  /* 0x0000000217167210 */ /* 0x010fc40007fbe0ff */
[C---:B------:R-:W-:Y:S02]  /*5fa40*/  ISETP.LT.AND P3, PT, R21.reuse, UR15, !P0 ;  /* 0x0000000f15007c0c */ /* 0x040fe4000c761270 */
[-C--:B-1----:R-:W-:Y:S02]  /*5fa50*/  LEA.HI.X.SX32 R25, R20, R0.reuse, 0x1, P6 ;  /* 0x0000000014197211 */ /* 0x082fe400030f0eff */
[----:B0-----:R-:W-:Y:S01]  /*5fa60*/  PRMT R29, R4, 0x7770, RZ ;  /* 0x00007770041d7816 */ /* 0x001fe200000000ff */
[----:B------:R-:W-:Y:S01]  /*5fa70*/  IMAD R21, R21, UR5, RZ ;  /* 0x0000000515157c24 */ /* 0x000fe2000f8e02ff */
[----:B------:R-:W-:-:S03]  /*5fa80*/  LEA.HI.X.SX32 R23, R23, R0, 0x1, P5 ;  /* 0x0000000017177211 */ /* 0x000fc600028f0eff */
[----:B------:R0:W-:Y:S01]  /*5fa90*/  @P2 STG.E.U8 desc[UR8][R24.64], R29 ;  /* 0x0000001d18002986 */ /* 0x0001e2000c101108 */
[----:B------:R-:W-:-:S04]  /*5faa0*/  IADD3 R20, P6, PT, R21, R2, RZ ;  /* 0x0000000215147210 */ /* 0x000fc80007fde0ff */
[----:B------:R-:W-:Y:S02]  /*5fab0*/  LEA.HI.X.SX32 R21, R21, R0, 0x1, P6 ;  /* 0x0000000015157211 */ /* 0x000fe400030f0eff */
[----:B0-----:R-:W-:Y:S02]  /*5fac0*/  PRMT R25, R10, 0x7770, RZ ;  /* 0x000077700a197816 */ /* 0x001fe400000000ff */
[----:B------:R-:W-:-:S03]  /*5fad0*/  IADD3 R24, P2, PT, R26, R2, RZ ;  /* 0x000000021a187210 */ /* 0x000fc60007f5e0ff */
[----:B------:R0:W-:Y:S01]  /*5fae0*/  @P4 STG.E.U8 desc[UR8][R22.64], R25 ;  /* 0x0000001916004986 */ /* 0x0001e2000c101108 */
[----:B------:R-:W-:Y:S02]  /*5faf0*/  PRMT R29, R8, 0x7770, RZ ;  /* 0x00007770081d7816 */ /* 0x000fe400000000ff */
[C---:B------:R-:W-:Y:S01]  /*5fb00*/  ISETP.LT.AND P4, PT, R27.reuse, UR15, !P0 ;  /* 0x0000000f1b007c0c */ /* 0x040fe2000c781270 */
[----:B------:R-:W-:Y:S02]  /*5fb10*/  IMAD R27, R27, UR5, RZ ;  /* 0x000000051b1b7c24 */ /* 0x000fe4000f8e02ff */
[----:B------:R1:W-:Y:S01]  /*5fb20*/  @P3 STG.E.U8 desc[UR8][R20.64], R29 ;  /* 0x0000001d14003986 */ /* 0x0003e2000c101108 */
[----:B0-----:R-:W-:Y:S02]  /*5fb30*/  LEA.HI.X.SX32 R25, R26, R0, 0x1, P2 ;  /* 0x000000001a197211 */ /* 0x001fe400010f0eff */
[C---:B------:R-:W-:Y:S01]  /*5fb40*/  ISETP.LT.AND P2, PT, R3.reuse, UR15, !P0 ;  /* 0x0000000f03007c0c */ /* 0x040fe2000c741270 */
[----:B------:R-:W-:Y:S01]  /*5fb50*/  IMAD R3, R3, UR5, RZ ;  /* 0x0000000503037c24 */ /* 0x000fe2000f8e02ff */
[----:B---3--:R-:W-:-:S02]  /*5fb60*/  PRMT R22, R6, 0x7770, RZ ;  /* 0x0000777006167816 */ /* 0x008fc400000000ff */
[C---:B------:R-:W-:Y:S01]  /*5fb70*/  ISETP.LT.AND P3, PT, R28.reuse, UR15, !P0 ;  /* 0x0000000f1c007c0c */ /* 0x040fe2000c761270 */
[----:B------:R-:W-:Y:S01]  /*5fb80*/  IMAD R28, R28, UR5, RZ ;  /* 0x000000051c1c7c24 */ /* 0x000fe2000f8e02ff */
[C---:B-1----:R-:W-:Y:S01]  /*5fb90*/  IADD3 R20, P6, PT, R3.reuse, R2, RZ ;  /* 0x0000000203147210 */ /* 0x042fe20007fde0ff */
[----:B------:R5:W-:Y:S03]  /*5fba0*/  @P1 STG.E.U8 desc[UR8][R24.64], R22 ;  /* 0x0000001618001986 */ /* 0x000be6000c101108 */
[----:B------:R-:W-:Y:S01]  /*5fbb0*/  LEA.HI.X.SX32 R21, R3, R0, 0x1, P6 ;  /* 0x0000000003157211 */ /* 0x000fe200030f0eff */
[----:B------:R-:W3:Y:S01]  /*5fbc0*/  LDL.LU R29, [R1+0x8] ;  /* 0x00000800011d7983 */ /* 0x000ee20000300800 */
[C---:B------:R-:W-:Y:S01]  /*5fbd0*/  ISETP.LT.AND P1, PT, R15.reuse, UR15, !P0 ;  /* 0x0000000f0f007c0c */ /* 0x040fe2000c721270 */
[----:B------:R-:W-:Y:S02]  /*5fbe0*/  IMAD R3, R15, UR5, RZ ;  /* 0x000000050f037c24 */ /* 0x000fe4000f8e02ff */
[----:B------:R-:W4:Y:S01]  /*5fbf0*/  LDL.LU R15, [R1+0x1ed0] ;  /* 0x001ed000010f7983 */ /* 0x000f220000300800 */
[----:B-----5:R-:W-:-:S02]  /*5fc00*/  PRMT R25, R16, 0x7770, RZ ;  /* 0x0000777010197816 */ /* 0x020fc400000000ff */
[CC--:B------:R-:W-:Y:S02]  /*5fc10*/  IADD3 R22, P5, PT, R27.reuse, R2.reuse, RZ ;  /* 0x000000021b167210 */ /* 0x0c0fe40007fbe0ff */
[----:B------:R-:W-:Y:S01]  /*5fc20*/  IADD3 R24, P6, PT, R28, R2, RZ ;  /* 0x000000021c187210 */ /* 0x000fe20007fde0ff */
[----:B------:R0:W-:Y:S01]  /*5fc30*/  @P2 STG.E.U8 desc[UR8][R20.64], R25 ;  /* 0x0000001914002986 */ /* 0x0001e2000c101108 */
[----:B------:R-:W-:-:S03]  /*5fc40*/  LEA.HI.X.SX32 R23, R27, R0, 0x1, P5 ;  /* 0x000000001b177211 */ /* 0x000fc600028f0eff */
[----:B------:R-:W5:Y:S01]  /*5fc50*/  LDL.LU R27, [R1+0x18] ;  /* 0x00001800011b7983 */ /* 0x000f620000300800 */
[----:B0-----:R-:W-:-:S03]  /*5fc60*/  LEA.HI.X.SX32 R25, R28, R0, 0x1, P6 ;  /* 0x000000001c197211 */ /* 0x001fc600030f0eff */
[----:B------:R-:W5:Y:S01]  /*5fc70*/  LDL.LU R28, [R1+0x4] ;  /* 0x00000400011c7983 */ /* 0x000f620000300800 */
[----:B------:R-:W-:Y:S02]  /*5fc80*/  PRMT R21, R18, 0x7770, RZ ;  /* 0x0000777012157816 */ /* 0x000fe400000000ff */
[----:B------:R-:W-:-:S03]  /*5fc90*/  PRMT R26, R12, 0x7771, RZ ;  /* 0x000077710c1a7816 */ /* 0x000fc600000000ff */
[----:B------:R-:W-:Y:S04]  /*5fca0*/  @P4 STG.E.U8 desc[UR8][R22.64], R21 ;  /* 0x0000001516004986 */ /* 0x000fe8000c101108 */
[----:B------:R0:W-:Y:S01]  /*5fcb0*/  @P3 STG.E.U8 desc[UR8][R24.64], R26 ;  /* 0x0000001a18003986 */ /* 0x0001e2000c101108 */
[C---:B--2---:R-:W-:Y:S01]  /*5fcc0*/  ISETP.LT.AND P3, PT, R13.reuse, UR15, !P0 ;  /* 0x0000000f0d007c0c */ /* 0x044fe2000c761270 */
[----:B0-----:R-:W-:Y:S02]  /*5fcd0*/  IMAD R25, R13, UR5, RZ ;  /* 0x000000050d197c24 */ /* 0x001fe4000f8e02ff */
[----:B------:R-:W2:Y:S01]  /*5fce0*/  LDL.LU R13, [R1+0x1ecc] ;  /* 0x001ecc00010d7983 */ /* 0x000ea20000300800 */
[----:B------:R-:W-:Y:S02]  /*5fcf0*/  IADD3 R20, P2, PT, R3, R2, RZ ;  /* 0x0000000203147210 */ /* 0x000fe40007f5e0ff */
[----:B------:R-:W-:-:S02]  /*5fd00*/  PRMT R22, R14, 0x7771, RZ ;  /* 0x000077710e167816 */ /* 0x000fc400000000ff */
[----:B------:R-:W-:-:S05]  /*5fd10*/  LEA.HI.X.SX32 R21, R3, R0, 0x1, P2 ;  /* 0x0000000003157211 */ /* 0x000fca00010f0eff */
[----:B------:R0:W-:Y:S01]  /*5fd20*/  @P1 STG.E.U8 desc[UR8][R20.64], R22 ;  /* 0x0000001614001986 */ /* 0x0001e2000c101108 */
[----:B------:R-:W-:Y:S01]  /*5fd30*/  PRMT R26, R4, 0x7771, RZ ;  /* 0x00007771041a7816 */ /* 0x000fe200000000ff */
[C---:B---3--:R-:W-:Y:S01]  /*5fd40*/  IMAD R23, R29.reuse, UR5, RZ ;  /* 0x000000051d177c24 */ /* 0x048fe2000f8e02ff */
[----:B------:R-:W-:-:S04]  /*5fd50*/  ISETP.LT.AND P4, PT, R29, UR15, !P0 ;  /* 0x0000000f1d007c0c */ /* 0x000fc8000c781270 */
[----:B0-----:R-:W-:Y:S02]  /*5fd60*/  IADD3 R22, P5, PT, R23, R2, RZ ;  /* 0x0000000217167210 */ /* 0x001fe40007fbe0ff */
[----:B----4-:R-:W-:Y:S02]  /*5fd70*/  ISETP.LT.AND P1, PT, R15, UR15, !P0 ;  /* 0x0000000f0f007c0c */ /* 0x010fe4000c721270 */
[----:B------:R-:W-:Y:S01]  /*5fd80*/  LEA.HI.X.SX32 R23, R23, R0, 0x1, P5 ;  /* 0x0000000017177211 */ /* 0x000fe200028f0eff */
[C---:B-----5:R-:W-:Y:S01]  /*5fd90*/  IMAD R3, R28.reuse, UR5, RZ ;  /* 0x000000051c037c24 */ /* 0x060fe2000f8e02ff */
[----:B------:R-:W-:-:S04]  /*5fda0*/  ISETP.LT.AND P2, PT, R28, UR15, !P0 ;  /* 0x0000000f1c007c0c */ /* 0x000fc8000c741270 */
[----:B------:R-:W-:-:S04]  /*5fdb0*/  IADD3 R20, P6, PT, R3, R2, RZ ;  /* 0x0000000203147210 */ /* 0x000fc80007fde0ff */
[----:B------:R-:W-:Y:S01]  /*5fdc0*/  LEA.HI.X.SX32 R21, R3, R0, 0x1, P6 ;  /* 0x0000000003157211 */ /* 0x000fe200030f0eff */
[----:B------:R-:W-:Y:S02]  /*5fdd0*/  IMAD R3, R15, UR5, RZ ;  /* 0x000000050f037c24 */ /* 0x000fe4000f8e02ff */
[----:B------:R-:W3:Y:S04]  /*5fde0*/  LDL.LU R15, [R1+0x1ec8] ;  /* 0x001ec800010f7983 */ /* 0x000ee80000300800 */
[----:B------:R0:W-:Y:S04]  /*5fdf0*/  @P2 STG.E.U8 desc[UR8][R20.64], R26 ;  /* 0x0000001a14002986 */ /* 0x0001e8000c101108 */
[----:B------:R-:W4:Y:S04]  /*5fe00*/  LDL.LU R29, [R1+0x24] ;  /* 0x00002400011d7983 */ /* 0x000f280000300800 */
[----:B------:R-:W5:Y:S01]  /*5fe10*/  LDL.LU R28, [R1+0x28] ;  /* 0x00002800011c7983 */ /* 0x000f620000300800 */
[----:B0-----:R-:W-:-:S05]  /*5fe20*/  PRMT R21, R10, 0x7771, RZ ;  /* 0x000077710a157816 */ /* 0x001fca00000000ff */
[----:B------:R0:W-:Y:S04]  /*5fe30*/  @P4 STG.E.U8 desc[UR8][R22.64], R21 ;  /* 0x0000001516004986 */ /* 0x0001e8000c101108 */
[----:B0-----:R-:W4:Y:S01]  /*5fe40*/  LDL.LU R23, [R1+0x14] ;  /* 0x0000140001177983 */ /* 0x001f220000300800 */
[C---:B------:R-:W-:Y:S02]  /*5fe50*/  IADD3 R24, P6, PT, R25.reuse, R2, RZ ;  /* 0x0000000219187210 */ /* 0x040fe40007fde0ff */
[----:B------:R-:W-:Y:S02]  /*5fe60*/  PRMT R26, R8, 0x7771, RZ ;  /* 0x00007771081a7816 */ /* 0x000fe400000000ff */
[----:B------:R-:W-:-:S05]  /*5fe70*/  LEA.HI.X.SX32 R25, R25, R0, 0x1, P6 ;  /* 0x0000000019197211 */ /* 0x000fca00030f0eff */
[----:B------:R0:W-:Y:S01]  /*5fe80*/  @P3 STG.E.U8 desc[UR8][R24.64], R26 ;  /* 0x0000001a18003986 */ /* 0x0001e2000c101108 */
[C---:B--2---:R-:W-:Y:S01]  /*5fe90*/  ISETP.LT.AND P3, PT, R13.reuse, UR15, !P0 ;  /* 0x0000000f0d007c0c */ /* 0x044fe2000c761270 */
[----:B0-----:R-:W-:Y:S02]  /*5fea0*/  IMAD R25, R13, UR5, RZ ;  /* 0x000000050d197c24 */ /* 0x001fe4000f8e02ff */
[----:B------:R-:W2:Y:S01]  /*5feb0*/  LDL.LU R13, [R1+0x1ec4] ;  /* 0x001ec400010d7983 */ /* 0x000ea20000300800 */
[C---:B------:R-:W-:Y:S02]  /*5fec0*/  IADD3 R20, P2, PT, R3.reuse, R2, RZ ;  /* 0x0000000203147210 */ /* 0x040fe40007f5e0ff */
[----:B------:R-:W-:Y:S02]  /*5fed0*/  PRMT R22, R6, 0x7771, RZ ;  /* 0x0000777106167816 */ /* 0x000fe400000000ff */
[----:B------:R-:W-:-:S05]  /*5fee0*/  LEA.HI.X.SX32 R21, R3, R0, 0x1, P2 ;  /* 0x0000000003157211 */ /* 0x000fca00010f0eff */
[----:B------:R0:W-:Y:S01]  /*5fef0*/  @P1 STG.E.U8 desc[UR8][R20.64], R22 ;  /* 0x0000001614001986 */ /* 0x0001e2000c101108 */
[----:B------:R-:W-:Y:S02]  /*5ff00*/  ISETP.LT.AND P4, PT, R27, UR15, !P0 ;  /* 0x0000000f1b007c0c */ /* 0x000fe4000c781270 */
[----:B------:R-:W-:Y:S02]  /*5ff10*/  PRMT R26, R16, 0x7771, RZ ;  /* 0x00007771101a7816 */ /* 0x000fe400000000ff */
[----:B---3--:R-:W-:Y:S01]  /*5ff20*/  ISETP.LT.AND P1, PT, R15, UR15, !P0 ;  /* 0x0000000f0f007c0c */ /* 0x008fe2000c721270 */
[----:B----4-:R-:W-:-:S05]  /*5ff30*/  IMAD R3, R23, UR5, RZ ;  /* 0x0000000517037c24 */ /* 0x010fca000f8e02ff */
[----:B0-----:R-:W-:-:S04]  /*5ff40*/  IADD3 R20, P6, PT, R3, R2, RZ ;  /* 0x0000000203147210 */ /* 0x001fc80007fde0ff */
[----:B------:R-:W-:Y:S01]  /*5ff50*/  LEA.HI.X.SX32 R21, R3, R0, 0x1, P6 ;  /* 0x0000000003157211 */ /* 0x000fe200030f0eff */
[----:B------:R-:W-:Y:S02]  /*5ff60*/  IMAD R3, R15, UR5, RZ ;  /* 0x000000050f037c24 */ /* 0x000fe4000f8e02ff */
[----:B------:R-:W3:Y:S01]  /*5ff70*/  LDL.LU R15, [R1+0x1ec0] ;  /* 0x001ec000010f7983 */ /* 0x000ee20000300800 */
[----:B------:R-:W-:Y:S01]  /*5ff80*/  ISETP.LT.AND P2, PT, R23, UR15, !P0 ;  /* 0x0000000f17007c0c */ /* 0x000fe2000c741270 */
[----:B------:R-:W-:Y:S01]  /*5ff90*/  IMAD R23, R27, UR5, RZ ;  /* 0x000000051b177c24 */ /* 0x000fe2000f8e02ff */
[-C--:B------:R-:W-:Y:S01]  /*5ffa0*/  IADD3 R24, P6, PT, R25, R2.reuse, RZ ;  /* 0x0000000219187210 */ /* 0x080fe20007fde0ff */
[----:B------:R-:W4:Y:S03]  /*5ffb0*/  LDL.LU R27, [R1+0x34] ;  /* 0x00003400011b7983 */ /* 0x000f260000300800 */
[----:B------:R-:W-:-:S02]  /*5ffc0*/  IADD3 R22, P5, PT, R23, R2, RZ ;  /* 0x0000000217167210 */ /* 0x000fc40007fbe0ff */
[-C--:B------:R-:W-:Y:S02]  /*5ffd0*/  LEA.HI.X.SX32 R25, R25, R0.reuse, 0x1, P6 ;  /* 0x0000000019197211 */ /* 0x080fe400030f0eff */
[----:B------:R-:W-:-:S03]  /*5ffe0*/  LEA.HI.X.SX32 R23, R23, R0, 0x1, P5 ;  /* 0x0000000017177211 */ /* 0x000fc600028f0eff */
[----:B------:R0:W-:Y:S02]  /*5fff0*/  @P2 STG.E.U8 desc[UR8][R20.64], R26 ;  /* 0x0000001a14002986 */ /* 0x0001e4000c101108 */
[----:B0-----:R-:W-:Y:S02]  /*60000*/  PRMT R21, R18, 0x7771, RZ ;  /* 0x0000777112157816 */ /* 0x001fe400000000ff */
[C---:B------:R-:W-:Y:S02]  /*60010*/  IADD3 R20, P2, PT, R3.reuse, R2, RZ ;  /* 0x0000000203147210 */ /* 0x040fe40007f5e0ff */
[----:B------:R-:W-:Y:S01]  /*60020*/  PRMT R26, R12, 0x7772, RZ ;  /* 0x000077720c1a7816 */ /* 0x000fe200000000ff */
[----:B------:R0:W-:Y:S04]  /*60030*/  @P4 STG.E.U8 desc[UR8][R22.64], R21 ;  /* 0x0000001516004986 */ /* 0x0001e8000c101108 */
[----:B------:R1:W-:Y:S01]  /*60040*/  @P3 STG.E.U8 desc[UR8][R24.64], R26 ;  /* 0x0000001a18003986 */ /* 0x0003e2000c101108 */
[----:B0-----:R-:W-:Y:S01]  /*60050*/  LEA.HI.X.SX32 R21, R3, R0, 0x1, P2 ;  /* 0x0000000003157211 */ /* 0x001fe200010f0eff */
[C---:B------:R-:W-:Y:S01]  /*60060*/  IMAD R3, R29.reuse, UR5, RZ ;  /* 0x000000051d037c24 */ /* 0x040fe2000f8e02ff */
[----:B------:R-:W-:-:S02]  /*60070*/  ISETP.LT.AND P2, PT, R29, UR15, !P0 ;  /* 0x0000000f1d007c0c */ /* 0x000fc4000c741270 */
[----:B------:R-:W4:Y:S01]  /*60080*/  LDL.LU R29, [R1+0x40] ;  /* 0x00004000011d7983 */ /* 0x000f220000300800 */
[C---:B--2---:R-:W-:Y:S01]  /*60090*/  ISETP.LT.AND P3, PT, R13.reuse, UR15, !P0 ;  /* 0x0000000f0d007c0c */ /* 0x044fe2000c761270 */
[----:B-1----:R-:W-:Y:S02]  /*600a0*/  IMAD R25, R13, UR5, RZ ;  /* 0x000000050d197c24 */ /* 0x002fe4000f8e02ff */
[----:B------:R-:W2:Y:S01]  /*600b0*/  LDL.LU R13, [R1+0x1ebc] ;  /* 0x001ebc00010d7983 */ /* 0x000ea20000300800 */
[----:B------:R-:W-:-:S05]  /*600c0*/  PRMT R22, R14, 0x7772, RZ ;  /* 0x000077720e167816 */ /* 0x000fca00000000ff */
[----:B------:R0:W-:Y:S02]  /*600d0*/  @P1 STG.E.U8 desc[UR8][R20.64], R22 ;  /* 0x0000001614001986 */ /* 0x0001e4000c101108 */
[----:B0-----:R-:W-:-:S04]  /*600e0*/  IADD3 R20, P6, PT, R3, R2, RZ ;  /* 0x0000000203147210 */ /* 0x001fc80007fde0ff */
[----:B------:R-:W-:Y:S01]  /*600f0*/  LEA.HI.X.SX32 R21, R3, R0, 0x1, P6 ;  /* 0x0000000003157211 */ /* 0x000fe200030f0eff */
[C---:B-----5:R-:W-:Y:S01]  /*60100*/  IMAD R23, R28.reuse, UR5, RZ ;  /* 0x000000051c177c24 */ /* 0x060fe2000f8e02ff */
[----:B------:R-:W-:Y:S02]  /*60110*/  ISETP.LT.AND P4, PT, R28, UR15, !P0 ;  /* 0x0000000f1c007c0c */ /* 0x000fe4000c781270 */
[----:B------:R-:W-:Y:S02]  /*60120*/  PRMT R26, R4, 0x7772, RZ ;  /* 0x00007772041a7816 */ /* 0x000fe400000000ff */
[----:B------:R-:W-:-:S03]  /*60130*/  IADD3 R22, P5, PT, R23, R2, RZ ;  /* 0x0000000217167210 */ /* 0x000fc60007fbe0ff */
[----:B------:R0:W-:Y:S01]  /*60140*/  @P2 STG.E.U8 desc[UR8][R20.64], R26 ;  /* 0x0000001a14002986 */ /* 0x0001e2000c101108 */
[----:B------:R-:W-:Y:S02]  /*60150*/  LEA.HI.X.SX32 R23, R23, R0, 0x1, P5 ;  /* 0x0000000017177211 */ /* 0x000fe400028f0eff */
[----:B0-----:R-:W-:-:S05]  /*60160*/  PRMT R21, R10, 0x7772, RZ ;  /* 0x000077720a157816 */ /* 0x001fca00000000ff */
[----:B------:R0:W-:Y:S01]  /*60170*/  @P4 STG.E.U8 desc[UR8][R22.64], R21 ;  /* 0x0000001516004986 */ /* 0x0001e2000c101108 */
[C---:B---3--:R-:W-:Y:S01]  /*60180*/  ISETP.LT.AND P1, PT, R15.reuse, UR15, !P0 ;  /* 0x0000000f0f007c0c */ /* 0x048fe2000c721270 */
[----:B------:R-:W-:Y:S02]  /*60190*/  IMAD R3, R15, UR5, RZ ;  /* 0x000000050f037c24 */ /* 0x000fe4000f8e02ff */
[----:B------:R-:W3:Y:S04]  /*601a0*/  LDL.LU R15, [R1+0x1eb8] ;  /* 0x001eb800010f7983 */ /* 0x000ee80000300800 */
[----:B------:R-:W5:Y:S01]  /*601b0*/  LDL.LU R28, [R1+0x48] ;  /* 0x00004800011c7983 */ /* 0x000f620000300800 */
[C---:B--2---:R-:W-:Y:S01]  /*601c0*/  ISETP.LT.AND P4, PT, R13.reuse, UR15, !P0 ;  /* 0x0000000f0d007c0c */ /* 0x044fe2000c781270 */
[----:B0-----:R-:W-:-:S02]  /*601d0*/  IMAD R23, R13, UR5, RZ ;  /* 0x000000050d177c24 */ /* 0x001fc4000f8e02ff */
[----:B------:R-:W2:Y:S01]  /*601e0*/  LDL.LU R13, [R1+0x1eb4] ;  /* 0x001eb400010d7983 */ /* 0x000ea20000300800 */
[-C--:B------:R-:W-:Y:S02]  /*601f0*/  IADD3 R24, P6, PT, R25, R2.reuse, RZ ;  /* 0x0000000219187210 */ /* 0x080fe40007fde0ff */
[----:B------:R-:W-:Y:S02]  /*60200*/  IADD3 R20, P2, PT, R3, R2, RZ ;  /* 0x0000000203147210 */ /* 0x000fe40007f5e0ff */
[-C--:B------:R-:W-:Y:S02]  /*60210*/  LEA.HI.X.SX32 R25, R25, R0.reuse, 0x1, P6 ;  /* 0x0000000019197211 */ /* 0x080fe400030f0eff */
[----:B------:R-:W-:Y:S02]  /*60220*/  PRMT R26, R8, 0x7772, RZ ;  /* 0x00007772081a7816 */ /* 0x000fe400000000ff */
[----:B------:R-:W-:Y:S01]  /*60230*/  LEA.HI.X.SX32 R21, R3, R0, 0x1, P2 ;  /* 0x0000000003157211 */ /* 0x000fe200010f0eff */
[----:B----4-:R-:W-:Y:S01]  /*60240*/  IMAD R3, R27, UR5, RZ ;  /* 0x000000051b037c24 */ /* 0x010fe2000f8e02ff */
[----:B------:R-:W-:-:S02]  /*60250*/  PRMT R22, R6, 0x7772, RZ ;  /* 0x0000777206167816 */ /* 0x000fc400000000ff */
[----:B------:R-:W-:Y:S01]  /*60260*/  ISETP.LT.AND P2, PT, R27, UR15, !P0 ;  /* 0x0000000f1b007c0c */ /* 0x000fe2000c741270 */
[----:B------:R0:W-:Y:S04]  /*60270*/  @P3 STG.E.U8 desc[UR8][R24.64], R26 ;  /* 0x0000001a18003986 */ /* 0x0001e8000c101108 */
[----:B------:R1:W-:Y:S01]  /*60280*/  @P1 STG.E.U8 desc[UR8][R20.64], R22 ;  /* 0x0000001614001986 */ /* 0x0003e2000c101108 */
[----:B0-----:R-:W-:Y:S02]  /*60290*/  PRMT R26, R16, 0x7772, RZ ;  /* 0x00007772101a7816 */ /* 0x001fe400000000ff */
[----:B-1----:R-:W-:-:S04]  /*602a0*/  IADD3 R20, P6, PT, R3, R2, RZ ;  /* 0x0000000203147210 */ /* 0x002fc80007fde0ff */
[----:B------:R-:W-:Y:S02]  /*602b0*/  LEA.HI.X.SX32 R21, R3, R0, 0x1, P6 ;  /* 0x0000000003157211 */ /* 0x000fe400030f0eff */
[----:B------:R-:W-:-:S03]  /*602c0*/  IADD3 R22, P5, PT, R23, R2, RZ ;  /* 0x0000000217167210 */ /* 0x000fc60007fbe0ff */
[----:B------:R0:W-:Y:S01]  /*602d0*/  @P2 STG.E.U8 desc[UR8][R20.64], R26 ;  /* 0x0000001a14002986 */ /* 0x0001e2000c101108 */
[----:B------:R-:W-:Y:S01]  /*602e0*/  LEA.HI.X.SX32 R23, R23, R0, 0x1, P5 ;  /* 0x0000000017177211 */ /* 0x000fe200028f0eff */
[----:B------:R-:W-:Y:S01]  /*602f0*/  IMAD R3, R29, UR5, RZ ;  /* 0x000000051d037c24 */ /* 0x000fe2000f8e02ff */
[----:B0-----:R-:W-:-:S05]  /*60300*/  PRMT R21, R18, 0x7772, RZ ;  /* 0x0000777212157816 */ /* 0x001fca00000000ff */
[----:B------:R0:W-:Y:S01]  /*60310*/  @P4 STG.E.U8 desc[UR8][R22.64], R21 ;  /* 0x0000001516004986 */ /* 0x0001e2000c101108 */
[----:B------:R-:W-:Y:S02]  /*60320*/  IADD3 R20, P2, PT, R3, R2, RZ ;  /* 0x0000000203147210 */ /* 0x000fe40007f5e0ff */
[----:B------:R-:W-:Y:S02]  /*60330*/  ISETP.LT.AND P1, PT, R29, UR15, !P0 ;  /* 0x0000000f1d007c0c */ /* 0x000fe4000c721270 */
[----:B------:R-:W-:Y:S02]  /*60340*/  PRMT R12, R12, 0x7773, RZ ;  /* 0x000077730c0c7816 */ /* 0x000fe400000000ff */
[----:B0-----:R-:W-:Y:S02]  /*60350*/  LEA.HI.X.SX32 R21, R3, R0, 0x1, P2 ;  /* 0x0000000003157211 */ /* 0x001fe400010f0eff */
[----:B------:R-:W-:Y:S02]  /*60360*/  PRMT R14, R14, 0x7773, RZ ;  /* 0x000077730e0e7816 */ /* 0x000fe400000000ff */
[C---:B---3--:R-:W-:Y:S01]  /*60370*/  ISETP.LT.AND P3, PT, R15.reuse, UR15, !P0 ;  /* 0x0000000f0f007c0c */ /* 0x048fe2000c761270 */
[----:B------:R-:W-:-:S02]  /*60380*/  IMAD R25, R15, UR5, RZ ;  /* 0x000000050f197c24 */ /* 0x000fc4000f8e02ff */
[----:B------:R-:W3:Y:S04]  /*60390*/  LDL.LU R15, [R1+0x1eb0] ;  /* 0x001eb000010f7983 */ /* 0x000ee80000300800 */
[----:B------:R-:W4:Y:S04]  /*603a0*/  LDL.LU R27, [R1+0x54] ;  /* 0x00005400011b7983 */ /* 0x000f280000300800 */
[----:B------:R-:W3:Y:S04]  /*603b0*/  LDL.LU R26, [R1+0x50] ;  /* 0x00005000011a7983 */ /* 0x000ee80000300800 */
[----:B------:R-:W4:Y:S01]  /*603c0*/  LDL.LU R23, [R1+0x4c] ;  /* 0x00004c0001177983 */ /* 0x000f220000300800 */
[----:B------:R-:W-:-:S04]  /*603d0*/  IADD3 R24, P6, PT, R25, R2, RZ ;  /* 0x0000000219187210 */ /* 0x000fc80007fde0ff */
[----:B------:R-:W-:Y:S02]  /*603e0*/  LEA.HI.X.SX32 R25, R25, R0, 0x1, P6 ;  /* 0x0000000019197211 */ /* 0x000fe400030f0eff */
[----:B-----5:R-:W-:-:S03]  /*603f0*/  ISETP.LT.AND P4, PT, R28, UR15, !P0 ;  /* 0x0000000f1c007c0c */ /* 0x020fc6000c781270 */
[----:B------:R-:W-:Y:S04]  /*60400*/  @P3 STG.E.U8 desc[UR8][R24.64], R12 ;  /* 0x0000000c18003986 */ /* 0x000fe8000c101108 */
[----:B------:R0:W-:Y:S02]  /*60410*/  @P1 STG.E.U8 desc[UR8][R20.64], R14 ;  /* 0x0000000e14001986 */ /* 0x0001e4000c101108 */
[----:B0-----:R-:W-:Y:S01]  /*60420*/  IMAD R14, R28, UR5, RZ ;  /* 0x000000051c0e7c24 */ /* 0x001fe2000f8e02ff */
[C---:B--2---:R-:W-:Y:S01]  /*60430*/  ISETP.LT.AND P2, PT, R13.reuse, UR15, !P0 ;  /* 0x0000000f0d007c0c */ /* 0x044fe2000c741270 */
[----:B------:R-:W-:Y:S02]  /*60440*/  IMAD R3, R13, UR5, RZ ;  /* 0x000000050d037c24 */ /* 0x000fe4000f8e02ff */
[----:B------:R-:W2:Y:S04]  /*60450*/  LDL.LU R13, [R1+0x1eac] ;  /* 0x001eac00010d7983 */ /* 0x000ea80000300800 */
[----:B------:R-:W5:Y:S04]  /*60460*/  LDL.LU R29, [R1+0x58] ;  /* 0x00005800011d7983 */ /* 0x000f680000300800 */
[----:B------:R-:W2:Y:S01]  /*60470*/  LDL.LU R28, [R1+0x60] ;  /* 0x00006000011c7983 */ /* 0x000ea20000300800 */
[----:B------:R-:W-:-:S02]  /*60480*/  IADD3 R20, P6, PT, R3, R2, RZ ;  /* 0x0000000203147210 */ /* 0x000fc40007fde0ff */
[----:B------:R-:W-:Y:S02]  /*60490*/  PRMT R4, R4, 0x7773, RZ ;  /* 0x0000777304047816 */ /* 0x000fe400000000ff */
[----:B------:R-:W-:-:S05]  /*604a0*/  LEA.HI.X.SX32 R21, R3, R0, 0x1, P6 ;  /* 0x0000000003157211 */ /* 0x000fca00030f0eff */
[----:B------:R0:W-:Y:S01]  /*604b0*/  @P2 STG.E.U8 desc[UR8][R20.64], R4 ;  /* 0x0000000414002986 */ /* 0x0001e2000c101108 */
[----:B------:R-:W-:Y:S02]  /*604c0*/  IADD3 R22, P5, PT, R14, R2, RZ ;  /* 0x000000020e167210 */ /* 0x000fe40007fbe0ff */
[----:B------:R-:W-:Y:S02]  /*604d0*/  PRMT R10, R10, 0x7773, RZ ;  /* 0x000077730a0a7816 */ /* 0x000fe400000000ff */
[----:B------:R-:W-:Y:S02]  /*604e0*/  PRMT R8, R8, 0x7773, RZ ;  /* 0x0000777308087816 */ /* 0x000fe400000000ff */
[----:B------:R-:W-:Y:S02]  /*604f0*/  PRMT R6, R6, 0x7773, RZ ;  /* 0x0000777306067816 */ /* 0x000fe400000000ff */
[C---:B---3--:R-:W-:Y:S01]  /*60500*/  ISETP.LT.AND P1, PT, R26.reuse, UR15, !P0 ;  /* 0x0000000f1a007c0c */ /* 0x048fe2000c721270 */
[----:B------:R-:W-:-:S02]  /*60510*/  IMAD R3, R26, UR5, RZ ;  /* 0x000000051a037c24 */ /* 0x000fc4000f8e02ff */
[----:B------:R-:W3:Y:S04]  /*60520*/  LDL.LU R26, [R1+0x64] ;  /* 0x00006400011a7983 */ /* 0x000ee80000300800 */
[----:B0-----:R-:W3:Y:S01]  /*60530*/  LDL.LU R4, [R1+0x5c] ;  /* 0x00005c0001047983 */ /* 0x001ee20000300800 */
[C---:B----4-:R-:W-:Y:S01]  /*60540*/  IMAD R12, R23.reuse, UR5, RZ ;  /* 0x00000005170c7c24 */ /* 0x050fe2000f8e02ff */
[----:B------:R-:W-:Y:S02]  /*60550*/  ISETP.LT.AND P3, PT, R23, UR15, !P0 ;  /* 0x0000000f17007c0c */ /* 0x000fe4000c761270 */
[-C--:B------:R-:W-:Y:S02]  /*60560*/  IADD3 R20, P2, PT, R3, R2.reuse, RZ ;  /* 0x0000000203147210 */ /* 0x080fe40007f5e0ff */
[----:B------:R-:W-:-:S02]  /*60570*/  IADD3 R24, P6, PT, R12, R2, RZ ;  /* 0x000000020c187210 */ /* 0x000fc40007fde0ff */
[-C--:B------:R-:W-:Y:S01]  /*60580*/  LEA.HI.X.SX32 R21, R3, R0.reuse, 0x1, P2 ;  /* 0x0000000003157211 */ /* 0x080fe200010f0eff */
[C---:B------:R-:W-:Y:S01]  /*60590*/  IMAD R3, R27.reuse, UR5, RZ ;  /* 0x000000051b037c24 */ /* 0x040fe2000f8e02ff */
[-C--:B------:R-:W-:Y:S02]  /*605a0*/  LEA.HI.X.SX32 R23, R14, R0.reuse, 0x1, P5 ;  /* 0x000000000e177211 */ /* 0x080fe400028f0eff */
[----:B------:R-:W-:Y:S02]  /*605b0*/  ISETP.LT.AND P2, PT, R27, UR15, !P0 ;  /* 0x0000000f1b007c0c */ /* 0x000fe4000c741270 */
[----:B------:R-:W-:Y:S01]  /*605c0*/  LEA.HI.X.SX32 R25, R12, R0, 0x1, P6 ;  /* 0x000000000c197211 */ /* 0x000fe200030f0eff */
[----:B------:R-:W4:Y:S04]  /*605d0*/  LDL.LU R27, [R1+0x68] ;  /* 0x00006800011b7983 */ /* 0x000f280000300800 */
[----:B------:R-:W-:Y:S04]  /*605e0*/  @P4 STG.E.U8 desc[UR8][R22.64], R10 ;  /* 0x0000000a16004986 */ /* 0x000fe8000c101108 */
[----:B------:R-:W-:Y:S04]  /*605f0*/  @P3 STG.E.U8 desc[UR8][R24.64], R8 ;  /* 0x0000000818003986 */ /* 0x000fe8000c101108 */
[----:B------:R0:W-:Y:S04]  /*60600*/  @P1 STG.E.U8 desc[UR8][R20.64], R6 ;  /* 0x0000000614001986 */ /* 0x0001e8000c101108 */
[----:B------:R-:W4:Y:S01]  /*60610*/  LDL.LU R14, [R1+0x6c] ;  /* 0x00006c00010e7983 */ /* 0x000f220000300800 */
[----:B0-----:R-:W-:-:S04]  /*60620*/  IADD3 R20, P6, PT, R3, R2, RZ ;  /* 0x0000000203147210 */ /* 0x001fc80007fde0ff */
[----:B------:R-:W-:Y:S02]  /*60630*/  LEA.HI.X.SX32 R21, R3, R0, 0x1, P6 ;  /* 0x0000000003157211 */ /* 0x000fe400030f0eff */
[C---:B-----5:R-:W-:Y:S01]  /*60640*/  ISETP.LT.AND P4, PT, R29.reuse, UR15, !P0 ;  /* 0x0000000f1d007c0c */ /* 0x060fe2000c781270 */
[----:B------:R-:W-:Y:S02]  /*60650*/  IMAD R6, R29, UR5, RZ ;  /* 0x000000051d067c24 */ /* 0x000fe4000f8e02ff */
[----:B------:R-:W5:Y:S01]  /*60660*/  LDL.LU R29, [R1+0x70] ;  /* 0x00007000011d7983 */ /* 0x000f620000300800 */
[C---:B--2---:R-:W-:Y:S01]  /*60670*/  ISETP.LT.AND P1, PT, R28.reuse, UR15, !P0 ;  /* 0x0000000f1c007c0c */ /* 0x044fe2000c721270 */
[----:B------:R-:W-:Y:S02]  /*60680*/  IMAD R3, R28, UR5, RZ ;  /* 0x000000051c037c24 */ /* 0x000fe4000f8e02ff */
[----:B------:R-:W2:Y:S01]  /*60690*/  LDL.LU R28, [R1+0x74] ;  /* 0x00007400011c7983 */ /* 0x000ea20000300800 */
[----:B------:R-:W-:-:S05]  /*606a0*/  PRMT R16, R16, 0x7773, RZ ;  /* 0x0000777310107816 */ /* 0x000fca00000000ff */
[----:B------:R0:W-:Y:S01]  /*606b0*/  @P2 STG.E.U8 desc[UR8][R20.64], R16 ;  /* 0x0000001014002986 */ /* 0x0001e2000c101108 */
[----:B------:R-:W-:Y:S02]  /*606c0*/  IADD3 R22, P5, PT, R6, R2, RZ ;  /* 0x0000000206167210 */ /* 0x000fe40007fbe0ff */
[----:B------:R-:W-:Y:S02]  /*606d0*/  PRMT R18, R18, 0x7773, RZ ;  /* 0x0000777312127816 */ /* 0x000fe400000000ff */
[----:B------:R-:W-:Y:S02]  /*606e0*/  LEA.HI.X.SX32 R23, R6, R0, 0x1, P5 ;  /* 0x0000000006177211 */ /* 0x000fe400028f0eff */
[----:B0-----:R-:W-:-:S04]  /*606f0*/  IADD3 R20, P2, PT, R3, R2, RZ ;  /* 0x0000000203147210 */ /* 0x001fc80007f5e0ff */
[----:B------:R-:W-:Y:S02]  /*60700*/  LEA.HI.X.SX32 R21, R3, R0, 0x1, P2 ;  /* 0x0000000003157211 */ /* 0x000fe400010f0eff */
[----:B------:R-:W-:Y:S01]  /*60710*/  PRMT R6, R15, 0x7770, RZ ;  /* 0x000077700f067816 */ /* 0x000fe200000000ff */
[----:B------:R-:W-:Y:S01]  /*60720*/  @P4 STG.E.U8 desc[UR8][R22.64], R18 ;  /* 0x0000001216004986 */ /* 0x000fe2000c101108 */
[----:B------:R-:W-:Y:S02]  /*60730*/  PRMT R8, R5, 0x7770, RZ ;  /* 0x0000777005087816 */ /* 0x000fe400000000ff */
[C---:B---3--:R-:W-:Y:S01]  /*60740*/  ISETP.LT.AND P3, PT, R4.reuse, UR15, !P0 ;  /* 0x0000000f04007c0c */ /* 0x048fe2000c761270 */
[----:B------:R-:W-:Y:S01]  /*60750*/  IMAD R4, R4, UR5, RZ ;  /* 0x0000000504047c24 */ /* 0x000fe2000f8e02ff */
[C---:B------:R-:W-:Y:S01]  /*60760*/  ISETP.LT.AND P2, PT, R26.reuse, UR15, !P0 ;  /* 0x0000000f1a007c0c */ /* 0x040fe2000c741270 */
[----:B------:R-:W-:Y:S02]  /*60770*/  IMAD R3, R26, UR5, RZ ;  /* 0x000000051a037c24 */ /* 0x000fe4000f8e02ff */
[----:B------:R-:W3:Y:S01]  /*60780*/  LDL.LU R26, [R1+0x78] ;  /* 0x00007800011a7983 */ /* 0x000ee20000300800 */
[----:B------:R-:W-:-:S03]  /*60790*/  IADD3 R24, P6, PT, R4, R2, RZ ;  /* 0x0000000204187210 */ /* 0x000fc60007fde0ff */
[----:B------:R-:W3:Y:S01]  /*607a0*/  LDL.LU R12, [R1+0x7c] ;  /* 0x00007c00010c7983 */ /* 0x000ee20000300800 */
[----:B------:R-:W-:Y:S02]  /*607b0*/  LEA.HI.X.SX32 R25, R4, R0, 0x1, P6 ;  /* 0x0000000004197211 */ /* 0x000fe400030f0eff */
[----:B------:R-:W-:Y:S02]  /*607c0*/  PRMT R4, R13, 0x7770, RZ ;  /* 0x000077700d047816 */ /* 0x000fe400000000ff */
[----:B----4-:R-:W-:-:S03]  /*607d0*/  ISETP.LT.AND P4, PT, R27, UR15, !P0 ;  /* 0x0000000f1b007c0c */ /* 0x010fc6000c781270 */
[----:B------:R-:W-:Y:S04]  /*607e0*/  @P3 STG.E.U8 desc[UR8][R24.64], R4 ;  /* 0x0000000418003986 */ /* 0x000fe8000c101108 */
[----:B------:R0:W-:Y:S02]  /*607f0*/  @P1 STG.E.U8 desc[UR8][R20.64], R6 ;  /* 0x0000000614001986 */ /* 0x0001e4000c101108 */
[----:B0-----:R-:W-:Y:S02]  /*60800*/  IMAD R6, R27, UR5, RZ ;  /* 0x000000051b067c24 */ /* 0x001fe4000f8e02ff */
[----:B------:R-:W4:Y:S01]  /*60810*/  LDL.LU R27, [R1+0x80] ;  /* 0x00008000011b7983 */ /* 0x000f220000300800 */
[----:B------:R-:W-:-:S04]  /*60820*/  IADD3 R20, P6, PT, R3, R2, RZ ;  /* 0x0000000203147210 */ /* 0x000fc80007fde0ff */
[----:B------:R-:W-:-:S05]  /*60830*/  LEA.HI.X.SX32 R21, R3, R0, 0x1, P6 ;  /* 0x0000000003157211 */ /* 0x000fca00030f0eff */
[----:B------:R0:W-:Y:S01]  /*60840*/  @P2 STG.E.U8 desc[UR8][R20.64], R8 ;  /* 0x0000000814002986 */ /* 0x0001e2000c101108 */
[C---:B-----5:R-:W-:Y:S01]  /*60850*/  IMAD R3, R29.reuse, UR5, RZ ;  /* 0x000000051d037c24 */ /* 0x060fe2000f8e02ff */
[----:B------:R-:W-:Y:S02]  /*60860*/  ISETP.LT.AND P1, PT, R29, UR15, !P0 ;  /* 0x0000000f1d007c0c */ /* 0x000fe4000c721270 */
[----:B------:R-:W5:Y:S02]  /*60870*/  LDL.LU R29, [R1+0x84] ;  /* 0x00008400011d7983 */ /* 0x000f640000300800 */
[----:B0-----:R-:W-:-:S04]  /*60880*/  IADD3 R20, P2, PT, R3, R2, RZ ;  /* 0x0000000203147210 */ /* 0x001fc80007f5e0ff */
[----:B------:R-:W-:Y:S01]  /*60890*/  LEA.HI.X.SX32 R21, R3, R0, 0x1, P2 ;  /* 0x0000000003157211 */ /* 0x000fe200010f0eff */
[C---:B--2---:R-:W-:Y:S01]  /*608a0*/  IMAD R3, R28.reuse, UR5, RZ ;  /* 0x000000051c037c24 */ /* 0x044fe2000f8e02ff */
[----:B------:R-:W-:Y:S02]  /*608b0*/  ISETP.LT.AND P2, PT, R28, UR15, !P0 ;  /* 0x0000000f1c007c0c */ /* 0x000fe4000c741270 */
[----:B------:R-:W2:Y:S01]  /*608c0*/  LDL.LU R28, [R1+0x88] ;  /* 0x00008800011c7983 */ /* 0x000ea20000300800 */
[----:B------:R-:W-:Y:S01]  /*608d0*/  IMAD R4, R14, UR5, RZ ;  /* 0x000000050e047c24 */ /* 0x000fe2000f8e02ff */
[----:B------:R-:W-:Y:S02]  /*608e0*/  IADD3 R22, P5, PT, R6, R2, RZ ;  /* 0x0000000206167210 */ /* 0x000fe40007fbe0ff */
[----:B------:R-:W-:Y:S02]  /*608f0*/  ISETP.LT.AND P3, PT, R14, UR15, !P0 ;  /* 0x0000000f0e007c0c */ /* 0x000fe4000c761270 */
[----:B------:R-:W-:Y:S01]  /*60900*/  LEA.HI.X.SX32 R23, R6, R0, 0x1, P5 ;  /* 0x0000000006177211 */ /* 0x000fe200028f0eff */
[----:B------:R-:W2:Y:S01]  /*60910*/  LDL.LU R14, [R1+0x8c] ;  /* 0x00008c00010e7983 */ /* 0x000ea20000300800 */
[----:B------:R-:W-:-:S02]  /*60920*/  IADD3 R24, P6, PT, R4, R2, RZ ;  /* 0x0000000204187210 */ /* 0x000fc40007fde0ff */
[----:B------:R-:W-:Y:S02]  /*60930*/  PRMT R6, R11, 0x7770, RZ ;  /* 0x000077700b067816 */ /* 0x000fe400000000ff */
[----:B------:R-:W-:Y:S02]  /*60940*/  LEA.HI.X.SX32 R25, R4, R0, 0x1, P6 ;  /* 0x0000000004197211 */ /* 0x000fe400030f0eff */
[----:B------:R-:W-:Y:S01]  /*60950*/  PRMT R4, R9, 0x7770, RZ ;  /* 0x0000777009047816 */ /* 0x000fe200000000ff */
[----:B------:R0:W-:Y:S04]  /*60960*/  @P4 STG.E.U8 desc[UR8][R22.64], R6 ;  /* 0x0000000616004986 */ /* 0x0001e8000c101108 */
[----:B------:R-:W-:Y:S01]  /*60970*/  @P3 STG.E.U8 desc[UR8][R24.64], R4 ;  /* 0x0000000418003986 */ /* 0x000fe2000c101108 */
[----:B0-----:R-:W-:-:S05]  /*60980*/  PRMT R6, R7, 0x7770, RZ ;  /* 0x0000777007067816 */ /* 0x001fca00000000ff */
[----:B------:R0:W-:Y:S01]  /*60990*/  @P1 STG.E.U8 desc[UR8][R20.64], R6 ;  /* 0x0000000614001986 */ /* 0x0001e2000c101108 */
[----:B------:R-:W-:Y:S02]  /*609a0*/  PRMT R8, R17, 0x7770, RZ ;  /* 0x0000777011087816 */ /* 0x000fe400000000ff */
[----:B0-----:R-:W-:-:S04]  /*609b0*/  IADD3 R20, P6, PT, R3, R2, RZ ;  /* 0x0000000203147210 */ /* 0x001fc80007fde0ff */
[----:B------:R-:W-:-:S05]  /*609c0*/  LEA.HI.X.SX32 R21, R3, R0, 0x1, P6 ;  /* 0x0000000003157211 */ /* 0x000fca00030f0eff */
[----:B------:R0:W-:Y:S01]  /*609d0*/  @P2 STG.E.U8 desc[UR8][R20.64], R8 ;  /* 0x0000000814002986 */ /* 0x0001e2000c101108 */
[C---:B---3--:R-:W-:Y:S01]  /*609e0*/  ISETP.LT.AND P4, PT, R26.reuse, UR15, !P0 ;  /* 0x0000000f1a007c0c */ /* 0x048fe2000c781270 */
[----:B------:R-:W-:Y:S02]  /*609f0*/  IMAD R6, R26, UR5, RZ ;  /* 0x000000051a067c24 */ /* 0x000fe4000f8e02ff */
[----:B------:R-:W3:Y:S01]  /*60a00*/  LDL.LU R26, [R1+0x90] ;  /* 0x00009000011a7983 */ /* 0x000ee20000300800 */
[----:B------:R-:W-:Y:S02]  /*60a10*/  IMAD R4, R12, UR5, RZ ;  /* 0x000000050c047c24 */ /* 0x000fe4000f8e02ff */
[----:B------:R-:W-:Y:S02]  /*60a20*/  IADD3 R22, P5, PT, R6, R2, RZ ;  /* 0x0000000206167210 */ /* 0x000fe40007fbe0ff */
[----:B------:R-:W-:Y:S02]  /*60a30*/  ISETP.LT.AND P3, PT, R12, UR15, !P0 ;  /* 0x0000000f0c007c0c */ /* 0x000fe4000c761270 */
[----:B------:R-:W-:-:S02]  /*60a40*/  LEA.HI.X.SX32 R23, R6, R0, 0x1, P5 ;  /* 0x0000000006177211 */ /* 0x000fc400028f0eff */
[C---:B------:R-:W-:Y:S02]  /*60a50*/  IADD3 R24, P6, PT, R4.reuse, R2, RZ ;  /* 0x0000000204187210 */ /* 0x040fe40007fde0ff */
[----:B------:R-:W-:Y:S02]  /*60a60*/  PRMT R6, R19, 0x7770, RZ ;  /* 0x0000777013067816 */ /* 0x000fe400000000ff */
[----:B------:R-:W-:Y:S02]  /*60a70*/  LEA.HI.X.SX32 R25, R4, R0, 0x1, P6 ;  /* 0x0000000004197211 */ /* 0x000fe400030f0eff */
[----:B------:R-:W-:Y:S01]  /*60a80*/  PRMT R4, R13, 0x7771, RZ ;  /* 0x000077710d047816 */ /* 0x000fe200000000ff */
[----:B------:R1:W-:Y:S01]  /*60a90*/  @P4 STG.E.U8 desc[UR8][R22.64], R6 ;  /* 0x0000000616004986 */ /* 0x0003e2000c101108 */
[C---:B----4-:R-:W-:Y:S01]  /*60aa0*/  ISETP.LT.AND P1, PT, R27.reuse, UR15, !P0 ;  /* 0x0000000f1b007c0c */ /* 0x050fe2000c721270 */
[----:B------:R-:W-:Y:S02]  /*60ab0*/  IMAD R3, R27, UR5, RZ ;  /* 0x000000051b037c24 */ /* 0x000fe4000f8e02ff */
[----:B------:R-:W4:Y:S03]  /*60ac0*/  LDL.LU R27, [R1+0x94] ;  /* 0x00009400011b7983 */ /* 0x000f260000300800 */
[----:B0-----:R-:W-:-:S02]  /*60ad0*/  IADD3 R20, P2, PT, R3, R2, RZ ;  /* 0x0000000203147210 */ /* 0x001fc40007f5e0ff */
[----:B-1----:R-:W-:Y:S02]  /*60ae0*/  PRMT R6, R15, 0x7771, RZ ;  /* 0x000077710f067816 */ /* 0x002fe400000000ff */
[----:B------:R-:W-:Y:S01]  /*60af0*/  LEA.HI.X.SX32 R21, R3, R0, 0x1, P2 ;  /* 0x0000000003157211 */ /* 0x000fe200010f0eff */
[----:B------:R-:W-:Y:S04]  /*60b00*/  @P3 STG.E.U8 desc[UR8][R24.64], R4 ;  /* 0x0000000418003986 */ /* 0x000fe8000c101108 */
[----:B------:R0:W-:Y:S01]  /*60b10*/  @P1 STG.E.U8 desc[UR8][R20.64], R6 ;  /* 0x0000000614001986 */ /* 0x0001e2000c101108 */
[C---:B-----5:R-:W-:Y:S01]  /*60b20*/  ISETP.LT.AND P2, PT, R29.reuse, UR15, !P0 ;  /* 0x0000000f1d007c0c */ /* 0x060fe2000c741270 */
[----:B------:R-:W-:Y:S02]  /*60b30*/  IMAD R3, R29, UR5, RZ ;  /* 0x000000051d037c24 */ /* 0x000fe4000f8e02ff */
[----:B------:R-:W5:Y:S04]  /*60b40*/  LDL.LU R29, [R1+0x98] ;  /* 0x00009800011d7983 */ /* 0x000f680000300800 */
[----:B------:R-:W5:Y:S01]  /*60b50*/  LDL.LU R12, [R1+0x9c] ;  /* 0x00009c00010c7983 */ /* 0x000f620000300800 */
[C---:B--2---:R-:W-:Y:S01]  /*60b60*/  ISETP.LT.AND P4, PT, R28.reuse, UR15, !P0 ;  /* 0x0000000f1c007c0c */ /* 0x044fe2000c781270 */
[----:B0-----:R-:W-:-:S02]  /*60b70*/  IMAD R6, R28, UR5, RZ ;  /* 0x000000051c067c24 */ /* 0x001fc4000f8e02ff */
[----:B------:R-:W2:Y:S01]  /*60b80*/  LDL.LU R28, [R1+0xa0] ;  /* 0x0000a000011c7983 */ /* 0x000ea20000300800 */
[----:B------:R-:W-:Y:S02]  /*60b90*/  IADD3 R20, P6, PT, R3, R2, RZ ;  /* 0x0000000203147210 */ /* 0x000fe40007fde0ff */
[----:B------:R-:W-:Y:S02]  /*60ba0*/  PRMT R8, R5, 0x7771, RZ ;  /* 0x0000777105087816 */ /* 0x000fe400000000ff */
[----:B------:R-:W-:Y:S01]  /*60bb0*/  LEA.HI.X.SX32 R21, R3, R0, 0x1, P6 ;  /* 0x0000000003157211 */ /* 0x000fe200030f0eff */
[C---:B------:R-:W-:Y:S01]  /*60bc0*/  IMAD R4, R14.reuse, UR5, RZ ;  /* 0x000000050e047c24 */ /* 0x040fe2000f8e02ff */
[----:B------:R-:W-:Y:S02]  /*60bd0*/  ISETP.LT.AND P3, PT, R14, UR15, !P0 ;  /* 0x0000000f0e007c0c */ /* 0x000fe4000c761270 */
[C---:B------:R-:W-:Y:S01]  /*60be0*/  IADD3 R22, P5, PT, R6.reuse, R2, RZ ;  /* 0x0000000206167210 */ /* 0x040fe20007fbe0ff */
[----:B------:R-:W-:Y:S04]  /*60bf0*/  @P2 STG.E.U8 desc[UR8][R20.64], R8 ;  /* 0x0000000814002986 */ /* 0x000fe8000c101108 */
[----:B------:R-:W2:Y:S01]  /*60c00*/  LDL.LU R14, [R1+0xa4] ;  /* 0x0000a400010e7983 */ /* 0x000ea20000300800 */
[----:B------:R-:W-:-:S02]  /*60c10*/  LEA.HI.X.SX32 R23, R6, R0, 0x1, P5 ;  /* 0x0000000006177211 */ /* 0x000fc400028f0eff */
[C---:B------:R-:W-:Y:S02]  /*60c20*/  IADD3 R24, P6, PT, R4.reuse, R2, RZ ;  /* 0x0000000204187210 */ /* 0x040fe40007fde0ff */
[----:B------:R-:W-:Y:S02]  /*60c30*/  PRMT R6, R11, 0x7771, RZ ;  /* 0x000077710b067816 */ /* 0x000fe400000000ff */
[----:B------:R-:W-:Y:S02]  /*60c40*/  LEA.HI.X.SX32 R25, R4, R0, 0x1, P6 ;  /* 0x0000000004197211 */ /* 0x000fe400030f0eff */
[----:B------:R-:W-:Y:S01]  /*60c50*/  PRMT R4, R9, 0x7771, RZ ;  /* 0x0000777109047816 */ /* 0x000fe200000000ff */
[----:B------:R0:W-:Y:S04]  /*60c60*/  @P4 STG.E.U8 desc[UR8][R22.64], R6 ;  /* 0x0000000616004986 */ /* 0x0001e8000c101108 */
[----:B------:R-:W-:Y:S01]  /*60c70*/  @P3 STG.E.U8 desc[UR8][R24.64], R4 ;  /* 0x0000000418003986 */ /* 0x000fe2000c101108 */
[----:B0-----:R-:W-:Y:S01]  /*60c80*/  PRMT R6, R7, 0x7771, RZ ;  /* 0x0000777107067816 */ /* 0x001fe200000000ff */
[C---:B---3--:R-:W-:Y:S01]  /*60c90*/  IMAD R3, R26.reuse, UR5, RZ ;  /* 0x000000051a037c24 */ /* 0x048fe2000f8e02ff */
[----:B------:R-:W-:-:S02]  /*60ca0*/  ISETP.LT.AND P1, PT, R26, UR15, !P0 ;  /* 0x0000000f1a007c0c */ /* 0x000fc4000c721270 */
[----:B------:R-:W3:Y:S02]  /*60cb0*/  LDL.LU R26, [R1+0xa8] ;  /* 0x0000a800011a7983 */ /* 0x000ee40000300800 */
[----:B------:R-:W-:-:S04]  /*60cc0*/  IADD3 R20, P2, PT, R3, R2, RZ ;  /* 0x0000000203147210 */ /* 0x000fc80007f5e0ff */
[----:B------:R-:W-:-:S05]  /*60cd0*/  LEA.HI.X.SX32 R21, R3, R0, 0x1, P2 ;  /* 0x0000000003157211 */ /* 0x000fca00010f0eff */
[----:B------:R0:W-:Y:S01]  /*60ce0*/  @P1 STG.E.U8 desc[UR8][R20.64], R6 ;  /* 0x0000000614001986 */ /* 0x0001e2000c101108 */
[C---:B----4-:R-:W-:Y:S01]  /*60cf0*/  ISETP.LT.AND P2, PT, R27.reuse, UR15, !P0 ;  /* 0x0000000f1b007c0c */ /* 0x050fe2000c741270 */
[----:B------:R-:W-:Y:S02]  /*60d00*/  IMAD R3, R27, UR5, RZ ;  /* 0x000000051b037c24 */ /* 0x000fe4000f8e02ff */
[----:B------:R-:W4:Y:S03]  /*60d10*/  LDL.LU R27, [R1+0xac] ;  /* 0x0000ac00011b7983 */ /* 0x000f260000300800 */
        /* <DEDUP_REMOVED lines=8> */
[C---:B------:R-:W-:Y:S01]  /*60da0*/  IMAD R4, R12.reuse, UR5, RZ ;  /* 0x000000050c047c24 */ /* 0x040fe2000f8e02ff */
[----:B------:R-:W-:-:S02]  /*60db0*/  ISETP.LT.AND P3, PT, R12, UR15, !P0 ;  /* 0x0000000f0c007c0c */ /* 0x000fc4000c761270 */
[-C--:B------:R-:W-:Y:S01]  /*60dc0*/  IADD3 R22, P5, PT, R6, R2.reuse, RZ ;  /* 0x0000000206167210 */ /* 0x080fe20007fbe0ff */
[----:B------:R-:W2:Y:S01]  /*60dd0*/  LDL.LU R12, [R1+0xb8] ;  /* 0x0000b800010c7983 */ /* 0x000ea20000300800 */
[----:B------:R-:W-:Y:S02]  /*60de0*/  PRMT R8, R17, 0x7771, RZ ;  /* 0x0000777111087816 */ /* 0x000fe400000000ff */
[----:B------:R-:W-:Y:S02]  /*60df0*/  IADD3 R24, P6, PT, R4, R2, RZ ;  /* 0x0000000204187210 */ /* 0x000fe40007fde0ff */
[-C--:B------:R-:W-:Y:S01]  /*60e00*/  LEA.HI.X.SX32 R23, R6, R0.reuse, 0x1, P5 ;  /* 0x0000000006177211 */ /* 0x080fe200028f0eff */
[----:B------:R0:W-:Y:S01]  /*60e10*/  @P2 STG.E.U8 desc[UR8][R20.64], R8 ;  /* 0x0000000814002986 */ /* 0x0001e2000c101108 */
[----:B------:R-:W-:Y:S02]  /*60e20*/  PRMT R6, R19, 0x7771, RZ ;  /* 0x0000777113067816 */ /* 0x000fe400000000ff */
[----:B------:R-:W-:-:S02]  /*60e30*/  LEA.HI.X.SX32 R25, R4, R0, 0x1, P6 ;  /* 0x0000000004197211 */ /* 0x000fc400030f0eff */
[----:B------:R-:W-:Y:S01]  /*60e40*/  PRMT R4, R13, 0x7772, RZ ;  /* 0x000077720d047816 */ /* 0x000fe200000000ff */
[----:B------:R1:W-:Y:S01]  /*60e50*/  @P4 STG.E.U8 desc[UR8][R22.64], R6 ;  /* 0x0000000616004986 */ /* 0x0003e2000c101108 */
[----:B0-----:R-:W-:-:S03]  /*60e60*/  IADD3 R20, P2, PT, R3, R2, RZ ;  /* 0x0000000203147210 */ /* 0x001fc60007f5e0ff */
[----:B------:R-:W-:Y:S01]  /*60e70*/  @P3 STG.E.U8 desc[UR8][R24.64], R4 ;  /* 0x0000000418003986 */ /* 0x000fe2000c101108 */
[C---:B------:R-:W-:Y:S02]  /*60e80*/  ISETP.LT.AND P3, PT, R14.reuse, UR15, !P0 ;  /* 0x0000000f0e007c0c */ /* 0x040fe4000c761270 */
[----:B------:R-:W-:Y:S01]  /*60e90*/  LEA.HI.X.SX32 R21, R3, R0, 0x1, P2 ;  /* 0x0000000003157211 */ /* 0x000fe200010f0eff */
[----:B------:R-:W-:Y:S01]  /*60ea0*/  IMAD R3, R14, UR5, RZ ;  /* 0x000000050e037c24 */ /* 0x000fe2000f8e02ff */
[----:B-1----:R-:W-:Y:S01]  /*60eb0*/  PRMT R6, R15, 0x7772, RZ ;  /* 0x000077720f067816 */ /* 0x002fe200000000ff */
[----:B------:R-:W2:Y:S04]  /*60ec0*/  LDL.LU R14, [R1+0xbc] ;  /* 0x0000bc00010e7983 */ /* 0x000ea80000300800 */
[----:B------:R0:W-:Y:S01]  /*60ed0*/  @P1 STG.E.U8 desc[UR8][R20.64], R6 ;  /* 0x0000000614001986 */ /* 0x0001e2000c101108 */
[----:B------:R-:W-:-:S02]  /*60ee0*/  PRMT R8, R5, 0x7772, RZ ;  /* 0x0000777205087816 */ /* 0x000fc400000000ff */
[----:B0-----:R-:W-:-:S04]  /*60ef0*/  IADD3 R20, P5, PT, R3, R2, RZ ;  /* 0x0000000203147210 */ /* 0x001fc80007fbe0ff */
[----:B------:R-:W-:-:S05]  /*60f00*/  LEA.HI.X.SX32 R21, R3, R0, 0x1, P5 ;  /* 0x0000000003157211 */ /* 0x000fca00028f0eff */
[----:B------:R0:W-:Y:S01]  /*60f10*/  @P3 STG.E.U8 desc[UR8][R20.64], R8 ;  /* 0x0000000814003986 */ /* 0x0001e2000c101108 */
[C---:B---3--:R-:W-:Y:S01]  /*60f20*/  IMAD R6, R26.reuse, UR5, RZ ;  /* 0x000000051a067c24 */ /* 0x048fe2000f8e02ff */
[----:B------:R-:W-:-:S04]  /*60f30*/  ISETP.LT.AND P4, PT, R26, UR15, !P0 ;  /* 0x0000000f1a007c0c */ /* 0x000fc8000c781270 */
[----:B------:R-:W-:-:S04]  /*60f40*/  IADD3 R22, P6, PT, R6, R2, RZ ;  /* 0x0000000206167210 */ /* 0x000fc80007fde0ff */
[----:B------:R-:W-:Y:S02]  /*60f50*/  LEA.HI.X.SX32 R23, R6, R0, 0x1, P6 ;  /* 0x0000000006177211 */ /* 0x000fe400030f0eff */
[----:B------:R-:W-:Y:S02]  /*60f60*/  PRMT R6, R11, 0x7772, RZ ;  /* 0x000077720b067816 */ /* 0x000fe400000000ff */
[C---:B----4-:R-:W-:Y:S01]  /*60f70*/  ISETP.LT.AND P2, PT, R27.reuse, UR15, !P0 ;  /* 0x0000000f1b007c0c */ /* 0x050fe2000c741270 */
[----:B------:R-:W-:Y:S02]  /*60f80*/  IMAD R4, R27, UR5, RZ ;  /* 0x000000051b047c24 */ /* 0x000fe4000f8e02ff */
[----:B------:R-:W3:Y:S03]  /*60f90*/  LDL.LU R27, [R1+0xc0] ;  /* 0x0000c000011b7983 */ /* 0x000ee60000300800 */
[C---:B0-----:R-:W-:Y:S01]  /*60fa0*/  IADD3 R20, P5, PT, R4.reuse, R2, RZ ;  /* 0x0000000204147210 */ /* 0x041fe20007fbe0ff */
[----:B------:R-:W4:Y:S03]  /*60fb0*/  LDL.LU R24, [R1+0xc8] ;  /* 0x0000c80001187983 */ /* 0x000f260000300800 */
[----:B------:R-:W-:Y:S01]  /*60fc0*/  LEA.HI.X.SX32 R21, R4, R0, 0x1, P5 ;  /* 0x0000000004157211 */ /* 0x000fe200028f0eff */
[----:B------:R-:W4:Y:S04]  /*60fd0*/  LDL.LU R18, [R1+0xcc] ;  /* 0x0000cc0001127983 */ /* 0x000f280000300800 */
[----:B------:R-:W4:Y:S04]  /*60fe0*/  LDL.LU R16, [R1+0xd0] ;  /* 0x0000d00001107983 */ /* 0x000f280000300800 */
[----:B------:R-:W4:Y:S04]  /*60ff0*/  LDL.LU R26, [R1+0xd4] ;  /* 0x0000d400011a7983 */ /* 0x000f280000300800 */
[----:B------:R-:W-:Y:S01]  /*61000*/  @P4 STG.E.U8 desc[UR8][R22.64], R6 ;  /* 0x0000000616004986 */ /* 0x000fe2000c101108 */
[C---:B-----5:R-:W-:Y:S01]  /*61010*/  ISETP.LT.AND P1, PT, R29.reuse, UR15, !P0 ;  /* 0x0000000f1d007c0c */ /* 0x060fe2000c721270 */
[----:B------:R-:W-:Y:S01]  /*61020*/  IMAD R3, R29, UR5, RZ ;  /* 0x000000051d037c24 */ /* 0x000fe2000f8e02ff */
[----:B------:R-:W-:-:S05]  /*61030*/  PRMT R29, R9, 0x7772, RZ ;  /* 0x00007772091d7816 */ /* 0x000fca00000000ff */
[----:B------:R0:W-:Y:S01]  /*61040*/  @P2 STG.E.U8 desc[UR8][R20.64], R29 ;  /* 0x0000001d14002986 */ /* 0x0001e2000c101108 */
[C---:B--2---:R-:W-:Y:S01]  /*61050*/  ISETP.LT.AND P3, PT, R28.reuse, UR15, !P0 ;  /* 0x0000000f1c007c0c */ /* 0x044fe2000c761270 */
[----:B------:R-:W-:Y:S02]  /*61060*/  IMAD R25, R28, UR5, RZ ;  /* 0x000000051c197c24 */ /* 0x000fe4000f8e02ff */
[----:B------:R-:W2:Y:S04]  /*61070*/  LDL.LU R28, [R1+0xd8] ;  /* 0x0000d800011c7983 */ /* 0x000ea80000300800 */
[----:B0-----:R-:W5:Y:S01]  /*61080*/  LDL.LU R29, [R1+0xc4] ;  /* 0x0000c400011d7983 */ /* 0x001f620000300800 */
[----:B------:R-:W-:-:S04]  /*61090*/  IADD3 R22, P4, PT, R3, R2, RZ ;  /* 0x0000000203167210 */ /* 0x000fc80007f9e0ff */
[----:B------:R-:W-:Y:S02]  /*610a0*/  LEA.HI.X.SX32 R23, R3, R0, 0x1, P4 ;  /* 0x0000000003177211 */ /* 0x000fe400020f0eff */
[----:B------:R-:W-:Y:S02]  /*610b0*/  IADD3 R20, P4, PT, R25, R2, RZ ;  /* 0x0000000219147210 */ /* 0x000fe40007f9e0ff */
[----:B------:R-:W-:Y:S01]  /*610c0*/  PRMT R10, R7, 0x7772, RZ ;  /* 0x00007772070a7816 */ /* 0x000fe200000000ff */
[C---:B------:R-:W-:Y:S01]  /*610d0*/  IMAD R3, R12.reuse, UR5, RZ ;  /* 0x000000050c037c24 */ /* 0x040fe2000f8e02ff */
[----:B------:R-:W-:Y:S02]  /*610e0*/  LEA.HI.X.SX32 R21, R25, R0, 0x1, P4 ;  /* 0x0000000019157211 */ /* 0x000fe400020f0eff */
[----:B------:R-:W-:Y:S01]  /*610f0*/  PRMT R4, R17, 0x7772, RZ ;  /* 0x0000777211047816 */ /* 0x000fe200000000ff */
[----:B------:R-:W-:Y:S01]  /*61100*/  @P1 STG.E.U8 desc[UR8][R22.64], R10 ;  /* 0x0000000a16001986 */ /* 0x000fe2000c101108 */
[----:B------:R-:W-:-:S03]  /*61110*/  ISETP.LT.AND P2, PT, R12, UR15, !P0 ;  /* 0x0000000f0c007c0c */ /* 0x000fc6000c741270 */
[----:B------:R0:W-:Y:S01]  /*61120*/  @P3 STG.E.U8 desc[UR8][R20.64], R4 ;  /* 0x0000000414003986 */ /* 0x0001e2000c101108 */
[C---:B------:R-:W-:Y:S01]  /*61130*/  IMAD R25, R14.reuse, UR5, RZ ;  /* 0x000000050e197c24 */ /* 0x040fe2000f8e02ff */
[----:B------:R-:W-:Y:S02]  /*61140*/  ISETP.LT.AND P1, PT, R14, UR15, !P0 ;  /* 0x0000000f0e007c0c */ /* 0x000fe4000c721270 */
[----:B------:R-:W-:Y:S02]  /*61150*/  IADD3 R12, P3, PT, R3, R2, RZ ;  /* 0x00000002030c7210 */ /* 0x000fe40007f7e0ff */
[----:B------:R-:W-:Y:S02]  /*61160*/  PRMT R6, R13, 0x7773, RZ ;  /* 0x000077730d067816 */ /* 0x000fe400000000ff */
[----:B------:R-:W-:Y:S02]  /*61170*/  LEA.HI.X.SX32 R13, R3, R0, 0x1, P3 ;  /* 0x00000000030d7211 */ /* 0x000fe400018f0eff */
[----:B0-----:R-:W-:-:S02]  /*61180*/  IADD3 R20, P5, PT, R25, R2, RZ ;  /* 0x0000000219147210 */ /* 0x001fc40007fbe0ff */
[----:B------:R-:W-:Y:S02]  /*61190*/  PRMT R3, R19, 0x7772, RZ ;  /* 0x0000777213037816 */ /* 0x000fe400000000ff */
[----:B------:R-:W-:Y:S02]  /*611a0*/  LEA.HI.X.SX32 R21, R25, R0, 0x1, P5 ;  /* 0x0000000019157211 */ /* 0x000fe400028f0eff */
[----:B------:R-:W-:Y:S01]  /*611b0*/  PRMT R8, R15, 0x7773, RZ ;  /* 0x000077730f087816 */ /* 0x000fe200000000ff */
[----:B------:R-:W-:Y:S04]  /*611c0*/  @P2 STG.E.U8 desc[UR8][R12.64], R3 ;  /* 0x000000030c002986 */ /* 0x000fe8000c101108 */
[----:B------:R0:W-:Y:S01]  /*611d0*/  @P1 STG.E.U8 desc[UR8][R20.64], R6 ;  /* 0x0000000614001986 */ /* 0x0001e2000c101108 */
[----:B------:R-:W-:-:S02]  /*611e0*/  PRMT R5, R5, 0x7773, RZ ;  /* 0x0000777305057816 */ /* 0x000fc400000000ff */
[----:B------:R-:W-:Y:S02]  /*611f0*/  PRMT R11, R11, 0x7773, RZ ;  /* 0x000077730b0b7816 */ /* 0x000fe400000000ff */
[----:B------:R-:W-:Y:S02]  /*61200*/  PRMT R9, R9, 0x7773, RZ ;  /* 0x0000777309097816 */ /* 0x000fe400000000ff */
[----:B------:R-:W-:Y:S02]  /*61210*/  PRMT R7, R7, 0x7773, RZ ;  /* 0x0000777307077816 */ /* 0x000fe400000000ff */
[----:B------:R-:W-:Y:S02]  /*61220*/  PRMT R17, R17, 0x7773, RZ ;  /* 0x0000777311117816 */ /* 0x000fe400000000ff */
[----:B------:R-:W-:Y:S02]  /*61230*/  PRMT R19, R19, 0x7773, RZ ;  /* 0x0000777313137816 */ /* 0x000fe400000000ff */
[C---:B---3--:R-:W-:Y:S01]  /*61240*/  ISETP.LT.AND P4, PT, R27.reuse, UR15, !P0 ;  /* 0x0000000f1b007c0c */ /* 0x048fe2000c781270 */
[----:B------:R-:W-:-:S05]  /*61250*/  IMAD R27, R27, UR5, RZ ;  /* 0x000000051b1b7c24 */ /* 0x000fca000f8e02ff */
[----:B------:R-:W-:Y:S01]  /*61260*/  IADD3 R14, P6, PT, R27, R2, RZ ;  /* 0x000000021b0e7210 */ /* 0x000fe20007fde0ff */
[----:B----4-:R-:W-:-:S03]  /*61270*/  IMAD R25, R24, UR5, RZ ;  /* 0x0000000518197c24 */ /* 0x010fc6000f8e02ff */
[----:B------:R-:W-:Y:S01]  /*61280*/  LEA.HI.X.SX32 R15, R27, R0, 0x1, P6 ;  /* 0x000000001b0f7211 */ /* 0x000fe200030f0eff */
[----:B------:R-:W-:-:S04]  /*61290*/  IMAD R27, R18, UR5, RZ ;  /* 0x00000005121b7c24 */ /* 0x000fc8000f8e02ff */
[----:B------:R1:W-:Y:S01]  /*612a0*/  @P4 STG.E.U8 desc[UR8][R14.64], R8 ;  /* 0x000000080e004986 */ /* 0x0003e2000c101108 */
[----:B------:R-:W-:Y:S01]  /*612b0*/  IMAD R4, R26, UR5, RZ ;  /* 0x000000051a047c24 */ /* 0x000fe2000f8e02ff */
[----:B------:R-:W-:Y:S02]  /*612c0*/  ISETP.LT.AND P4, PT, R24, UR15, !P0 ;  /* 0x0000000f18007c0c */ /* 0x000fe4000c781270 */
[-C--:B0-----:R-:W-:Y:S02]  /*612d0*/  IADD3 R20, P2, PT, R27, R2.reuse, RZ ;  /* 0x000000021b147210 */ /* 0x081fe40007f5e0ff */
[----:B-1----:R-:W-:-:S04]  /*612e0*/  IADD3 R14, P1, PT, R25, R2, RZ ;  /* 0x00000002190e7210 */ /* 0x002fc80007f3e0ff */
[----:B------:R-:W-:Y:S02]  /*612f0*/  LEA.HI.X.SX32 R15, R25, R0, 0x1, P1 ;  /* 0x00000000190f7211 */ /* 0x000fe400008f0eff */
[----:B------:R-:W-:Y:S02]  /*61300*/  IADD3 R24, P1, PT, R4, R2, RZ ;  /* 0x0000000204187210 */ /* 0x000fe40007f3e0ff */
[----:B------:R-:W-:Y:S02]  /*61310*/  ISETP.LT.AND P3, PT, R18, UR15, !P0 ;  /* 0x0000000f12007c0c */ /* 0x000fe4000c761270 */
[-C--:B------:R-:W-:Y:S02]  /*61320*/  LEA.HI.X.SX32 R21, R27, R0.reuse, 0x1, P2 ;  /* 0x000000001b157211 */ /* 0x080fe400010f0eff */
[----:B------:R-:W-:Y:S02]  /*61330*/  ISETP.LT.AND P2, PT, R16, UR15, !P0 ;  /* 0x0000000f10007c0c */ /* 0x000fe4000c741270 */
[----:B------:R-:W-:-:S02]  /*61340*/  LEA.HI.X.SX32 R25, R4, R0, 0x1, P1 ;  /* 0x0000000004197211 */ /* 0x000fc400008f0eff */
[----:B------:R-:W-:Y:S01]  /*61350*/  ISETP.LT.AND P1, PT, R26, UR15, !P0 ;  /* 0x0000000f1a007c0c */ /* 0x000fe2000c721270 */
[C---:B-----5:R-:W-:Y:S01]  /*61360*/  IMAD R23, R29.reuse, UR5, RZ ;  /* 0x000000051d177c24 */ /* 0x060fe2000f8e02ff */
[----:B------:R-:W-:Y:S01]  /*61370*/  ISETP.LT.AND P5, PT, R29, UR15, !P0 ;  /* 0x0000000f1d007c0c */ /* 0x000fe2000c7a1270 */
[----:B------:R-:W-:-:S03]  /*61380*/  IMAD R29, R16, UR5, RZ ;  /* 0x00000005101d7c24 */ /* 0x000fc6000f8e02ff */
[C---:B------:R-:W-:Y:S02]  /*61390*/  IADD3 R12, P6, PT, R23.reuse, R2, RZ ;  /* 0x00000002170c7210 */ /* 0x040fe40007fde0ff */
[C---:B--2---:R-:W-:Y:S02]  /*613a0*/  ISETP.LT.AND P0, PT, R28.reuse, UR15, !P0 ;  /* 0x0000000f1c007c0c */ /* 0x044fe4000c701270 */
[----:B------:R-:W-:Y:S02]  /*613b0*/  LEA.HI.X.SX32 R13, R23, R0, 0x1, P6 ;  /* 0x00000000170d7211 */ /* 0x000fe400030f0eff */
[----:B------:R-:W-:Y:S01]  /*613c0*/  IADD3 R22, P6, PT, R29, R2, RZ ;  /* 0x000000021d167210 */ /* 0x000fe20007fde0ff */
[----:B------:R-:W-:-:S03]  /*613d0*/  IMAD R3, R28, UR5, RZ ;  /* 0x000000051c037c24 */ /* 0x000fc6000f8e02ff */
[----:B------:R-:W-:Y:S01]  /*613e0*/  LEA.HI.X.SX32 R23, R29, R0, 0x1, P6 ;  /* 0x000000001d177211 */ /* 0x000fe200030f0eff */
[----:B------:R0:W-:Y:S01]  /*613f0*/  @P5 STG.E.U8 desc[UR8][R12.64], R5 ;  /* 0x000000050c005986 */ /* 0x0001e2000c101108 */
[----:B------:R-:W-:-:S03]  /*61400*/  IADD3 R2, P6, PT, R3, R2, RZ ;  /* 0x0000000203027210 */ /* 0x000fc60007fde0ff */
[----:B------:R0:W-:Y:S04]  /*61410*/  @P4 STG.E.U8 desc[UR8][R14.64], R11 ;  /* 0x0000000b0e004986 */ /* 0x0001e8000c101108 */
[----:B------:R0:W-:Y:S04]  /*61420*/  @P3 STG.E.U8 desc[UR8][R20.64], R9 ;  /* 0x0000000914003986 */ /* 0x0001e8000c101108 */
[----:B------:R0:W-:Y:S01]  /*61430*/  @P2 STG.E.U8 desc[UR8][R22.64], R7 ;  /* 0x0000000716002986 */ /* 0x0001e2000c101108 */
[----:B------:R-:W-:-:S03]  /*61440*/  LEA.HI.X.SX32 R3, R3, R0, 0x1, P6 ;  /* 0x0000000003037211 */ /* 0x000fc600030f0eff */
[----:B------:R0:W-:Y:S01]  /*61450*/  @P1 STG.E.U8 desc[UR8][R24.64], R17 ;  /* 0x0000001118001986 */ /* 0x0001e2000c101108 */
[----:B------:R-:W-:Y:S05]  /*61460*/  @!P0 EXIT ;  /* 0x000000000000894d */ /* 0x000fea0003800000 */
[----:B------:R-:W-:Y:S01]  /*61470*/  STG.E.U8 desc[UR8][R2.64], R19 ;  /* 0x0000001302007986 */ /* 0x000fe2000c101108 */
[----:B------:R-:W-:Y:S05]  /*61480*/  EXIT ;  /* 0x000000000000794d */ /* 0x000fea0003800000 */
.L_x_2:
[----:B------:R-:W-:-:S00]  /*61490*/  BRA `(.L_x_2) ;  /* 0xfffffffc00fc7947 */ /* 0x000fc0000383ffff */
[----:B------:R-:W-:-:S00]  /*614a0*/  NOP ;  /* 0x0000000000007918 */ /* 0x000fc00000000000 */
        /* <DEDUP_REMOVED lines=13> */
.L_x_3:


//--------------------- .nv.shared.matmul_kernel  --------------------------
	.section	.nv.shared.matmul_kernel,"aw",@nobits
	.sectionflags	@""
	.align	16
	.zero		1024


//--------------------- .nv.shared.reserved.0     --------------------------
	.section	.nv.shared.reserved.0,"aw",@nobits
	.weak		__nv_reservedSMEM_offset_0_alias
	.size		__nv_reservedSMEM_offset_0_alias, 0, 64
	.other		__nv_reservedSMEM_offset_0_alias,@"STO_CUDA_RESERVED_SHARED STV_DEFAULT"
__nv_reservedSMEM_offset_0_alias:
	.zero		0
	.zero		64


//--------------------- .nv.constant0.matmul_kernel --------------------------
	.section	.nv.constant0.matmul_kernel,"a",@progbits
	.sectionflags	@""
	.align	4
.nv.constant0.matmul_kernel:
	.zero		976


//--------------------- SYMBOLS --------------------------

	.type		.nv.reservedSmem.offset0,@object
	.size		.nv.reservedSmem.offset0,0x4
	.type		.nv.reservedSmem.cap,@object
	.size		.nv.reservedSmem.cap,0x4
